	.target	sm_90a

	.elftype	@"ET_EXEC"


//--------------------- .note.nv.tkinfo           --------------------------
	.section	.note.nv.tkinfo,"",@"SHT_NOTE"
	.sectionflags	@"SHF_NOTE_NV_TKINFO"
	.tkinfo
        /*0018*/ 	.word	0x00000002
        /*0030*/ 	.string	""
        /*0030*/ 	.string	"ptxas"
        /*0030*/ 	.string	"Cuda compilation tools, release 13.0, V13.0.88"
        /*0030*/ 	.string	"Build cuda_13.0.r13.0/compiler.36424714_0"
        /*0030*/ 	.string	"-arch sm_90a -m 64 "



//--------------------- .note.nv.cuinfo           --------------------------
	.section	.note.nv.cuinfo,"",@"SHT_NOTE"
	.sectionflags	@"SHF_NOTE_NV_CUINFO"
        /*0018*/ 	.short	0x0002
        /*001a*/ 	.short	0x005a
        /*001c*/ 	.short	0x0082
	.zero		2


//--------------------- .nv.info                  --------------------------
	.section	.nv.info,"",@"SHT_CUDA_INFO"
	.align	4


	//----- nvinfo : EIATTR_REGCOUNT
	.align		4
        /*0000*/ 	.byte	0x04, 0x2f
        /*0002*/ 	.short	(.L_15 - .L_14)
	.align		4
.L_14:
        /*0004*/ 	.word	index@(_ZN7cutlass13device_kernelINS_4fmha6kernel13FmhaKernelTmaINS1_10collective15FmhaMainloopTmaINS_6half_tEfN4cute5tupleIJNS7_1CILi64EEENS9_ILi256EEESA_EEENS4_14ResidualFusionEJEEENS4_15FmhaFwdEpilogueIS6_fNS8_IJSA_SA_SB_EEEEEJEEEEEvNT_6ParamsE)
        /*0008*/ 	.word	0x000000c2


	//----- nvinfo : EIATTR_FRAME_SIZE
	.align		4
.L_15:
        /*000c*/ 	.byte	0x04, 0x11
        /*000e*/ 	.short	(.L_17 - .L_16)
	.align		4
.L_16:
        /*0010*/ 	.word	index@($__internal_0_$__cuda_sm20_rcp_rn_f32_slowpath)
        /*0014*/ 	.word	0x00000000


	//----- nvinfo : EIATTR_FRAME_SIZE
	.align		4
.L_17:
        /*0018*/ 	.byte	0x04, 0x11
        /*001a*/ 	.short	(.L_19 - .L_18)
	.align		4
.L_18:
        /*001c*/ 	.word	index@(_ZN7cutlass13device_kernelINS_4fmha6kernel13FmhaKernelTmaINS1_10collective15FmhaMainloopTmaINS_6half_tEfN4cute5tupleIJNS7_1CILi64EEENS9_ILi256EEESA_EEENS4_14ResidualFusionEJEEENS4_15FmhaFwdEpilogueIS6_fNS8_IJSA_SA_SB_EEEEEJEEEEEvNT_6ParamsE)
        /*0020*/ 	.word	0x00000000


	//----- nvinfo : EIATTR_MIN_STACK_SIZE
	.align		4
.L_19:
        /*0024*/ 	.byte	0x04, 0x12
        /*0026*/ 	.short	(.L_21 - .L_20)
	.align		4
.L_20:
        /*0028*/ 	.word	index@(_ZN7cutlass13device_kernelINS_4fmha6kernel13FmhaKernelTmaINS1_10collective15FmhaMainloopTmaINS_6half_tEfN4cute5tupleIJNS7_1CILi64EEENS9_ILi256EEESA_EEENS4_14ResidualFusionEJEEENS4_15FmhaFwdEpilogueIS6_fNS8_IJSA_SA_SB_EEEEEJEEEEEvNT_6ParamsE)
        /*002c*/ 	.word	0x00000000
.L_21:


//--------------------- .nv.compat                --------------------------
	.section	.nv.compat,"",@"SHT_CUDA_COMPAT_INFO"
	.align	4
        /*0000*/ 	.byte	0x02, 0x09, 0x01, 0x00, 0x02, 0x02, 0x04, 0x00, 0x02, 0x05, 0x05, 0x00, 0x03, 0x07, 0x01, 0x01
        /*0010*/ 	.byte	0x02, 0x03, 0x01, 0x00, 0x02, 0x06, 0x01, 0x00, 0x04, 0x0b, 0x08, 0x00, 0x00, 0x00, 0x00, 0x00
        /*0020*/ 	.byte	0x00, 0x00, 0x00, 0x00


//--------------------- .nv.info._ZN7cutlass13device_kernelINS_4fmha6kernel13FmhaKernelTmaINS1_10collective15FmhaMainloopTmaINS_6half_tEfN4cute5tupleIJNS7_1CILi64EEENS9_ILi256EEESA_EEENS4_14ResidualFusionEJEEENS4_15FmhaFwdEpilogueIS6_fNS8_IJSA_SA_SB_EEEEEJEEEEEvNT_6ParamsE --------------------------
	.section	.nv.info._ZN7cutlass13device_kernelINS_4fmha6kernel13FmhaKernelTmaINS1_10collective15FmhaMainloopTmaINS_6half_tEfN4cute5tupleIJNS7_1CILi64EEENS9_ILi256EEESA_EEENS4_14ResidualFusionEJEEENS4_15FmhaFwdEpilogueIS6_fNS8_IJSA_SA_SB_EEEEEJEEEEEvNT_6ParamsE,"",@"SHT_CUDA_INFO"
	.sectionflags	@""
	.align	4


	//----- nvinfo : EIATTR_CUDA_API_VERSION
	.align		4
        /*0000*/ 	.byte	0x04, 0x37
        /*0002*/ 	.short	(.L_23 - .L_22)
.L_22:
        /*0004*/ 	.word	0x00000082


	//----- nvinfo : EIATTR_KPARAM_INFO
	.align		4
.L_23:
        /*0008*/ 	.byte	0x04, 0x17
        /*000a*/ 	.short	(.L_25 - .L_24)
.L_24:
        /*000c*/ 	.word	0x00000000
        /*0010*/ 	.short	0x0000
        /*0012*/ 	.short	0x0070
        /*0014*/ 	.byte	0x00, 0xf0, 0x01, 0x20


	//----- nvinfo : EIATTR_SPARSE_MMA_MASK
	.align		4
.L_25:
        /*0018*/ 	.byte	0x03, 0x50
        /*001a*/ 	.short	0x0000


	//----- nvinfo : EIATTR_MAXREG_COUNT
	.align		4
        /*001c*/ 	.byte	0x03, 0x1b
        /*001e*/ 	.short	0x00ff


	//----- nvinfo : EIATTR_NUM_BARRIERS
	.align		4
        /*0020*/ 	.byte	0x02, 0x4c
        /*0022*/ 	.byte	0x02
	.zero		1


	//----- nvinfo : EIATTR_EXTERNS
	.align		4
        /*0024*/ 	.byte	0x04, 0x0f
        /*0026*/ 	.short	(.L_27 - .L_26)


	//   ....[0]....
	.align		4
.L_26:
        /*0028*/ 	.word	index@(__assertfail)


	//----- nvinfo : EIATTR_MERCURY_ISA_VERSION
	.align		4
.L_27:
        /*002c*/ 	.byte	0x03, 0x5f
        /*002e*/ 	.short	0x0101


	//----- nvinfo : EIATTR_COOP_GROUP_MASK_REGIDS
	.align		4
        /*0030*/ 	.byte	0x04, 0x29
        /*0032*/ 	.short	(.L_29 - .L_28)


	//   ....[0]....
.L_28:
        /*0034*/ 	.word	0xffffffff


	//   ....[1]....
        /*0038*/ 	.word	0xffffffff


	//   ....[2]....
        /*003c*/ 	.word	0xffffffff


	//   ....[3]....
        /*0040*/ 	.word	0xffffffff


	//   ....[4]....
        /*0044*/ 	.word	0xffffffff


	//   ....[5]....
        /*0048*/ 	.word	0xffffffff


	//   ....[6]....
        /*004c*/ 	.word	0xffffffff


	//   ....[7]....
        /*0050*/ 	.word	0xffffffff


	//   ....[8]....
        /*0054*/ 	.word	0xffffffff


	//   ....[9]....
        /*0058*/ 	.word	0xffffffff


	//   ....[10]....
        /*005c*/ 	.word	0xffffffff


	//   ....[11]....
        /*0060*/ 	.word	0xffffffff


	//   ....[12]....
        /*0064*/ 	.word	0xffffffff


	//   ....[13]....
        /*0068*/ 	.word	0xffffffff


	//   ....[14]....
        /*006c*/ 	.word	0xffffffff


	//   ....[15]....
        /*0070*/ 	.word	0xffffffff


	//   ....[16]....
        /*0074*/ 	.word	0xffffffff


	//   ....[17]....
        /*0078*/ 	.word	0xffffffff


	//   ....[18]....
        /*007c*/ 	.word	0xffffffff


	//   ....[19]....
        /*0080*/ 	.word	0xffffffff


	//   ....[20]....
        /*0084*/ 	.word	0xffffffff


	//----- nvinfo : EIATTR_COOP_GROUP_INSTR_OFFSETS
	.align		4
.L_29:
        /*0088*/ 	.byte	0x04, 0x28
        /*008a*/ 	.short	(.L_31 - .L_30)


	//   ....[0]....
.L_30:
        /*008c*/ 	.word	0x00000050


	//   ....[1]....
        /*0090*/ 	.word	0x00000140


	//   ....[2]....
        /*0094*/ 	.word	0x00000270


	//   ....[3]....
        /*0098*/ 	.word	0x00000410


	//   ....[4]....
        /*009c*/ 	.word	0x00000570


	//   ....[5]....
        /*00a0*/ 	.word	0x00003360


	//   ....[6]....
        /*00a4*/ 	.word	0x00003380


	//   ....[7]....
        /*00a8*/ 	.word	0x000033a0


	//   ....[8]....
        /*00ac*/ 	.word	0x000033c0


	//   ....[9]....
        /*00b0*/ 	.word	0x00008050


	//   ....[10]....
        /*00b4*/ 	.word	0x00008070


	//   ....[11]....
        /*00b8*/ 	.word	0x00008090


	//   ....[12]....
        /*00bc*/ 	.word	0x000080b0


	//   ....[13]....
        /*00c0*/ 	.word	0x0000df40


	//   ....[14]....
        /*00c4*/ 	.word	0x0000df50


	//   ....[15]....
        /*00c8*/ 	.word	0x0000df90


	//   ....[16]....
        /*00cc*/ 	.word	0x0000dfb0


	//   ....[17]....
        /*00d0*/ 	.word	0x00012230


	//   ....[18]....
        /*00d4*/ 	.word	0x00012270


	//   ....[19]....
        /*00d8*/ 	.word	0x000122c0


	//   ....[20]....
        /*00dc*/ 	.word	0x000122d0


	//----- nvinfo : EIATTR_SYSCALL_OFFSETS
	.align		4
.L_31:
        /*00e0*/ 	.byte	0x04, 0x46
        /*00e2*/ 	.short	(.L_33 - .L_32)


	//   ....[0]....
.L_32:
        /*00e4*/ 	.word	0x00012c10


	//   ....[1]....
        /*00e8*/ 	.word	0x00012d30


	//----- nvinfo : EIATTR_MBARRIER_INSTR_OFFSETS
	.align		4
.L_33:
        /*00ec*/ 	.byte	0x04, 0x39
        /*00ee*/ 	.short	(.L_35 - .L_34)


	//   ....[0]....
.L_34:
        /*00f0*/ 	.word	0x00000240
        /*00f4*/ 	.word	0x000000ff
        /*00f8*/ 	.word	0x00022040
        /*00fc*/ 	.short	0x0100
        /*00fe*/ 	.byte	0x08
	.zero		1


	//   ....[1]....
        /*0100*/ 	.word	0x00000250
        /*0104*/ 	.word	0x000000ff
        /*0108*/ 	.word	0x00022048
        /*010c*/ 	.short	0x0100
        /*010e*/ 	.byte	0x08
	.zero		1


	//   ....[2]....
        /*0110*/ 	.word	0x00000380
        /*0114*/ 	.word	0x000000ff
        /*0118*/ 	.word	0x00022000
        /*011c*/ 	.short	0x0100
        /*011e*/ 	.byte	0x08
	.zero		1


	//   ....[3]....
        /*0120*/ 	.word	0x00000390
        /*0124*/ 	.word	0x000000ff
        /*0128*/ 	.word	0x00022020
        /*012c*/ 	.short	0x0100
        /*012e*/ 	.byte	0x08
	.zero		1


	//   ....[4]....
        /*0130*/ 	.word	0x000003a0
        /*0134*/ 	.word	0x000000ff
        /*0138*/ 	.word	0x00022008
        /*013c*/ 	.short	0x0100
        /*013e*/ 	.byte	0x08
	.zero		1


	//   ....[5]....
        /*0140*/ 	.word	0x000003b0
        /*0144*/ 	.word	0x000000ff
        /*0148*/ 	.word	0x00022028
        /*014c*/ 	.short	0x0100
        /*014e*/ 	.byte	0x08
	.zero		1


	//   ....[6]....
        /*0150*/ 	.word	0x000003c0
        /*0154*/ 	.word	0x000000ff
        /*0158*/ 	.word	0x00022010
        /*015c*/ 	.short	0x0100
        /*015e*/ 	.byte	0x08
	.zero		1


	//   ....[7]....
        /*0160*/ 	.word	0x000003d0
        /*0164*/ 	.word	0x000000ff
        /*0168*/ 	.word	0x00022030
        /*016c*/ 	.short	0x0100
        /*016e*/ 	.byte	0x08
	.zero		1


	//   ....[8]....
        /*0170*/ 	.word	0x000003e0
        /*0174*/ 	.word	0x000000ff
        /*0178*/ 	.word	0x00022018
        /*017c*/ 	.short	0x0100
        /*017e*/ 	.byte	0x08
	.zero		1


	//   ....[9]....
        /*0180*/ 	.word	0x000003f0
        /*0184*/ 	.word	0x000000ff
        /*0188*/ 	.word	0x00022038
        /*018c*/ 	.short	0x0100
        /*018e*/ 	.byte	0x08
	.zero		1


	//   ....[10]....
        /*0190*/ 	.word	0x00000520
        /*0194*/ 	.word	0x000000ff
        /*0198*/ 	.word	0x00022050
        /*019c*/ 	.short	0x0100
        /*019e*/ 	.byte	0x08
	.zero		1


	//   ....[11]....
        /*01a0*/ 	.word	0x00000530
        /*01a4*/ 	.word	0x000000ff
        /*01a8*/ 	.word	0x00022060
        /*01ac*/ 	.short	0x0100
        /*01ae*/ 	.byte	0x08
	.zero		1


	//   ....[12]....
        /*01b0*/ 	.word	0x00000540
        /*01b4*/ 	.word	0x000000ff
        /*01b8*/ 	.word	0x00022058
        /*01bc*/ 	.short	0x0100
        /*01be*/ 	.byte	0x08
	.zero		1


	//   ....[13]....
        /*01c0*/ 	.word	0x00000550
        /*01c4*/ 	.word	0x000000ff
        /*01c8*/ 	.word	0x00022068
        /*01cc*/ 	.short	0x0100
        /*01ce*/ 	.byte	0x08
	.zero		1


	//   ....[14]....
        /*01d0*/ 	.word	0x000006b0
        /*01d4*/ 	.word	0x00000003
        /*01d8*/ 	.word	0x00022048
        /*01dc*/ 	.short	0x010a
        /*01de*/ 	.byte	0x3f
	.zero		1


	//   ....[15]....
        /*01e0*/ 	.word	0x00000980
        /*01e4*/ 	.word	0x00000003
        /*01e8*/ 	.word	0x00022020
        /*01ec*/ 	.short	0x010a
        /*01ee*/ 	.byte	0x3f
	.zero		1


	//   ....[16]....
        /*01f0*/ 	.word	0x00000b30
        /*01f4*/ 	.word	0x00000002
        /*01f8*/ 	.word	0x00022020
        /*01fc*/ 	.short	0x010a
        /*01fe*/ 	.byte	0x3f
	.zero		1


	//   ....[17]....
        /*0200*/ 	.word	0x00000d50
        /*0204*/ 	.word	0x00000003
        /*0208*/ 	.word	0x00022020
        /*020c*/ 	.short	0x010a
        /*020e*/ 	.byte	0x3f
	.zero		1


	//   ....[18]....
        /*0210*/ 	.word	0x00000f60
        /*0214*/ 	.word	0x00000003
        /*0218*/ 	.word	0x00022020
        /*021c*/ 	.short	0x010a
        /*021e*/ 	.byte	0x3f
	.zero		1


	//   ....[19]....
        /*0220*/ 	.word	0x00001190
        /*0224*/ 	.word	0x00000002
        /*0228*/ 	.word	0x00022040
        /*022c*/ 	.short	0x010a
        /*022e*/ 	.byte	0x3f
	.zero		1


	//   ....[20]....
        /*0230*/ 	.word	0x000011b0
        /*0234*/ 	.word	0x00000002
        /*0238*/ 	.word	0x00022000
        /*023c*/ 	.short	0x010a
        /*023e*/ 	.byte	0x3f
	.zero		1


	//   ....[21]....
        /*0240*/ 	.word	0x000031f0
        /*0244*/ 	.word	0x00000002
        /*0248*/ 	.word	0x00022008
        /*024c*/ 	.short	0x010a
        /*024e*/ 	.byte	0x3f
	.zero		1


	//   ....[22]....
        /*0250*/ 	.word	0x00007310
        /*0254*/ 	.word	0x0000000d
        /*0258*/ 	.word	0x00000000
        /*025c*/ 	.short	0x0101
        /*025e*/ 	.byte	0x3f
	.zero		1


	//   ....[23]....
        /*0260*/ 	.word	0x00007400
        /*0264*/ 	.word	0x00000011
        /*0268*/ 	.word	0x00022000
        /*026c*/ 	.short	0x010a
        /*026e*/ 	.byte	0x3f
	.zero		1


	//   ....[24]....
        /*0270*/ 	.word	0x00007620
        /*0274*/ 	.word	0x0000000e
        /*0278*/ 	.word	0x00022020
        /*027c*/ 	.short	0x010a
        /*027e*/ 	.byte	0x3f
	.zero		1


	//   ....[25]....
        /*0280*/ 	.word	0x00008110
        /*0284*/ 	.word	0x000000b8
        /*0288*/ 	.word	0x00000000
        /*028c*/ 	.short	0x0101
        /*028e*/ 	.byte	0x3f
	.zero		1


	//   ....[26]....
        /*0290*/ 	.word	0x00008160
        /*0294*/ 	.word	0x000000bb
        /*0298*/ 	.word	0x00022000
        /*029c*/ 	.short	0x010a
        /*029e*/ 	.byte	0x3f
	.zero		1


	//   ....[27]....
        /*02a0*/ 	.word	0x0000bee0
        /*02a4*/ 	.word	0x0000000c
        /*02a8*/ 	.word	0x00000000
        /*02ac*/ 	.short	0x0101
        /*02ae*/ 	.byte	0x3f
	.zero		1


	//   ....[28]....
        /*02b0*/ 	.word	0x0000bf90
        /*02b4*/ 	.word	0x00000013
        /*02b8*/ 	.word	0x00022020
        /*02bc*/ 	.short	0x010a
        /*02be*/ 	.byte	0x3f
	.zero		1


	//   ....[29]....
        /*02c0*/ 	.word	0x0000c250
        /*02c4*/ 	.word	0x00000011
        /*02c8*/ 	.word	0x00022000
        /*02cc*/ 	.short	0x010a
        /*02ce*/ 	.byte	0x3f
	.zero		1


	//   ....[30]....
        /*02d0*/ 	.word	0x0000c4e0
        /*02d4*/ 	.word	0x0000000e
        /*02d8*/ 	.word	0x00022020
        /*02dc*/ 	.short	0x010a
        /*02de*/ 	.byte	0x3f
	.zero		1


	//   ....[31]....
        /*02e0*/ 	.word	0x0000dfd0
        /*02e4*/ 	.word	0x00000017
        /*02e8*/ 	.word	0x00000000
        /*02ec*/ 	.short	0x0101
        /*02ee*/ 	.byte	0x3f
	.zero		1


	//   ....[32]....
        /*02f0*/ 	.word	0x0000dfe0
        /*02f4*/ 	.word	0x000000bd
        /*02f8*/ 	.word	0x00022000
        /*02fc*/ 	.short	0x010a
        /*02fe*/ 	.byte	0x3f
	.zero		1


	//   ....[33]....
        /*0300*/ 	.word	0x00011eb0
        /*0304*/ 	.word	0x00000006
        /*0308*/ 	.word	0x00000000
        /*030c*/ 	.short	0x0101
        /*030e*/ 	.byte	0x3f
	.zero		1


	//   ....[34]....
        /*0310*/ 	.word	0x00011f30
        /*0314*/ 	.word	0x00000006
        /*0318*/ 	.word	0x00022020
        /*031c*/ 	.short	0x010a
        /*031e*/ 	.byte	0x3f
	.zero		1


	//   ....[35]....
        /*0320*/ 	.word	0x00013500
        /*0324*/ 	.word	0x00000003
        /*0328*/ 	.word	0x00022048
        /*032c*/ 	.short	0x010a
        /*032e*/ 	.byte	0x3f
	.zero		1


	//   ....[36]....
        /*0330*/ 	.word	0x00013550
        /*0334*/ 	.word	0x00000003
        /*0338*/ 	.word	0x00022020
        /*033c*/ 	.short	0x010a
        /*033e*/ 	.byte	0x3f
	.zero		1


	//   ....[37]....
        /*0340*/ 	.word	0x000135a0
        /*0344*/ 	.word	0x00000002
        /*0348*/ 	.word	0x00022020
        /*034c*/ 	.short	0x010a
        /*034e*/ 	.byte	0x3f
	.zero		1


	//   ....[38]....
        /*0350*/ 	.word	0x000135f0
        /*0354*/ 	.word	0x00000003
        /*0358*/ 	.word	0x00022020
        /*035c*/ 	.short	0x010a
        /*035e*/ 	.byte	0x3f
	.zero		1


	//   ....[39]....
        /*0360*/ 	.word	0x00013640
        /*0364*/ 	.word	0x00000003
        /*0368*/ 	.word	0x00022020
        /*036c*/ 	.short	0x010a
        /*036e*/ 	.byte	0x3f
	.zero		1


	//   ....[40]....
        /*0370*/ 	.word	0x00013690
        /*0374*/ 	.word	0x00000002
        /*0378*/ 	.word	0x00022040
        /*037c*/ 	.short	0x010a
        /*037e*/ 	.byte	0x3f
	.zero		1


	//   ....[41]....
        /*0380*/ 	.word	0x000136e0
        /*0384*/ 	.word	0x00000002
        /*0388*/ 	.word	0x00022000
        /*038c*/ 	.short	0x010a
        /*038e*/ 	.byte	0x3f
	.zero		1


	//   ....[42]....
        /*0390*/ 	.word	0x00013730
        /*0394*/ 	.word	0x00000002
        /*0398*/ 	.word	0x00022008
        /*039c*/ 	.short	0x010a
        /*039e*/ 	.byte	0x3f
	.zero		1


	//   ....[43]....
        /*03a0*/ 	.word	0x00013780
        /*03a4*/ 	.word	0x00000011
        /*03a8*/ 	.word	0x00022000
        /*03ac*/ 	.short	0x010a
        /*03ae*/ 	.byte	0x3f
	.zero		1


	//   ....[44]....
        /*03b0*/ 	.word	0x000137d0
        /*03b4*/ 	.word	0x0000000e
        /*03b8*/ 	.word	0x00022020
        /*03bc*/ 	.short	0x010a
        /*03be*/ 	.byte	0x3f
	.zero		1


	//   ....[45]....
        /*03c0*/ 	.word	0x00013820
        /*03c4*/ 	.word	0x000000bb
        /*03c8*/ 	.word	0x00022000
        /*03cc*/ 	.short	0x010a
        /*03ce*/ 	.byte	0x3f
	.zero		1


	//   ....[46]....
        /*03d0*/ 	.word	0x00013870
        /*03d4*/ 	.word	0x00000013
        /*03d8*/ 	.word	0x00022020
        /*03dc*/ 	.short	0x010a
        /*03de*/ 	.byte	0x3f
	.zero		1


	//   ....[47]....
        /*03e0*/ 	.word	0x000138c0
        /*03e4*/ 	.word	0x00000011
        /*03e8*/ 	.word	0x00022000
        /*03ec*/ 	.short	0x010a
        /*03ee*/ 	.byte	0x3f
	.zero		1


	//   ....[48]....
        /*03f0*/ 	.word	0x00013910
        /*03f4*/ 	.word	0x0000000e
        /*03f8*/ 	.word	0x00022020
        /*03fc*/ 	.short	0x010a
        /*03fe*/ 	.byte	0x3f
	.zero		1


	//   ....[49]....
        /*0400*/ 	.word	0x00013960
        /*0404*/ 	.word	0x000000bd
        /*0408*/ 	.word	0x00022000
        /*040c*/ 	.short	0x010a
        /*040e*/ 	.byte	0x3f
	.zero		1


	//   ....[50]....
        /*0410*/ 	.word	0x000139b0
        /*0414*/ 	.word	0x00000006
        /*0418*/ 	.word	0x00022020
        /*041c*/ 	.short	0x010a
        /*041e*/ 	.byte	0x3f
	.zero		1


	//----- nvinfo : EIATTR_NUM_MBARRIERS
	.align		4
.L_35:
        /*0420*/ 	.byte	0x03, 0x38
        /*0422*/ 	.short	0x000e


	//----- nvinfo : EIATTR_EXIT_INSTR_OFFSETS
	.align		4
        /*0424*/ 	.byte	0x04, 0x1c
        /*0426*/ 	.short	(.L_37 - .L_36)


	//   ....[0]....
.L_36:
        /*0428*/ 	.word	0x000134f0


	//----- nvinfo : EIATTR_MAX_THREADS
	.align		4
.L_37:
        /*042c*/ 	.byte	0x04, 0x05
        /*042e*/ 	.short	(.L_39 - .L_38)
.L_38:
        /*0430*/ 	.word	0x00000080
        /*0434*/ 	.word	0x00000001
        /*0438*/ 	.word	0x00000001


	//----- nvinfo : EIATTR_CRS_STACK_SIZE
	.align		4
.L_39:
        /*043c*/ 	.byte	0x04, 0x1e
        /*043e*/ 	.short	(.L_41 - .L_40)
.L_40:
        /*0440*/ 	.word	0x00000000


	//----- nvinfo : EIATTR_CBANK_PARAM_SIZE
	.align		4
.L_41:
        /*0444*/ 	.byte	0x03, 0x19
        /*0446*/ 	.short	0x0870


	//----- nvinfo : EIATTR_PARAM_CBANK
	.align		4
        /*0448*/ 	.byte	0x04, 0x0a
        /*044a*/ 	.short	(.L_43 - .L_42)
	.align		4
.L_42:
        /*044c*/ 	.word	index@(.nv.constant0._ZN7cutlass13device_kernelINS_4fmha6kernel13FmhaKernelTmaINS1_10collective15FmhaMainloopTmaINS_6half_tEfN4cute5tupleIJNS7_1CILi64EEENS9_ILi256EEESA_EEENS4_14ResidualFusionEJEEENS4_15FmhaFwdEpilogueIS6_fNS8_IJSA_SA_SB_EEEEEJEEEEEvNT_6ParamsE)
        /*0450*/ 	.short	0x0210
        /*0452*/ 	.short	0x0870


	//----- nvinfo : EIATTR_SW_WAR
	.align		4
.L_43:
        /*0454*/ 	.byte	0x04, 0x36
        /*0456*/ 	.short	(.L_45 - .L_44)
.L_44:
        /*0458*/ 	.word	0x00000008
.L_45:


//--------------------- .nv.callgraph             --------------------------
	.section	.nv.callgraph,"",@"SHT_CUDA_CALLGRAPH"
	.align	4
	.sectionentsize	8
	.align		4
        /*0000*/ 	.word	0x00000000
	.align		4
        /*0004*/ 	.word	0xffffffff
	.align		4
        /*0008*/ 	.word	index@(_ZN7cutlass13device_kernelINS_4fmha6kernel13FmhaKernelTmaINS1_10collective15FmhaMainloopTmaINS_6half_tEfN4cute5tupleIJNS7_1CILi64EEENS9_ILi256EEESA_EEENS4_14ResidualFusionEJEEENS4_15FmhaFwdEpilogueIS6_fNS8_IJSA_SA_SB_EEEEEJEEEEEvNT_6ParamsE)
	.align		4
        /*000c*/ 	.word	index@(__assertfail)
	.align		4
        /*0010*/ 	.word	0x00000000
	.align		4
        /*0014*/ 	.word	0xfffffffe
	.align		4
        /*0018*/ 	.word	0x00000000
	.align		4
        /*001c*/ 	.word	0xfffffffd
	.align		4
        /*0020*/ 	.word	0x00000000
	.align		4
        /*0024*/ 	.word	0xfffffffc


//--------------------- .nv.constant4             --------------------------
	.section	.nv.constant4,"a",@progbits
	.align	8
	.align		8
.nv.constant4:
        /*0000*/ 	.dword	__assertfail
	.align		8
        /*0008*/ 	.dword	__unnamed_1
	.align		8
        /*0010*/ 	.dword	_ZN39_INTERNAL_e30826df_4_k_cu_8bbb62c8_31544cuda3std3__45__cpo5beginE
	.align		8
        /*0018*/ 	.dword	_ZN39_INTERNAL_e30826df_4_k_cu_8bbb62c8_31544cuda3std3__45__cpo3endE
	.align		8
        /*0020*/ 	.dword	_ZN39_INTERNAL_e30826df_4_k_cu_8bbb62c8_31544cuda3std3__45__cpo6cbeginE
	.align		8
        /*0028*/ 	.dword	_ZN39_INTERNAL_e30826df_4_k_cu_8bbb62c8_31544cuda3std3__45__cpo4cendE
	.align		8
        /*0030*/ 	.dword	_ZN39_INTERNAL_e30826df_4_k_cu_8bbb62c8_31544cuda3std3__441_GLOBAL__N__e30826df_4_k_cu_8bbb62c8_31546ignoreE
	.align		8
        /*0038*/ 	.dword	_ZN39_INTERNAL_e30826df_4_k_cu_8bbb62c8_31544cuda3std3__419piecewise_constructE
	.align		8
        /*0040*/ 	.dword	_ZN39_INTERNAL_e30826df_4_k_cu_8bbb62c8_31544cuda3std3__48in_placeE
	.align		8
        /*0048*/ 	.dword	_ZN39_INTERNAL_e30826df_4_k_cu_8bbb62c8_31544cuda3std6ranges3__45__cpo4swapE
	.align		8
        /*0050*/ 	.dword	_ZN39_INTERNAL_e30826df_4_k_cu_8bbb62c8_31544cuda3std6ranges3__45__cpo9iter_moveE
	.align		8
        /*0058*/ 	.dword	_ZN39_INTERNAL_e30826df_4_k_cu_8bbb62c8_31544cute7productE
	.align		8
        /*0060*/ 	.dword	_ZN39_INTERNAL_e30826df_4_k_cu_8bbb62c8_31544cute1_E
	.align		8
        /*0068*/ 	.dword	$str$23
	.align		8
        /*0070*/ 	.dword	$str$24


//--------------------- .text._ZN7cutlass13device_kernelINS_4fmha6kernel13FmhaKernelTmaINS1_10collective15FmhaMainloopTmaINS_6half_tEfN4cute5tupleIJNS7_1CILi64EEENS9_ILi256EEESA_EEENS4_14ResidualFusionEJEEENS4_15FmhaFwdEpilogueIS6_fNS8_IJSA_SA_SB_EEEEEJEEEEEvNT_6ParamsE --------------------------
	.section	.text._ZN7cutlass13device_kernelINS_4fmha6kernel13FmhaKernelTmaINS1_10collective15FmhaMainloopTmaINS_6half_tEfN4cute5tupleIJNS7_1CILi64EEENS9_ILi256EEESA_EEENS4_14ResidualFusionEJEEENS4_15FmhaFwdEpilogueIS6_fNS8_IJSA_SA_SB_EEEEEJEEEEEvNT_6ParamsE,"ax",@progbits
	.align	128
.text._ZN7cutlass13device_kernelINS_4fmha6kernel13FmhaKernelTmaINS1_10collective15FmhaMainloopTmaINS_6half_tEfN4cute5tupleIJNS7_1CILi64EEENS9_ILi256EEESA_EEENS4_14ResidualFusionEJEEENS4_15FmhaFwdEpilogueIS6_fNS8_IJSA_SA_SB_EEEEEJEEEEEvNT_6ParamsE:
        .type           _ZN7cutlass13device_kernelINS_4fmha6kernel13FmhaKernelTmaINS1_10collective15FmhaMainloopTmaINS_6half_tEfN4cute5tupleIJNS7_1CILi64EEENS9_ILi256EEESA_EEENS4_14ResidualFusionEJEEENS4_15FmhaFwdEpilogueIS6_fNS8_IJSA_SA_SB_EEEEEJEEEEEvNT_6ParamsE,@function
        .size           _ZN7cutlass13device_kernelINS_4fmha6kernel13FmhaKernelTmaINS1_10collective15FmhaMainloopTmaINS_6half_tEfN4cute5tupleIJNS7_1CILi64EEENS9_ILi256EEESA_EEENS4_14ResidualFusionEJEEENS4_15FmhaFwdEpilogueIS6_fNS8_IJSA_SA_SB_EEEEEJEEEEEvNT_6ParamsE,(.L_x_93 - _ZN7cutlass13device_kernelINS_4fmha6kernel13FmhaKernelTmaINS1_10collective15FmhaMainloopTmaINS_6half_tEfN4cute5tupleIJNS7_1CILi64EEENS9_ILi256EEESA_EEENS4_14ResidualFusionEJEEENS4_15FmhaFwdEpilogueIS6_fNS8_IJSA_SA_SB_EEEEEJEEEEEvNT_6ParamsE)
        .other          _ZN7cutlass13device_kernelINS_4fmha6kernel13FmhaKernelTmaINS1_10collective15FmhaMainloopTmaINS_6half_tEfN4cute5tupleIJNS7_1CILi64EEENS9_ILi256EEESA_EEENS4_14ResidualFusionEJEEENS4_15FmhaFwdEpilogueIS6_fNS8_IJSA_SA_SB_EEEEEJEEEEEvNT_6ParamsE,@"STO_CUDA_ENTRY STV_DEFAULT"
_ZN7cutlass13device_kernelINS_4fmha6kernel13FmhaKernelTmaINS1_10collective15FmhaMainloopTmaINS_6half_tEfN4cute5tupleIJNS7_1CILi64EEENS9_ILi256EEESA_EEENS4_14ResidualFusionEJEEENS4_15FmhaFwdEpilogueIS6_fNS8_IJSA_SA_SB_EEEEEJEEEEEvNT_6ParamsE:
[----:B------:R-:W1:Y:S01]  /*0000*/  LDC R1, c[0x0][0x28] ;  /* 0x00000a00ff017b82 */ /* 0x000e620000000800 */
[----:B------:R-:W2:Y:S01]  /*0010*/  S2R R16, SR_TID.X ;  /* 0x0000000000107919 */ /* 0x000ea20000002100 */
[----:B------:R-:W-:Y:S01]  /*0020*/  ELECT P0, URZ, PT ;  /* 0x00000000003f782f */ /* 0x000fe20003800000 */
[----:B------:R-:W-:Y:S01]  /*0030*/  BSSY B0, `(.L_x_0) ;  /* 0x0000010000007945 */ /* 0x000fe20003800000 */
[----:B--2---:R-:W-:-:S05]  /*0040*/  SHF.R.U32.HI R9, RZ, 0x5, R16 ;  /* 0x00000005ff097819 */ /* 0x004fca0000011610 */
[----:B------:R-:W2:Y:S02]  /*0050*/  SHFL.IDX PT, R0, R9, RZ, 0x1f ;  /* 0x00001fff09007589 */ /* 0x000ea400000e0000 */
[----:B--2---:R-:W-:-:S13]  /*0060*/  ISETP.NE.OR P0, PT, R0, RZ, !P0 ;  /* 0x000000ff0000720c */ /* 0x004fda0004705670 */
[----:B-1----:R-:W-:Y:S05]  /*0070*/  @P0 BRA `(.L_x_1) ;  /* 0x00000000002c0947 */ /* 0x002fea0003800000 */
[----:B------:R-:W-:Y:S02]  /*0080*/  ULDC.64 UR4, c[0x0][0x198] ;  /* 0x0000660000047ab9 */ /* 0x000fe40000000a00 */
[----:B------:R-:W-:Y:S02]  /*0090*/  UIADD3 UR6, UP0, UR4, 0xf0, URZ ;  /* 0x000000f004067890 */ /* 0x000fe4000ff1e03f */
[----:B------:R-:W-:Y:S02]  /*00a0*/  UIADD3 UR8, UP1, UR4, 0x1f0, URZ ;  /* 0x000001f004087890 */ /* 0x000fe4000ff3e03f */
[----:B------:R-:W-:Y:S02]  /*00b0*/  UIADD3 UR4, UP2, UR4, 0x2f0, URZ ;  /* 0x000002f004047890 */ /* 0x000fe4000ff5e03f */
[----:B------:R-:W-:Y:S02]  /*00c0*/  UIADD3.X UR7, URZ, UR5, URZ, UP0, !UPT ;  /* 0x000000053f077290 */ /* 0x000fe400087fe43f */
[----:B------:R-:W-:-:S02]  /*00d0*/  UIADD3.X UR9, URZ, UR5, URZ, UP1, !UPT ;  /* 0x000000053f097290 */ /* 0x000fc40008ffe43f */
[----:B------:R-:W-:-:S05]  /*00e0*/  UIADD3.X UR5, URZ, UR5, URZ, UP2, !UPT ;  /* 0x000000053f057290 */ /* 0x000fca00097fe43f */
[----:B------:R1:W-:Y:S02]  /*00f0*/  UTMACCTL.PF [UR6] ;  /* 0x00000000060079b9 */ /* 0x0003e40008040000 */
[----:B------:R1:W-:Y:S02]  /*0100*/  UTMACCTL.PF [UR8] ;  /* 0x00000000080079b9 */ /* 0x0003e40008040000 */
[----:B------:R1:W-:Y:S02]  /*0110*/  UTMACCTL.PF [UR4] ;  /* 0x00000000040079b9 */ /* 0x0003e40008040000 */
[----:B-1----:R-:W-:Y:S01]  /*0120*/  NOP ;  /* 0x0000000000007918 */ /* 0x002fe20000000000 */
.L_x_1:
[----:B------:R-:W-:Y:S05]  /*0130*/  BSYNC B0 ;  /* 0x0000000000007941 */ /* 0x000fea0003800000 */
.L_x_0:
[----:B------:R-:W1:Y:S02]  /*0140*/  SHFL.IDX PT, R0, R9, RZ, 0x1f ;  /* 0x00001fff09007589 */ /* 0x000e6400000e0000 */
[----:B-1----:R-:W-:-:S13]  /*0150*/  ISETP.NE.AND P0, PT, R0, RZ, PT ;  /* 0x000000ff0000720c */ /* 0x002fda0003f05270 */
[----:B------:R-:W-:Y:S05]  /*0160*/  @P0 BRA `(.L_x_2) ;  /* 0x0000000000400947 */ /* 0x000fea0003800000 */
[----:B------:R-:W1:Y:S01]  /*0170*/  S2UR UR8, SR_CgaCtaId ;  /* 0x00000000000879c3 */ /* 0x000e620000008800 */
[----:B------:R-:W-:Y:S01]  /*0180*/  UMOV UR4, 0x400 ;  /* 0x0000040000047882 */ /* 0x000fe20000000000 */
[----:B------:R-:W-:Y:S01]  /*0190*/  UMOV UR5, 0x1 ;  /* 0x0000000100057882 */ /* 0x000fe20000000000 */
[----:B------:R-:W-:Y:S01]  /*01a0*/  UMOV UR6, 0x80 ;  /* 0x0000008000067882 */ /* 0x000fe20000000000 */
[----:B------:R-:W-:Y:S01]  /*01b0*/  ELECT P0, URZ, PT ;  /* 0x00000000003f782f */ /* 0x000fe20003800000 */
[----:B------:R-:W-:-:S04]  /*01c0*/  UIADD3 UR6, -UR6, 0x100000, URZ ;  /* 0x0010000006067890 */ /* 0x000fc8000fffe13f */
[----:B------:R-:W-:Y:S02]  /*01d0*/  USHF.L.U32 UR7, UR6, 0xb, URZ ;  /* 0x0000000b06077899 */ /* 0x000fe4000800063f */
[----:B------:R-:W-:Y:S02]  /*01e0*/  USHF.L.U32 UR6, UR6, 0x1, URZ ;  /* 0x0000000106067899 */ /* 0x000fe4000800063f */
[----:B-1----:R-:W-:Y:S02]  /*01f0*/  ULEA UR8, UR8, UR4, 0x18 ;  /* 0x0000000408087291 */ /* 0x002fe4000f8ec03f */
[----:B------:R-:W-:-:S04]  /*0200*/  UIADD3 UR4, -UR5, 0x100000, URZ ;  /* 0x0010000005047890 */ /* 0x000fc8000fffe13f */
[----:B------:R-:W-:Y:S02]  /*0210*/  USHF.L.U32 UR5, UR4, 0xb, URZ ;  /* 0x0000000b04057899 */ /* 0x000fe4000800063f */
[----:B------:R-:W-:Y:S01]  /*0220*/  USHF.L.U32 UR4, UR4, 0x1, URZ ;  /* 0x0000000104047899 */ /* 0x000fe2000800063f */
[----:B------:R-:W1:Y:S11]  /*0230*/  FENCE.VIEW.ASYNC.S ;  /* 0x00000000000073c6 */ /* 0x000e760000000000 */
[----:B-1----:R1:W2:Y:S01]  /*0240*/  SYNCS.EXCH.64 URZ, [UR8+0x22040], UR4 ;  /* 0x02204004083f75b2 */ /* 0x0022a20008000100 */
[----:B------:R1:W3:Y:S01]  /*0250*/  SYNCS.EXCH.64 URZ, [UR8+0x22048], UR6 ;  /* 0x02204806083f75b2 */ /* 0x0002e20008000100 */
[----:B------:R-:W-:Y:S01]  /*0260*/  NOP ;  /* 0x0000000000007918 */ /* 0x000fe20000000000 */
.L_x_2:
[----:B------:R-:W4:Y:S01]  /*0270*/  SHFL.IDX PT, R0, R9, RZ, 0x1f ;  /* 0x00001fff09007589 */ /* 0x000f2200000e0000 */
[----:B------:R-:W-:Y:S01]  /*0280*/  NOP ;  /* 0x0000000000007918 */ /* 0x000fe20000000000 */
[----:B----4-:R-:W-:-:S13]  /*0290*/  ISETP.NE.AND P0, PT, R0, RZ, PT ;  /* 0x000000ff0000720c */ /* 0x010fda0003f05270 */
[----:B------:R-:W-:Y:S05]  /*02a0*/  @P0 BRA `(.L_x_3) ;  /* 0x0000000000580947 */ /* 0x000fea0003800000 */
[----:B-1----:R-:W1:Y:S01]  /*02b0*/  S2UR UR5, SR_CgaCtaId ;  /* 0x00000000000579c3 */ /* 0x002e620000008800 */
[----:B------:R-:W-:Y:S01]  /*02c0*/  UMOV UR4, 0x400 ;  /* 0x0000040000047882 */ /* 0x000fe20000000000 */
[----:B------:R-:W-:Y:S01]  /*02d0*/  UMOV UR6, 0x1 ;  /* 0x0000000100067882 */ /* 0x000fe20000000000 */
[----:B------:R-:W-:Y:S01]  /*02e0*/  UMOV UR7, 0x80 ;  /* 0x0000008000077882 */ /* 0x000fe20000000000 */
[----:B------:R-:W-:Y:S01]  /*02f0*/  ELECT P0, URZ, PT ;  /* 0x00000000003f782f */ /* 0x000fe20003800000 */
[----:B-1----:R-:W-:Y:S02]  /*0300*/  ULEA UR8, UR5, UR4, 0x18 ;  /* 0x0000000405087291 */ /* 0x002fe4000f8ec03f */
[----:B------:R-:W-:-:S04]  /*0310*/  UIADD3 UR4, -UR6, 0x100000, URZ ;  /* 0x0010000006047890 */ /* 0x000fc8000fffe13f */
[----:B------:R-:W-:Y:S02]  /*0320*/  USHF.L.U32 UR5, UR4, 0xb, URZ ;  /* 0x0000000b04057899 */ /* 0x000fe4000800063f */
[----:B------:R-:W-:Y:S02]  /*0330*/  USHF.L.U32 UR4, UR4, 0x1, URZ ;  /* 0x0000000104047899 */ /* 0x000fe4000800063f */
[----:B------:R-:W-:-:S04]  /*0340*/  UIADD3 UR6, -UR7, 0x100000, URZ ;  /* 0x0010000007067890 */ /* 0x000fc8000fffe13f */
[----:B------:R-:W-:Y:S02]  /*0350*/  USHF.L.U32 UR7, UR6, 0xb, URZ ;  /* 0x0000000b06077899 */ /* 0x000fe4000800063f */
[----:B------:R-:W-:Y:S01]  /*0360*/  USHF.L.U32 UR6, UR6, 0x1, URZ ;  /* 0x0000000106067899 */ /* 0x000fe2000800063f */
[----:B------:R-:W1:Y:S03]  /*0370*/  FENCE.VIEW.ASYNC.S ;  /* 0x00000000000073c6 */ /* 0x000e660000000000 */
[----:B-1----:R4:W1:Y:S08]  /*0380*/  SYNCS.EXCH.64 URZ, [UR8+0x22000], UR4 ;  /* 0x02200004083f75b2 */ /* 0x0028700008000100 */
[----:B------:R4:W1:Y:S01]  /*0390*/  SYNCS.EXCH.64 URZ, [UR8+0x22020], UR6 ;  /* 0x02202006083f75b2 */ /* 0x0008620008000100 */
[----:B------:R4:W1:Y:S01]  /*03a0*/  SYNCS.EXCH.64 URZ, [UR8+0x22008], UR4 ;  /* 0x02200804083f75b2 */ /* 0x0008620008000100 */
[----:B------:R4:W1:Y:S01]  /*03b0*/  SYNCS.EXCH.64 URZ, [UR8+0x22028], UR6 ;  /* 0x02202806083f75b2 */ /* 0x0008620008000100 */
[----:B------:R4:W1:Y:S01]  /*03c0*/  SYNCS.EXCH.64 URZ, [UR8+0x22010], UR4 ;  /* 0x02201004083f75b2 */ /* 0x0008620008000100 */
[----:B------:R4:W1:Y:S01]  /*03d0*/  SYNCS.EXCH.64 URZ, [UR8+0x22030], UR6 ;  /* 0x02203006083f75b2 */ /* 0x0008620008000100 */
[----:B------:R4:W1:Y:S01]  /*03e0*/  SYNCS.EXCH.64 URZ, [UR8+0x22018], UR4 ;  /* 0x02201804083f75b2 */ /* 0x0008620008000100 */
[----:B------:R4:W1:Y:S02]  /*03f0*/  SYNCS.EXCH.64 URZ, [UR8+0x22038], UR6 ;  /* 0x02203806083f75b2 */ /* 0x0008640008000100 */
[----:B----4-:R-:W-:Y:S01]  /*0400*/  NOP ;  /* 0x0000000000007918 */ /* 0x010fe20000000000 */
.L_x_3:
        /* <DEDUP_REMOVED lines=20> */
[----:B------:R4:W1:Y:S02]  /*0550*/  SYNCS.EXCH.64 URZ, [UR8+0x22068], UR6 ;  /* 0x02206806083f75b2 */ /* 0x0008640008000100 */
[----:B----4-:R-:W-:Y:S01]  /*0560*/  NOP ;  /* 0x0000000000007918 */ /* 0x010fe20000000000 */
.L_x_4:
[----:B------:R-:W4:Y:S01]  /*0570*/  SHFL.IDX PT, R9, R9, RZ, 0x1f ;  /* 0x00001fff09097589 */ /* 0x000f2200000e0000 */
[----:B------:R-:W-:Y:S02]  /*0580*/  ELECT P0, URZ, PT ;  /* 0x00000000003f782f */ /* 0x000fe40003800000 */
[----:B------:R-:W-:Y:S01]  /*0590*/  SHF.R.S32.HI R3, RZ, 0x1f, R16 ;  /* 0x0000001fff037819 */ /* 0x000fe20000011410 */
[----:B------:R-:W-:Y:S01]  /*05a0*/  NOP ;  /* 0x0000000000007918 */ /* 0x000fe20000000000 */
[----:B------:R-:W4:Y:S01]  /*05b0*/  S2UR UR36, SR_CTAID.Y ;  /* 0x00000000002479c3 */ /* 0x000f220000002600 */
[----:B------:R-:W-:Y:S01]  /*05c0*/  BSSY B0, `(.L_x_5) ;  /* 0x0000025000007945 */ /* 0x000fe20003800000 */
[----:B------:R-:W-:Y:S02]  /*05d0*/  LEA.HI R3, R3, R16, RZ, 0x7 ;  /* 0x0000001003037211 */ /* 0x000fe400078f38ff */
[----:B------:R-:W-:Y:S02]  /*05e0*/  MOV R8, RZ ;  /* 0x000000ff00087202 */ /* 0x000fe40000000f00 */
[----:B------:R-:W-:-:S02]  /*05f0*/  LOP3.LUT R3, R3, 0xffffff80, RZ, 0xc0, !PT ;  /* 0xffffff8003037812 */ /* 0x000fc400078ec0ff */
[----:B------:R-:W4:Y:S03]  /*0600*/  S2UR UR37, SR_CTAID.Z ;  /* 0x00000000002579c3 */ /* 0x000f260000002700 */
[----:B------:R-:W-:-:S05]  /*0610*/  IMAD.IADD R0, R16, 0x1, -R3 ;  /* 0x0000000110007824 */ /* 0x000fca00078e0a03 */
[----:B-123--:R-:W-:Y:S01]  /*0620*/  BAR.SYNC.DEFER_BLOCKING 0x0 ;  /* 0x0000000000007b1d */ /* 0x00efe20000010000 */
[----:B----4-:R-:W-:-:S13]  /*0630*/  ISETP.EQ.AND P1, PT, R9, RZ, P0 ;  /* 0x000000ff0900720c */ /* 0x010fda0000722270 */
[----:B------:R-:W-:Y:S05]  /*0640*/  @!P1 BRA `(.L_x_6) ;  /* 0x0000000000709947 */ /* 0x000fea0003800000 */
[----:B------:R-:W1:Y:S01]  /*0650*/  S2R R3, SR_CgaCtaId ;  /* 0x0000000000037919 */ /* 0x000e620000008800 */
[----:B------:R-:W-:Y:S02]  /*0660*/  MOV R2, 0x400 ;  /* 0x0000040000027802 */ /* 0x000fe40000000f00 */
[----:B------:R-:W-:Y:S02]  /*0670*/  MOV R4, 0x1 ;  /* 0x0000000100047802 */ /* 0x000fe40000000f00 */
[----:B------:R-:W-:Y:S02]  /*0680*/  ISETP.NE.AND P3, PT, R0, RZ, PT ;  /* 0x000000ff0000720c */ /* 0x000fe40003f65270 */
[----:B-1----:R-:W-:Y:S02]  /*0690*/  LEA R3, R3, R2, 0x18 ;  /* 0x0000000203037211 */ /* 0x002fe400078ec0ff */
[----:B------:R-:W-:-:S04]  /*06a0*/  SHF.L.U32 R2, R4, 0x1f, RZ ;  /* 0x0000001f04027819 */ /* 0x000fc800000006ff */
[----:B------:R-:W1:Y:S02]  /*06b0*/  SYNCS.PHASECHK.TRANS64.TRYWAIT P2, [R3+URZ+0x22048], R2 ;  /* 0x02204802030075a7 */ /* 0x000e64000804017f */
[----:B-1----:R-:W-:Y:S05]  /*06c0*/  @!P2 BRA `(.L_x_7) ;  /* 0x0000012c008ca947 */ /* 0x002fea0003800000 */
.L_x_72:
[----:B------:R-:W-:Y:S05]  /*06d0*/  @P3 BRA `(.L_x_8) ;  /* 0x0000000000143947 */ /* 0x000fea0003800000 */
[----:B------:R-:W-:Y:S01]  /*06e0*/  LOP3.LUT P2, RZ, R16, 0x1f, RZ, 0xc0, !PT ;  /* 0x0000001f10ff7812 */ /* 0x000fe2000784c0ff */
[----:B-1----:R-:W-:-:S04]  /*06f0*/  IMAD.MOV.U32 R2, RZ, RZ, 0x2000 ;  /* 0x00002000ff027424 */ /* 0x002fc800078e00ff */
[----:B------:R2:W-:Y:S08]  /*0700*/  SYNCS.ARRIVE.TRANS64 RZ, [R3+URZ+0x22040], R2 ;  /* 0x0220400203ff79a7 */ /* 0x0005f0000800003f */
[----:B------:R-:W-:Y:S05]  /*0710*/  @!P2 BRA `(.L_x_8) ;  /* 0x000000000004a947 */ /* 0x000fea0003800000 */
[----:B------:R-:W-:Y:S01]  /*0720*/  BPT.TRAP 0x1 ;  /* 0x000000040000795c */ /* 0x000fe20000300000 */
.L_x_8:
[----:B------:R-:W3:Y:S01]  /*0730*/  S2UR UR11, SR_CTAID.X ;  /* 0x00000000000b79c3 */ /* 0x000ee20000002500 */
[----:B------:R-:W-:Y:S01]  /*0740*/  R2UR UR8, R3 ;  /* 0x00000000030872ca */ /* 0x000fe200000e0000 */
[----:B------:R-:W-:Y:S01]  /*0750*/  ULDC.64 UR4, c[0x0][0x198] ;  /* 0x0000660000047ab9 */ /* 0x000fe20000000a00 */
[----:B------:R-:W-:Y:S01]  /*0760*/  UMOV UR6, 0x0 ;  /* 0x0000000000067882 */ /* 0x000fe20000000000 */
[----:B------:R-:W-:Y:S01]  /*0770*/  UIADD3 UR4, UP0, UR4, 0xf0, URZ ;  /* 0x000000f004047890 */ /* 0x000fe2000ff1e03f */
[----:B------:R-:W-:Y:S01]  /*0780*/  UMOV UR7, 0x10000000 ;  /* 0x1000000000077882 */ /* 0x000fe20000000000 */
[----:B------:R-:W-:Y:S02]  /*0790*/  UMOV UR10, URZ ;  /* 0x0000003f000a7c82 */ /* 0x000fe40008000000 */
[----:B------:R-:W-:Y:S01]  /*07a0*/  UIADD3.X UR5, URZ, UR5, URZ, UP0, !UPT ;  /* 0x000000053f057290 */ /* 0x000fe200087fe43f */
[----:B------:R-:W-:Y:S01]  /*07b0*/  UMOV UR12, UR36 ;  /* 0x00000024000c7c82 */ /* 0x000fe20008000000 */
[----:B------:R-:W-:-:S04]  /*07c0*/  UMOV UR13, UR37 ;  /* 0x00000025000d7c82 */ /* 0x000fc80008000000 */
[----:B------:R-:W-:Y:S02]  /*07d0*/  UIADD3 UR9, UR8, 0x22040, URZ ;  /* 0x0002204008097890 */ /* 0x000fe4000fffe03f */
[----:B---3--:R-:W-:-:S09]  /*07e0*/  USHF.L.U32 UR11, UR11, 0x6, URZ ;  /* 0x000000060b0b7899 */ /* 0x008fd2000800063f */
[----:B------:R3:W-:Y:S02]  /*07f0*/  UTMALDG.4D [UR8], [UR4], desc[UR6] ;  /* 0x00000608040075b4 */ /* 0x0007e40008019000 */
[----:B---3--:R-:W-:Y:S01]  /*0800*/  NOP ;  /* 0x0000000000007918 */ /* 0x008fe20000000000 */
.L_x_6:
[----:B------:R-:W-:Y:S05]  /*0810*/  BSYNC B0 ;  /* 0x0000000000007941 */ /* 0x000fea0003800000 */
.L_x_5:
[----:B------:R-:W3:Y:S01]  /*0820*/  LDC R10, c[0x0][0x28c] ;  /* 0x0000a300ff0a7b82 */ /* 0x000ee20000000800 */
[----:B------:R-:W-:Y:S01]  /*0830*/  BSSY B0, `(.L_x_9) ;  /* 0x0000091000007945 */ /* 0x000fe20003800000 */
[----:B------:R-:W-:Y:S01]  /*0840*/  IMAD.MOV.U32 R6, RZ, RZ, 0x1 ;  /* 0x00000001ff067424 */ /* 0x000fe200078e00ff */
[----:B------:R-:W-:Y:S01]  /*0850*/  MOV R4, 0x1 ;  /* 0x0000000100047802 */ /* 0x000fe20000000f00 */
[----:B------:R-:W-:Y:S01]  /*0860*/  IMAD.MOV.U32 R5, RZ, RZ, RZ ;  /* 0x000000ffff057224 */ /* 0x000fe200078e00ff */
[----:B---3--:R-:W-:-:S04]  /*0870*/  IADD3 R18, R10, 0xff, RZ ;  /* 0x000000ff0a127810 */ /* 0x008fc80007ffe0ff */
[----:B-12---:R-:W-:-:S04]  /*0880*/  SHF.R.S32.HI R3, RZ, 0x1f, R18 ;  /* 0x0000001fff037819 */ /* 0x006fc80000011412 */
[----:B------:R-:W-:-:S04]  /*0890*/  LEA.HI R18, R3, R18, RZ, 0x8 ;  /* 0x0000001203127211 */ /* 0x000fc800078f40ff */
[----:B------:R-:W-:-:S04]  /*08a0*/  SHF.R.S32.HI R7, RZ, 0x8, R18 ;  /* 0x00000008ff077819 */ /* 0x000fc80000011412 */
[----:B------:R-:W-:Y:S01]  /*08b0*/  SHF.L.U32 R7, R7, 0x1, RZ ;  /* 0x0000000107077819 */ /* 0x000fe200000006ff */
[----:B------:R-:W-:Y:S06]  /*08c0*/  @!P1 BRA `(.L_x_10) ;  /* 0x00000008001c9947 */ /* 0x000fec0003800000 */
[----:B------:R-:W-:Y:S01]  /*08d0*/  ISETP.GE.AND P1, PT, R10, 0x1, PT ;  /* 0x000000010a00780c */ /* 0x000fe20003f26270 */
[----:B------:R-:W-:Y:S01]  /*08e0*/  IMAD.MOV.U32 R8, RZ, RZ, RZ ;  /* 0x000000ffff087224 */ /* 0x000fe200078e00ff */
[----:B------:R-:W-:Y:S02]  /*08f0*/  LOP3.LUT R12, R16, 0x1f, RZ, 0xc0, !PT ;  /* 0x0000001f100c7812 */ /* 0x000fe400078ec0ff */
[----:B------:R-:W-:-:S09]  /*0900*/  MOV R5, RZ ;  /* 0x000000ff00057202 */ /* 0x000fd20000000f00 */
[----:B------:R-:W-:Y:S05]  /*0910*/  @!P1 BRA `(.L_x_11) ;  /* 0x0000000000e49947 */ /* 0x000fea0003800000 */
[----:B------:R-:W1:Y:S01]  /*0920*/  S2R R3, SR_CgaCtaId ;  /* 0x0000000000037919 */ /* 0x000e620000008800 */
[----:B------:R-:W-:Y:S01]  /*0930*/  MOV R2, 0x400 ;  /* 0x0000040000027802 */ /* 0x000fe20000000f00 */
[----:B------:R-:W-:Y:S01]  /*0940*/  IMAD.MOV.U32 R4, RZ, RZ, 0x1 ;  /* 0x00000001ff047424 */ /* 0x000fe200078e00ff */
[----:B------:R-:W-:Y:S02]  /*0950*/  ISETP.NE.AND P2, PT, R0, RZ, PT ;  /* 0x000000ff0000720c */ /* 0x000fe40003f45270 */
[----:B-1----:R-:W-:Y:S02]  /*0960*/  LEA R3, R3, R2, 0x18 ;  /* 0x0000000203037211 */ /* 0x002fe400078ec0ff */
[----:B------:R-:W-:-:S04]  /*0970*/  SHF.L.U32 R2, R4, 0x1f, RZ ;  /* 0x0000001f04027819 */ /* 0x000fc800000006ff */
[----:B------:R-:W1:Y:S02]  /*0980*/  SYNCS.PHASECHK.TRANS64.TRYWAIT P1, [R3+URZ+0x22020], R2 ;  /* 0x02202002030075a7 */ /* 0x000e64000802017f */
[----:B-1----:R-:W-:Y:S05]  /*0990*/  @!P1 BRA `(.L_x_12) ;  /* 0x0000012800ec9947 */ /* 0x002fea0003800000 */
.L_x_73:
[----:B------:R-:W-:Y:S01]  /*09a0*/  MOV R5, 0x1 ;  /* 0x0000000100057802 */ /* 0x000fe20000000f00 */
[----:B------:R-:W-:Y:S06]  /*09b0*/  @P2 BRA `(.L_x_13) ;  /* 0x0000000000142947 */ /* 0x000fec0003800000 */
[----:B------:R-:W-:Y:S01]  /*09c0*/  ISETP.NE.AND P1, PT, R12, RZ, PT ;  /* 0x000000ff0c00720c */ /* 0x000fe20003f25270 */
[----:B-1----:R-:W-:-:S04]  /*09d0*/  IMAD.MOV.U32 R2, RZ, RZ, 0x8000 ;  /* 0x00008000ff027424 */ /* 0x002fc800078e00ff */
[----:B------:R2:W-:Y:S08]  /*09e0*/  SYNCS.ARRIVE.TRANS64 RZ, [R3+URZ+0x22000], R2 ;  /* 0x0220000203ff79a7 */ /* 0x0005f0000800003f */
[----:B------:R-:W-:Y:S05]  /*09f0*/  @!P1 BRA `(.L_x_13) ;  /* 0x0000000000049947 */ /* 0x000fea0003800000 */
[----:B------:R-:W-:Y:S01]  /*0a00*/  BPT.TRAP 0x1 ;  /* 0x000000040000795c */ /* 0x000fe20000300000 */
.L_x_13:
[----:B------:R-:W3:Y:S01]  /*0a10*/  S2R R11, SR_CgaCtaId ;  /* 0x00000000000b7919 */ /* 0x000ee20000008800 */
[----:B------:R-:W-:Y:S01]  /*0a20*/  R2UR UR33, R3 ;  /* 0x00000000032172ca */ /* 0x000fe200000e0000 */
[----:B------:R-:W-:Y:S01]  /*0a30*/  ULDC.64 UR4, c[0x0][0x198] ;  /* 0x0000660000047ab9 */ /* 0x000fe20000000a00 */
[----:B-12---:R-:W-:Y:S01]  /*0a40*/  MOV R2, 0x400 ;  /* 0x0000040000027802 */ /* 0x006fe20000000f00 */
[----:B------:R-:W-:Y:S01]  /*0a50*/  UIADD3 UR4, UP0, UR4, 0x1f0, URZ ;  /* 0x000001f004047890 */ /* 0x000fe2000ff1e03f */
[----:B------:R-:W-:Y:S01]  /*0a60*/  MOV R3, 0x1 ;  /* 0x0000000100037802 */ /* 0x000fe20000000f00 */
[----:B------:R-:W-:Y:S01]  /*0a70*/  UMOV UR6, 0x0 ;  /* 0x0000000000067882 */ /* 0x000fe20000000000 */
[----:B------:R-:W-:Y:S01]  /*0a80*/  UMOV UR7, 0x10000000 ;  /* 0x1000000000077882 */ /* 0x000fe20000000000 */
[----:B------:R-:W-:Y:S01]  /*0a90*/  UIADD3.X UR5, URZ, UR5, URZ, UP0, !UPT ;  /* 0x000000053f057290 */ /* 0x000fe200087fe43f */
[----:B------:R-:W-:Y:S01]  /*0aa0*/  SHF.L.U32 R3, R3, 0x1f, RZ ;  /* 0x0000001f03037819 */ /* 0x000fe200000006ff */
[----:B------:R-:W-:Y:S01]  /*0ab0*/  UMOV UR34, URZ ;  /* 0x0000003f00227c82 */ /* 0x000fe20008000000 */
[----:B------:R-:W-:Y:S01]  /*0ac0*/  UMOV UR35, URZ ;  /* 0x0000003f00237c82 */ /* 0x000fe20008000000 */
[----:B------:R-:W-:-:S02]  /*0ad0*/  ISETP.NE.AND P2, PT, R0, RZ, PT ;  /* 0x000000ff0000720c */ /* 0x000fc40003f45270 */
[----:B------:R-:W-:Y:S02]  /*0ae0*/  UIADD3 UR32, UR33, 0x2000, URZ ;  /* 0x0000200021207890 */ /* 0x000fe4000fffe03f */
[----:B------:R-:W-:-:S09]  /*0af0*/  UIADD3 UR33, UR33, 0x22000, URZ ;  /* 0x0002200021217890 */ /* 0x000fd2000fffe03f */
[----:B------:R1:W-:Y:S01]  /*0b00*/  UTMALDG.4D [UR32], [UR4], desc[UR6] ;  /* 0x00000620040075b4 */ /* 0x0003e20008019000 */
[----:B---3--:R-:W-:-:S05]  /*0b10*/  LEA R4, R11, R2, 0x18 ;  /* 0x000000020b047211 */ /* 0x008fca00078ec0ff */
[----:B------:R-:W-:-:S04]  /*0b20*/  IMAD R2, R5, 0x8, R4 ;  /* 0x0000000805027824 */ /* 0x000fc800078e0204 */
[----:B------:R-:W2:Y:S02]  /*0b30*/  SYNCS.PHASECHK.TRANS64.TRYWAIT P1, [R2+URZ+0x22020], R3 ;  /* 0x02202003020075a7 */ /* 0x000ea4000802017f */
[----:B-12---:R-:W-:Y:S05]  /*0b40*/  @!P1 BRA `(.L_x_14) ;  /* 0x0000012800949947 */ /* 0x006fea0003800000 */
.L_x_74:
[----:B------:R-:W-:Y:S01]  /*0b50*/  MOV R8, 0x1 ;  /* 0x0000000100087802 */ /* 0x000fe20000000f00 */
[----:B------:R-:W-:Y:S06]  /*0b60*/  @P2 BRA `(.L_x_15) ;  /* 0x0000000000142947 */ /* 0x000fec0003800000 */
[----:B------:R-:W-:Y:S01]  /*0b70*/  ISETP.NE.AND P1, PT, R12, RZ, PT ;  /* 0x000000ff0c00720c */ /* 0x000fe20003f25270 */
[----:B-1----:R-:W-:-:S04]  /*0b80*/  IMAD.MOV.U32 R3, RZ, RZ, 0x8000 ;  /* 0x00008000ff037424 */ /* 0x002fc800078e00ff */
[----:B------:R2:W-:Y:S08]  /*0b90*/  SYNCS.ARRIVE.TRANS64 RZ, [R2+URZ+0x22000], R3 ;  /* 0x0220000302ff79a7 */ /* 0x0005f0000800003f */
[----:B------:R-:W-:Y:S05]  /*0ba0*/  @!P1 BRA `(.L_x_15) ;  /* 0x0000000000049947 */ /* 0x000fea0003800000 */
[----:B------:R-:W-:Y:S01]  /*0bb0*/  BPT.TRAP 0x1 ;  /* 0x000000040000795c */ /* 0x000fe20000300000 */
.L_x_15:
[C---:B------:R-:W-:Y:S01]  /*0bc0*/  LEA R4, R5.reuse, R4, 0xf ;  /* 0x0000000405047211 */ /* 0x040fe200078e78ff */
[----:B------:R-:W-:Y:S01]  /*0bd0*/  ULDC.64 UR4, c[0x0][0x198] ;  /* 0x0000660000047ab9 */ /* 0x000fe20000000a00 */
[----:B------:R-:W-:Y:S01]  /*0be0*/  R2UR UR33, R2 ;  /* 0x00000000022172ca */ /* 0x000fe200000e0000 */
[----:B------:R-:W-:Y:S01]  /*0bf0*/  UIADD3 UR4, UP0, UR4, 0x2f0, URZ ;  /* 0x000002f004047890 */ /* 0x000fe2000ff1e03f */
[----:B------:R-:W-:Y:S01]  /*0c00*/  R2UR UR32, R4 ;  /* 0x00000000042072ca */ /* 0x000fe200000e0000 */
[----:B------:R-:W-:Y:S01]  /*0c10*/  UMOV UR6, 0x0 ;  /* 0x0000000000067882 */ /* 0x000fe20000000000 */
[----:B------:R-:W-:Y:S01]  /*0c20*/  UMOV UR7, 0x10000000 ;  /* 0x1000000000077882 */ /* 0x000fe20000000000 */
[----:B------:R-:W-:Y:S01]  /*0c30*/  UIADD3.X UR5, URZ, UR5, URZ, UP0, !UPT ;  /* 0x000000053f057290 */ /* 0x000fe200087fe43f */
[----:B------:R-:W-:Y:S01]  /*0c40*/  VIADD R5, R5, 0x1 ;  /* 0x0000000105057836 */ /* 0x000fe20000000000 */
[----:B------:R-:W-:Y:S01]  /*0c50*/  UMOV UR34, URZ ;  /* 0x0000003f00227c82 */ /* 0x000fe20008000000 */
[----:B------:R-:W-:-:S05]  /*0c60*/  UMOV UR35, URZ ;  /* 0x0000003f00237c82 */ /* 0x000fca0008000000 */
[----:B------:R-:W-:Y:S02]  /*0c70*/  UIADD3 UR33, UR33, 0x22000, URZ ;  /* 0x0002200021217890 */ /* 0x000fe4000fffe03f */
[----:B------:R-:W-:-:S09]  /*0c80*/  UIADD3 UR32, UR32, 0x2000, URZ ;  /* 0x0000200020207890 */ /* 0x000fd2000fffe03f */
[----:B------:R3:W-:Y:S02]  /*0c90*/  UTMALDG.4D [UR32], [UR4], desc[UR6] ;  /* 0x00000620040075b4 */ /* 0x0007e40008019000 */
[----:B---3--:R-:W-:Y:S01]  /*0ca0*/  NOP ;  /* 0x0000000000007918 */ /* 0x008fe20000000000 */
.L_x_11:
[----:B------:R-:W-:Y:S02]  /*0cb0*/  ISETP.GE.AND P1, PT, R10, 0x101, PT ;  /* 0x000001010a00780c */ /* 0x000fe40003f26270 */
[----:B------:R-:W-:-:S11]  /*0cc0*/  MOV R4, 0x1 ;  /* 0x0000000100047802 */ /* 0x000fd60000000f00 */
[----:B------:R-:W-:Y:S05]  /*0cd0*/  @!P1 BRA `(.L_x_16) ;  /* 0x0000000400149947 */ /* 0x000fea0003800000 */
[----:B-12---:R-:W1:Y:S01]  /*0ce0*/  S2R R3, SR_CgaCtaId ;  /* 0x0000000000037919 */ /* 0x006e620000008800 */
[----:B------:R-:W-:Y:S01]  /*0cf0*/  MOV R2, 0x400 ;  /* 0x0000040000027802 */ /* 0x000fe20000000f00 */
[----:B------:R-:W-:Y:S01]  /*0d00*/  IMAD.MOV.U32 R4, RZ, RZ, 0x1 ;  /* 0x00000001ff047424 */ /* 0x000fe200078e00ff */
[----:B------:R-:W-:-:S04]  /*0d10*/  ISETP.NE.AND P2, PT, R0, RZ, PT ;  /* 0x000000ff0000720c */ /* 0x000fc80003f45270 */
[----:B------:R-:W-:Y:S02]  /*0d20*/  SHF.L.U32 R4, R4, 0x1f, RZ ;  /* 0x0000001f04047819 */ /* 0x000fe400000006ff */
[----:B-1----:R-:W-:-:S04]  /*0d30*/  LEA R2, R3, R2, 0x18 ;  /* 0x0000000203027211 */ /* 0x002fc800078ec0ff */
[----:B------:R-:W-:-:S04]  /*0d40*/  LEA R3, R5, R2, 0x3 ;  /* 0x0000000205037211 */ /* 0x000fc800078e18ff */
[----:B------:R-:W1:Y:S02]  /*0d50*/  SYNCS.PHASECHK.TRANS64.TRYWAIT P1, [R3+URZ+0x22020], R4 ;  /* 0x02202004030075a7 */ /* 0x000e64000802017f */
[----:B-1----:R-:W-:Y:S05]  /*0d60*/  @!P1 BRA `(.L_x_17) ;  /* 0x0000012800209947 */ /* 0x002fea0003800000 */
.L_x_75:
[----:B------:R-:W-:Y:S05]  /*0d70*/  @P2 BRA `(.L_x_18) ;  /* 0x0000000000142947 */ /* 0x000fea0003800000 */
[----:B------:R-:W-:Y:S01]  /*0d80*/  ISETP.NE.AND P1, PT, R12, RZ, PT ;  /* 0x000000ff0c00720c */ /* 0x000fe20003f25270 */
[----:B-1----:R-:W-:-:S04]  /*0d90*/  IMAD.MOV.U32 R4, RZ, RZ, 0x8000 ;  /* 0x00008000ff047424 */ /* 0x002fc800078e00ff */
[----:B------:R2:W-:Y:S08]  /*0da0*/  SYNCS.ARRIVE.TRANS64 RZ, [R3+URZ+0x22000], R4 ;  /* 0x0220000403ff79a7 */ /* 0x0005f0000800003f */
[----:B------:R-:W-:Y:S05]  /*0db0*/  @!P1 BRA `(.L_x_18) ;  /* 0x0000000000049947 */ /* 0x000fea0003800000 */
[----:B------:R-:W-:Y:S01]  /*0dc0*/  BPT.TRAP 0x1 ;  /* 0x000000040000795c */ /* 0x000fe20000300000 */
.L_x_18:
[----:B------:R-:W3:Y:S01]  /*0dd0*/  S2R R11, SR_CgaCtaId ;  /* 0x00000000000b7919 */ /* 0x000ee20000008800 */
[C---:B------:R-:W-:Y:S01]  /*0de0*/  LEA R2, R5.reuse, R2, 0xf ;  /* 0x0000000205027211 */ /* 0x040fe200078e78ff */
[----:B------:R-:W-:Y:S01]  /*0df0*/  VIADD R5, R5, 0x1 ;  /* 0x0000000105057836 */ /* 0x000fe20000000000 */
[----:B------:R-:W-:Y:S01]  /*0e00*/  R2UR UR35, R8 ;  /* 0x00000000082372ca */ /* 0x000fe200000e0000 */
[----:B------:R-:W-:Y:S01]  /*0e10*/  ULDC.64 UR4, c[0x0][0x198] ;  /* 0x0000660000047ab9 */ /* 0x000fe20000000a00 */
[----:B------:R-:W-:Y:S01]  /*0e20*/  R2UR UR33, R3 ;  /* 0x00000000032172ca */ /* 0x000fe200000e0000 */
[----:B------:R-:W-:Y:S01]  /*0e30*/  UIADD3 UR4, UP0, UR4, 0x1f0, URZ ;  /* 0x000001f004047890 */ /* 0x000fe2000ff1e03f */
[----:B------:R-:W-:Y:S01]  /*0e40*/  R2UR UR32, R2 ;  /* 0x00000000022072ca */ /* 0x000fe200000e0000 */
[----:B------:R-:W-:Y:S01]  /*0e50*/  UMOV UR6, 0x0 ;  /* 0x0000000000067882 */ /* 0x000fe20000000000 */
[----:B------:R-:W-:Y:S01]  /*0e60*/  MOV R2, 0x400 ;  /* 0x0000040000027802 */ /* 0x000fe20000000f00 */
[----:B------:R-:W-:Y:S01]  /*0e70*/  UIADD3.X UR5, URZ, UR5, URZ, UP0, !UPT ;  /* 0x000000053f057290 */ /* 0x000fe200087fe43f */
[C---:B------:R-:W-:Y:S01]  /*0e80*/  ISETP.NE.AND P2, PT, R5.reuse, 0x4, PT ;  /* 0x000000040500780c */ /* 0x040fe20003f45270 */
[----:B------:R-:W-:Y:S01]  /*0e90*/  UMOV UR7, 0x10000000 ;  /* 0x1000000000077882 */ /* 0x000fe20000000000 */
[C---:B------:R-:W-:Y:S01]  /*0ea0*/  ISETP.NE.AND P1, PT, R5.reuse, 0x4, PT ;  /* 0x000000040500780c */ /* 0x040fe20003f25270 */
[----:B------:R-:W-:Y:S01]  /*0eb0*/  UMOV UR34, URZ ;  /* 0x0000003f00227c82 */ /* 0x000fe20008000000 */
[----:B------:R-:W-:Y:S01]  /*0ec0*/  SEL R5, R5, RZ, P2 ;  /* 0x000000ff05057207 */ /* 0x000fe20001000000 */
[----:B------:R-:W-:Y:S01]  /*0ed0*/  USHF.L.U32 UR35, UR35, 0x8, URZ ;  /* 0x0000000823237899 */ /* 0x000fe2000800063f */
[----:B-12---:R-:W-:Y:S01]  /*0ee0*/  SEL R4, RZ, 0x1, !P1 ;  /* 0x00000001ff047807 */ /* 0x006fe20004800000 */
[----:B------:R-:W-:Y:S01]  /*0ef0*/  UIADD3 UR33, UR33, 0x22000, URZ ;  /* 0x0002200021217890 */ /* 0x000fe2000fffe03f */
[----:B------:R-:W-:Y:S01]  /*0f00*/  ISETP.NE.AND P2, PT, R0, RZ, PT ;  /* 0x000000ff0000720c */ /* 0x000fe20003f45270 */
[----:B------:R-:W-:-:S09]  /*0f10*/  UIADD3 UR32, UR32, 0x2000, URZ ;  /* 0x0000200020207890 */ /* 0x000fd2000fffe03f */
[----:B------:R1:W-:Y:S01]  /*0f20*/  UTMALDG.4D [UR32], [UR4], desc[UR6] ;  /* 0x00000620040075b4 */ /* 0x0003e20008019000 */
[----:B---3--:R-:W-:Y:S02]  /*0f30*/  LEA R10, R11, R2, 0x18 ;  /* 0x000000020b0a7211 */ /* 0x008fe400078ec0ff */
[----:B------:R-:W-:Y:S02]  /*0f40*/  SHF.L.U32 R2, R4, 0x1f, RZ ;  /* 0x0000001f04027819 */ /* 0x000fe400000006ff */
[----:B------:R-:W-:-:S04]  /*0f50*/  LEA R3, R5, R10, 0x3 ;  /* 0x0000000a05037211 */ /* 0x000fc800078e18ff */
[----:B------:R-:W2:Y:S02]  /*0f60*/  SYNCS.PHASECHK.TRANS64.TRYWAIT P1, [R3+URZ+0x22020], R2 ;  /* 0x02202002030075a7 */ /* 0x000ea4000802017f */
[----:B-12---:R-:W-:Y:S05]  /*0f70*/  @!P1 BRA `(.L_x_19) ;  /* 0x0000012400b09947 */ /* 0x006fea0003800000 */
.L_x_76:
[----:B------:R-:W-:Y:S05]  /*0f80*/  @P2 BRA `(.L_x_20) ;  /* 0x0000000000142947 */ /* 0x000fea0003800000 */
[----:B------:R-:W-:Y:S01]  /*0f90*/  ISETP.NE.AND P1, PT, R12, RZ, PT ;  /* 0x000000ff0c00720c */ /* 0x000fe20003f25270 */
[----:B-1----:R-:W-:-:S04]  /*0fa0*/  IMAD.MOV.U32 R2, RZ, RZ, 0x8000 ;  /* 0x00008000ff027424 */ /* 0x002fc800078e00ff */
[----:B------:R2:W-:Y:S08]  /*0fb0*/  SYNCS.ARRIVE.TRANS64 RZ, [R3+URZ+0x22000], R2 ;  /* 0x0220000203ff79a7 */ /* 0x0005f0000800003f */
[----:B------:R-:W-:Y:S05]  /*0fc0*/  @!P1 BRA `(.L_x_20) ;  /* 0x0000000000049947 */ /* 0x000fea0003800000 */
[----:B------:R-:W-:Y:S01]  /*0fd0*/  BPT.TRAP 0x1 ;  /* 0x000000040000795c */ /* 0x000fe20000300000 */
.L_x_20:
[----:B------:R-:W-:Y:S01]  /*0fe0*/  LEA R10, R5, R10, 0xf ;  /* 0x0000000a050a7211 */ /* 0x000fe200078e78ff */
[----:B------:R-:W-:Y:S01]  /*0ff0*/  ULDC.64 UR4, c[0x0][0x198] ;  /* 0x0000660000047ab9 */ /* 0x000fe20000000a00 */
[----:B------:R-:W-:Y:S01]  /*1000*/  R2UR UR35, R8 ;  /* 0x00000000082372ca */ /* 0x000fe200000e0000 */
[----:B------:R-:W-:Y:S01]  /*1010*/  UIADD3 UR4, UP0, UR4, 0x2f0, URZ ;  /* 0x000002f004047890 */ /* 0x000fe2000ff1e03f */
[----:B------:R-:W-:Y:S01]  /*1020*/  R2UR UR33, R3 ;  /* 0x00000000032172ca */ /* 0x000fe200000e0000 */
[----:B------:R-:W-:Y:S01]  /*1030*/  UMOV UR6, 0x0 ;  /* 0x0000000000067882 */ /* 0x000fe20000000000 */
[----:B------:R-:W-:Y:S01]  /*1040*/  R2UR UR32, R10 ;  /* 0x000000000a2072ca */ /* 0x000fe200000e0000 */
[----:B------:R-:W-:Y:S01]  /*1050*/  UIADD3.X UR5, URZ, UR5, URZ, UP0, !UPT ;  /* 0x000000053f057290 */ /* 0x000fe200087fe43f */
[----:B------:R-:W-:Y:S01]  /*1060*/  VIADD R5, R5, 0x1 ;  /* 0x0000000105057836 */ /* 0x000fe20000000000 */
[----:B------:R-:W-:Y:S01]  /*1070*/  UMOV UR7, 0x10000000 ;  /* 0x1000000000077882 */ /* 0x000fe20000000000 */
[----:B------:R-:W-:Y:S01]  /*1080*/  UMOV UR34, URZ ;  /* 0x0000003f00227c82 */ /* 0x000fe20008000000 */
[----:B------:R-:W-:-:S02]  /*1090*/  IADD3 R8, R8, 0x1, RZ ;  /* 0x0000000108087810 */ /* 0x000fc40007ffe0ff */
[C---:B------:R-:W-:Y:S02]  /*10a0*/  ISETP.NE.AND P1, PT, R5.reuse, 0x4, PT ;  /* 0x000000040500780c */ /* 0x040fe40003f25270 */
[----:B------:R-:W-:Y:S02]  /*10b0*/  USHF.L.U32 UR35, UR35, 0x8, URZ ;  /* 0x0000000823237899 */ /* 0x000fe4000800063f */
[----:B------:R-:W-:Y:S01]  /*10c0*/  UIADD3 UR33, UR33, 0x22000, URZ ;  /* 0x0002200021217890 */ /* 0x000fe2000fffe03f */
[----:B-12---:R-:W-:Y:S01]  /*10d0*/  SEL R3, RZ, 0x1, P1 ;  /* 0x00000001ff037807 */ /* 0x006fe20000800000 */
[----:B------:R-:W-:Y:S01]  /*10e0*/  UIADD3 UR32, UR32, 0x2000, URZ ;  /* 0x0000200020207890 */ /* 0x000fe2000fffe03f */
[----:B------:R-:W-:Y:S02]  /*10f0*/  SEL R5, R5, RZ, P1 ;  /* 0x000000ff05057207 */ /* 0x000fe40000800000 */
[----:B------:R-:W-:-:S06]  /*1100*/  LOP3.LUT R4, R4, R3, RZ, 0x3c, !PT ;  /* 0x0000000304047212 */ /* 0x000fcc00078e3cff */
[----:B------:R3:W-:Y:S02]  /*1110*/  UTMALDG.4D [UR32], [UR4], desc[UR6] ;  /* 0x00000620040075b4 */ /* 0x0007e40008019000 */
[----:B---3--:R-:W-:Y:S01]  /*1120*/  NOP ;  /* 0x0000000000007918 */ /* 0x008fe20000000000 */
.L_x_16:
[----:B------:R-:W-:-:S07]  /*1130*/  VIADD R7, R7, 0xfffffffc ;  /* 0xfffffffc07077836 */ /* 0x000fce0000000000 */
.L_x_10:
[----:B------:R-:W-:Y:S05]  /*1140*/  BSYNC B0 ;  /* 0x0000000000007941 */ /* 0x000fea0003800000 */
.L_x_9:
[----:B-12---:R-:W1:Y:S01]  /*1150*/  S2R R3, SR_CgaCtaId ;  /* 0x0000000000037919 */ /* 0x006e620000008800 */
[----:B------:R-:W-:Y:S02]  /*1160*/  MOV R2, 0x400 ;  /* 0x0000040000027802 */ /* 0x000fe40000000f00 */
[----:B------:R-:W-:Y:S02]  /*1170*/  SHF.L.U32 R11, RZ, 0x1f, RZ ;  /* 0x0000001fff0b7819 */ /* 0x000fe400000006ff */
[----:B-1----:R-:W-:-:S04]  /*1180*/  LEA R2, R3, R2, 0x18 ;  /* 0x0000000203027211 */ /* 0x002fc800078ec0ff */
[----:B------:R-:W1:Y:S02]  /*1190*/  SYNCS.PHASECHK.TRANS64.TRYWAIT P1, [R2+URZ+0x22040], R11 ;  /* 0x0220400b020075a7 */ /* 0x000e64000802017f */
[----:B-1----:R-:W-:Y:S05]  /*11a0*/  @!P1 BRA `(.L_x_21) ;  /* 0x0000012400389947 */ /* 0x002fea0003800000 */
.L_x_77:
[----:B------:R-:W2:Y:S01]  /*11b0*/  SYNCS.PHASECHK.TRANS64.TRYWAIT P1, [R2+URZ+0x22000], R11 ;  /* 0x0220000b020075a7 */ /* 0x000ea2000802017f */
[----:B------:R-:W-:-:S04]  /*11c0*/  SHF.R.S32.HI R3, RZ, 0x1f, R0 ;  /* 0x0000001fff037819 */ /* 0x000fc80000011400 */
[----:B------:R-:W-:-:S04]  /*11d0*/  LEA.HI R3, R3, R0, RZ, 0x2 ;  /* 0x0000000003037211 */ /* 0x000fc800078f10ff */
[----:B------:R-:W-:-:S04]  /*11e0*/  LOP3.LUT R3, R3, 0x7ffffffc, RZ, 0xc0, !PT ;  /* 0x7ffffffc03037812 */ /* 0x000fc800078ec0ff */
[----:B------:R-:W-:Y:S01]  /*11f0*/  IADD3 R10, -R3, R0, RZ ;  /* 0x00000000030a7210 */ /* 0x000fe20007ffe1ff */
[----:B------:R-:W-:-:S03]  /*1200*/  IMAD.MOV.U32 R3, RZ, RZ, RZ ;  /* 0x000000ffff037224 */ /* 0x000fc600078e00ff */
[----:B------:R-:W-:Y:S01]  /*1210*/  SHF.L.U32 R10, R10, 0x1, RZ ;  /* 0x000000010a0a7819 */ /* 0x000fe200000006ff */
[----:B--2---:R-:W-:Y:S06]  /*1220*/  @!P1 BRA `(.L_x_22) ;  /* 0x00000124002c9947 */ /* 0x004fec0003800000 */
.L_x_78:
[----:B------:R-:W-:Y:S05]  /*1230*/  WARPSYNC.ALL ;  /* 0x0000000000007948 */ /* 0x000fea0003800000 */
[C---:B------:R-:W-:Y:S01]  /*1240*/  R2UR UR14, R2.reuse ;  /* 0x00000000020e72ca */ /* 0x040fe200000e0000 */
[----:B------:R-:W-:Y:S01]  /*1250*/  WARPGROUP.ARRIVE ;  /* 0x00000000000079c5 */ /* 0x000fe20000000000 */
[----:B------:R-:W-:Y:S01]  /*1260*/  R2UR UR4, R2 ;  /* 0x00000000020472ca */ /* 0x000fe200000e0000 */
[----:B------:R-:W-:Y:S01]  /*1270*/  UMOV UR5, 0x40000040 ;  /* 0x4000004000057882 */ /* 0x000fe20000000000 */
[----:B------:R-:W-:Y:S01]  /*1280*/  UMOV UR7, 0x40000040 ;  /* 0x4000004000077882 */ /* 0x000fe20000000000 */
[----:B------:R-:W-:Y:S01]  /*1290*/  UMOV UR17, 0x40000040 ;  /* 0x4000004000117882 */ /* 0x000fe20000000000 */
[----:B------:R-:W-:Y:S01]  /*12a0*/  UMOV UR19, 0x40000040 ;  /* 0x4000004000137882 */ /* 0x000fe20000000000 */
[----:B------:R-:W-:Y:S01]  /*12b0*/  UMOV UR21, 0x40000040 ;  /* 0x4000004000157882 */ /* 0x000fe20000000000 */
[----:B------:R-:W-:Y:S01]  /*12c0*/  UMOV UR23, 0x40000040 ;  /* 0x4000004000177882 */ /* 0x000fe20000000000 */
[----:B------:R-:W-:Y:S01]  /*12d0*/  UMOV UR25, 0x40000040 ;  /* 0x4000004000197882 */ /* 0x000fe20000000000 */
[----:B------:R-:W-:Y:S01]  /*12e0*/  UMOV UR27, 0x40000040 ;  /* 0x40000040001b7882 */ /* 0x000fe20000000000 */
[C---:B------:R-:W-:Y:S01]  /*12f0*/  VIADD R12, R10.reuse, 0x1 ;  /* 0x000000010a0c7836 */ /* 0x040fe20000000000 */
[C---:B------:R-:W-:Y:S01]  /*1300*/  IADD3 R13, R10.reuse, 0x8, RZ ;  /* 0x000000080a0d7810 */ /* 0x040fe20007ffe0ff */
[----:B------:R-:W-:Y:S01]  /*1310*/  UIADD3 UR14, UR14, 0x2000, URZ ;  /* 0x000020000e0e7890 */ /* 0x000fe2000fffe03f */
[----:B------:R-:W-:Y:S01]  /*1320*/  VIADD R14, R10, 0xa1 ;  /* 0x000000a10a0e7836 */ /* 0x000fe20000000000 */
[----:B------:R-:W-:-:S02]  /*1330*/  USHF.R.U32.HI UR4, URZ, 0x4, UR4 ;  /* 0x000000043f047899 */ /* 0x000fc40008011604 */
[----:B------:R-:W-:Y:S02]  /*1340*/  USHF.R.U32.HI UR14, URZ, 0x4, UR14 ;  /* 0x000000043f0e7899 */ /* 0x000fe4000801160e */
[----:B------:R-:W-:Y:S02]  /*1350*/  ULOP3.LUT UR4, UR4, 0x3fff, URZ, 0xc0, !UPT ;  /* 0x00003fff04047892 */ /* 0x000fe4000f8ec03f */
[----:B------:R-:W-:Y:S02]  /*1360*/  ULOP3.LUT UR14, UR14, 0x3fff, URZ, 0xc0, !UPT ;  /* 0x00003fff0e0e7892 */ /* 0x000fe4000f8ec03f */
[----:B------:R-:W-:Y:S02]  /*1370*/  ULOP3.LUT UR8, UR4, 0x10000, URZ, 0xfc, !UPT ;  /* 0x0001000004087892 */ /* 0x000fe4000f8efc3f */
[----:B------:R-:W-:Y:S02]  /*1380*/  ULOP3.LUT UR28, UR14, 0x10000, URZ, 0xfc, !UPT ;  /* 0x000100000e1c7892 */ /* 0x000fe4000f8efc3f */
[----:B------:R-:W-:-:S02]  /*1390*/  UIADD3 UR16, UR8, 0x2, URZ ;  /* 0x0000000208107890 */ /* 0x000fc4000fffe03f */
[----:B------:R-:W-:Y:S01]  /*13a0*/  UIADD3 UR18, UR28, 0x2, URZ ;  /* 0x000000021c127890 */ /* 0x000fe2000fffe03f */
[----:B------:R-:W-:Y:S02]  /*13b0*/  UMOV UR4, UR8 ;  /* 0x0000000800047c82 */ /* 0x000fe40008000000 */
[----:B------:R-:W-:Y:S01]  /*13c0*/  UMOV UR6, UR28 ;  /* 0x0000001c00067c82 */ /* 0x000fe20008000000 */
[----:B------:R-:W-:Y:S01]  /*13d0*/  UIADD3 UR20, UR8, 0x4, URZ ;  /* 0x0000000408147890 */ /* 0x000fe2000fffe03f */
[----:B------:R-:W-:Y:S01]  /*13e0*/  HGMMA.64x256x16.F32 R24, gdesc[UR4], RZ, !UPT, gsb0 ;  /* 0x03e00000041879f0 */ /* 0x000fe2000c0008ff */
[----:B------:R-:W-:Y:S02]  /*13f0*/  UIADD3 UR22, UR28, 0x4, URZ ;  /* 0x000000041c167890 */ /* 0x000fe4000fffe03f */
[----:B------:R-:W-:Y:S02]  /*1400*/  UIADD3 UR24, UR8, 0x6, URZ ;  /* 0x0000000608187890 */ /* 0x000fe4000fffe03f */
[----:B------:R-:W-:Y:S01]  /*1410*/  UIADD3 UR26, UR28, 0x6, URZ ;  /* 0x000000061c1a7890 */ /* 0x000fe2000fffe03f */
[----:B------:R-:W-:Y:S01]  /*1420*/  ULDC UR6, c[0x0][0x28c] ;  /* 0x0000a30000067ab9 */ /* 0x000fe20000000800 */
[----:B------:R-:W-:Y:S01]  /*1430*/  ULDC UR7, c[0x0][0x28c] ;  /* 0x0000a30000077ab9 */ /* 0x000fe20000000800 */
[----:B------:R-:W-:Y:S01]  /*1440*/  ISETP.GE.AND P3, PT, R12, UR6, PT ;  /* 0x000000060c007c0c */ /* 0x000fe2000bf66270 */
[C---:B------:R-:W-:Y:S01]  /*1450*/  VIADD R12, R10.reuse, 0x9 ;  /* 0x000000090a0c7836 */ /* 0x040fe20000000000 */
[----:B------:R-:W-:Y:S01]  /*1460*/  ULDC UR6, c[0x0][0x28c] ;  /* 0x0000a30000067ab9 */ /* 0x000fe20000000800 */
[----:B------:R-:W-:Y:S01]  /*1470*/  ISETP.GE.AND P4, PT, R13, UR7, PT ;  /* 0x000000070d007c0c */ /* 0x000fe2000bf86270 */
[----:B------:R-:W-:Y:S01]  /*1480*/  ULDC UR7, c[0x0][0x28c] ;  /* 0x0000a30000077ab9 */ /* 0x000fe20000000800 */
[----:B------:R-:W-:Y:S01]  /*1490*/  IADD3 R13, R10, 0x10, RZ ;  /* 0x000000100a0d7810 */ /* 0x000fe20007ffe0ff */
        /* <DEDUP_REMOVED lines=9> */
[----:B------:R-:W-:Y:S01]  /*1530*/  VIADD R12, R10, 0x19 ;  /* 0x000000190a0c7836 */ /* 0x000fe20000000000 */
[----:B------:R-:W-:Y:S01]  /*1540*/  ISETP.GE.AND P2, PT, R13, UR7, PT ;  /* 0x000000070d007c0c */ /* 0x000fe2000bf46270 */
[----:B------:R-:W-:Y:S01]  /*1550*/  ULDC UR6, c[0x0][0x28c] ;  /* 0x0000a30000067ab9 */ /* 0x000fe20000000800 */
        /* <DEDUP_REMOVED lines=37> */
[----:B------:R-:W-:-:S02]  /*17b0*/  WARPGROUP.DEPBAR.LE gsb0, 0x0 ;  /* 0x00008000000079c5 */ /* 0x000fc40000010000 */
[----:B------:R-:W-:-:S06]  /*17c0*/  WARPGROUP.ARRIVE ;  /* 0x00000000000079c5 */ /* 0x000fcc0000000000 */
[----:B------:R-:W-:Y:S01]  /*17d0*/  HGMMA.64x256x16.F32 R24, gdesc[UR16], R24, gsb0 ;  /* 0x03e00000101879f0 */ /* 0x000fe20008000818 */
[----:B------:R-:W-:Y:S01]  /*17e0*/  ULDC UR19, c[0x0][0x604] ;  /* 0x0001810000137ab9 */ /* 0x000fe20000000800 */
[----:B------:R-:W-:Y:S01]  /*17f0*/  ULDC UR18, c[0x0][0x604] ;  /* 0x0001810000127ab9 */ /* 0x000fe20000000800 */
[----:B------:R-:W-:Y:S02]  /*1800*/  WARPGROUP.DEPBAR.LE gsb0, 0x0 ;  /* 0x00008000000079c5 */ /* 0x000fe40000010000 */
[----:B------:R-:W-:-:S15]  /*1810*/  WARPGROUP.ARRIVE ;  /* 0x00000000000079c5 */ /* 0x000fde0000000000 */
[----:B------:R-:W-:-:S08]  /*1820*/  NOP ;  /* 0x0000000000007918 */ /* 0x000fd00000000000 */
        /* <DEDUP_REMOVED lines=10> */
[----:B------:R-:W-:Y:S02]  /*18d0*/  FSEL R13, R25, -INF , !P3 ;  /* 0xff800000190d7808 */ /* 0x000fe40005800000 */
[----:B------:R-:W-:Y:S02]  /*18e0*/  FSEL R27, R27, -INF , !P3 ;  /* 0xff8000001b1b7808 */ /* 0x000fe40005800000 */
[----:B------:R-:W-:Y:S01]  /*18f0*/  ISETP.GE.AND P3, PT, R12, UR6, PT ;  /* 0x000000060c007c0c */ /* 0x000fe2000bf66270 */
[----:B------:R-:W-:Y:S01]  /*1900*/  ULDC UR6, c[0x0][0x28c] ;  /* 0x0000a30000067ab9 */ /* 0x000fe20000000800 */
[----:B------:R-:W-:-:S02]  /*1910*/  IADD3 R12, R10, 0x20, RZ ;  /* 0x000000200a0c7810 */ /* 0x000fc40007ffe0ff */
[----:B------:R-:W-:Y:S02]  /*1920*/  FSEL R28, R28, -INF , !P4 ;  /* 0xff8000001c1c7808 */ /* 0x000fe40006000000 */
[----:B------:R-:W-:Y:S02]  /*1930*/  FSEL R25, R30, -INF , !P4 ;  /* 0xff8000001e197808 */ /* 0x000fe40006000000 */
[----:B------:R-:W-:Y:S01]  /*1940*/  ISETP.GE.AND P4, PT, R12, UR6, PT ;  /* 0x000000060c007c0c */ /* 0x000fe2000bf86270 */
[----:B------:R-:W-:Y:S01]  /*1950*/  VIADD R12, R10, 0x21 ;  /* 0x000000210a0c7836 */ /* 0x000fe20000000000 */
[----:B------:R-:W-:Y:S01]  /*1960*/  ULDC UR6, c[0x0][0x28c] ;  /* 0x0000a30000067ab9 */ /* 0x000fe20000000800 */
        /* <DEDUP_REMOVED lines=18> */
[C---:B------:R-:W-:Y:S01]  /*1a90*/  VIADD R12, R10.reuse, 0x31 ;  /* 0x000000310a0c7836 */ /* 0x040fe20000000000 */
[----:B------:R-:W-:Y:S01]  /*1aa0*/  ULDC UR6, c[0x0][0x28c] ;  /* 0x0000a30000067ab9 */ /* 0x000fe20000000800 */
[----:B------:R-:W-:Y:S02]  /*1ab0*/  FSEL R37, R37, -INF , !P3 ;  /* 0xff80000025257808 */ /* 0x000fe40005800000 */
[----:B------:R-:W-:Y:S01]  /*1ac0*/  FSEL R156, R39, -INF , !P3 ;  /* 0xff800000279c7808 */ /* 0x000fe20005800000 */
[----:B------:R-:W-:Y:S01]  /*1ad0*/  VIADD R39, R10, 0xa9 ;  /* 0x000000a90a277836 */ /* 0x000fe20000000000 */
        /* <DEDUP_REMOVED lines=132> */
[----:B------:R-:W-:-:S02]  /*2320*/  FSEL R50, R92, -INF , !P6 ;  /* 0xff8000005c327808 */ /* 0x000fc40007000000 */
[----:B------:R-:W-:Y:S02]  /*2330*/  FSEL R94, R94, -INF , !P6 ;  /* 0xff8000005e5e7808 */ /* 0x000fe40007000000 */
[C---:B------:R-:W-:Y:S01]  /*2340*/  ISETP.GE.AND P6, PT, R10.reuse, UR6, PT ;  /* 0x000000060a007c0c */ /* 0x040fe2000bfc6270 */
[----:B------:R-:W-:Y:S01]  /*2350*/  ULDC UR6, c[0x0][0x28c] ;  /* 0x0000a30000067ab9 */ /* 0x000fe20000000800 */
[----:B------:R-:W-:Y:S02]  /*2360*/  IADD3 R12, R10, 0xa0, RZ ;  /* 0x000000a00a0c7810 */ /* 0x000fe40007ffe0ff */
[----:B------:R-:W-:Y:S02]  /*2370*/  FSEL R38, R24, -INF , !P6 ;  /* 0xff80000018267808 */ /* 0x000fe40007000000 */
[----:B------:R-:W-:Y:S02]  /*2380*/  FSEL R90, R26, -INF , !P6 ;  /* 0xff8000001a5a7808 */ /* 0x000fe40007000000 */
[----:B------:R-:W-:-:S02]  /*2390*/  FMNMX R17, R38, R13, !PT ;  /* 0x0000000d26117209 */ /* 0x000fc40007800000 */
[----:B------:R-:W-:Y:S02]  /*23a0*/  FSEL R31, R93, -INF , !P1 ;  /* 0xff8000005d1f7808 */ /* 0x000fe40004800000 */
[----:B------:R-:W-:Y:S02]  /*23b0*/  FSEL R95, R95, -INF , !P1 ;  /* 0xff8000005f5f7808 */ /* 0x000fe40004800000 */
[----:B------:R-:W-:Y:S01]  /*23c0*/  ISETP.GE.AND P6, PT, R12, UR7, PT ;  /* 0x000000070c007c0c */ /* 0x000fe2000bfc6270 */
[----:B------:R-:W-:Y:S01]  /*23d0*/  ULDC UR7, c[0x0][0x604] ;  /* 0x0001810000077ab9 */ /* 0x000fe20000000800 */
[----:B------:R-:W-:Y:S01]  /*23e0*/  ISETP.GE.AND P1, PT, R14, UR8, PT ;  /* 0x000000080e007c0c */ /* 0x000fe2000bf26270 */
[----:B------:R-:W-:Y:S01]  /*23f0*/  ULDC UR8, c[0x0][0x604] ;  /* 0x0001810000087ab9 */ /* 0x000fe20000000800 */
[----:B------:R-:W-:Y:S02]  /*2400*/  FMNMX R12, R90, R27, !PT ;  /* 0x0000001b5a0c7209 */ /* 0x000fe40007800000 */
[----:B------:R-:W-:-:S02]  /*2410*/  FMNMX R14, R28, R17, !PT ;  /* 0x000000111c0e7209 */ /* 0x000fc40007800000 */
[----:B------:R-:W-:Y:S02]  /*2420*/  FMNMX R17, R25, R12, !PT ;  /* 0x0000000c19117209 */ /* 0x000fe40007800000 */
[----:B------:R-:W-:Y:S02]  /*2430*/  FMNMX R35, R29, R14, !PT ;  /* 0x0000000e1d237209 */ /* 0x000fe40007800000 */
[----:B------:R-:W-:Y:S02]  /*2440*/  FMNMX R12, R152, R17, !PT ;  /* 0x00000011980c7209 */ /* 0x000fe40007800000 */
[----:B------:R-:W-:Y:S02]  /*2450*/  FMNMX R14, R32, R35, !PT ;  /* 0x00000023200e7209 */ /* 0x000fe40007800000 */
        /* <DEDUP_REMOVED lines=8> */
[----:B------:R-:W-:Y:S02]  /*24e0*/  IADD3 R26, R10, 0xa8, RZ ;  /* 0x000000a80a1a7810 */ /* 0x000fe40007ffe0ff */
[----:B------:R-:W-:Y:S02]  /*24f0*/  FMNMX R17, R157, R12, !PT ;  /* 0x0000000c9d117209 */ /* 0x000fe40007800000 */
[----:B------:R-:W-:Y:S02]  /*2500*/  FSEL R34, R96, -INF , !P2 ;  /* 0xff80000060227808 */ /* 0x000fe40005000000 */
[----:B------:R-:W-:Y:S02]  /*2510*/  FSEL R24, R98, -INF , !P2 ;  /* 0xff80000062187808 */ /* 0x000fe40005000000 */
[----:B------:R-:W-:Y:S02]  /*2520*/  FMNMX R35, R41, R14, !PT ;  /* 0x0000000e29237209 */ /* 0x000fe40007800000 */
[----:B------:R-:W-:Y:S01]  /*2530*/  ISETP.GE.AND P2, PT, R26, UR6, PT ;  /* 0x000000061a007c0c */ /* 0x000fe2000bf46270 */
[----:B------:R-:W-:Y:S01]  /*2540*/  ULDC UR6, c[0x0][0x28c] ;  /* 0x0000a30000067ab9 */ /* 0x000fe20000000800 */
[----:B------:R-:W-:-:S02]  /*2550*/  FSEL R47, R97, -INF , !P3 ;  /* 0xff800000612f7808 */ /* 0x000fc40005800000 */
[----:B------:R-:W-:Y:S02]  /*2560*/  FSEL R26, R99, -INF , !P3 ;  /* 0xff800000631a7808 */ /* 0x000fe40005800000 */
[----:B------:R-:W-:Y:S02]  /*2570*/  FMNMX R12, R158, R17, !PT ;  /* 0x000000119e0c7209 */ /* 0x000fe40007800000 */
[----:B------:R-:W-:Y:S01]  /*2580*/  ISETP.GE.AND P3, PT, R39, UR6, PT ;  /* 0x0000000627007c0c */ /* 0x000fe2000bf66270 */
[----:B------:R-:W-:Y:S01]  /*2590*/  ULDC UR6, c[0x0][0x28c] ;  /* 0x0000a30000067ab9 */ /* 0x000fe20000000800 */
[----:B------:R-:W-:Y:S02]  /*25a0*/  FMNMX R14, R44, R35, !PT ;  /* 0x000000232c0e7209 */ /* 0x000fe40007800000 */
[----:B------:R-:W-:Y:S02]  /*25b0*/  IADD3 R39, R10, 0xb0, RZ ;  /* 0x000000b00a277810 */ /* 0x000fe40007ffe0ff */
[----:B------:R-:W-:-:S02]  /*25c0*/  FMNMX R17, R159, R12, !PT ;  /* 0x0000000c9f117209 */ /* 0x000fc40007800000 */
[----:B------:R-:W-:Y:S02]  /*25d0*/  FSEL R46, R100, -INF , !P4 ;  /* 0xff800000642e7808 */ /* 0x000fe40006000000 */
[----:B------:R-:W-:Y:S02]  /*25e0*/  FSEL R97, R102, -INF , !P4 ;  /* 0xff80000066617808 */ /* 0x000fe40006000000 */
[----:B------:R-:W-:Y:S02]  /*25f0*/  FMNMX R35, R45, R14, !PT ;  /* 0x0000000e2d237209 */ /* 0x000fe40007800000 */
[----:B------:R-:W-:Y:S01]  /*2600*/  ISETP.GE.AND P4, PT, R39, UR6, PT ;  /* 0x0000000627007c0c */ /* 0x000fe2000bf86270 */
[----:B------:R-:W-:Y:S01]  /*2610*/  VIADD R39, R10, 0xb1 ;  /* 0x000000b10a277836 */ /* 0x000fe20000000000 */
[----:B------:R-:W-:Y:S01]  /*2620*/  FMNMX R12, R160, R17, !PT ;  /* 0x00000011a00c7209 */ /* 0x000fe20007800000 */
[----:B------:R-:W-:Y:S01]  /*2630*/  ULDC UR6, c[0x0][0x28c] ;  /* 0x0000a30000067ab9 */ /* 0x000fe20000000800 */
[----:B------:R-:W-:-:S02]  /*2640*/  FMNMX R14, R48, R35, !PT ;  /* 0x00000023300e7209 */ /* 0x000fc40007800000 */
[----:B------:R-:W-:Y:S02]  /*2650*/  FSEL R101, R101, -INF , !P5 ;  /* 0xff80000065657808 */ /* 0x000fe40006800000 */
[----:B------:R-:W-:Y:S02]  /*2660*/  FSEL R103, R103, -INF , !P5 ;  /* 0xff80000067677808 */ /* 0x000fe40006800000 */
[----:B------:R-:W-:Y:S01]  /*2670*/  ISETP.GE.AND P5, PT, R39, UR6, PT ;  /* 0x0000000627007c0c */ /* 0x000fe2000bfa6270 */
[----:B------:R-:W-:Y:S01]  /*2680*/  ULDC UR6, c[0x0][0x28c] ;  /* 0x0000a30000067ab9 */ /* 0x000fe20000000800 */
        /* <DEDUP_REMOVED lines=10> */
[----:B------:R-:W-:Y:S02]  /*2730*/  IADD3 R42, R10, 0xb8, RZ ;  /* 0x000000b80a2a7810 */ /* 0x000fe40007ffe0ff */
[----:B------:R-:W-:Y:S02]  /*2740*/  FMNMX R39, R57, R12, !PT ;  /* 0x0000000c39277209 */ /* 0x000fe40007800000 */
[----:B------:R-:W-:Y:S02]  /*2750*/  FMNMX R12, R60, R17, !PT ;  /* 0x000000113c0c7209 */ /* 0x000fe40007800000 */
[----:B------:R-:W-:Y:S02]  /*2760*/  FSEL R35, R104, -INF , !P6 ;  /* 0xff80000068237808 */ /* 0x000fe40007000000 */
[----:B------:R-:W-:-:S02]  /*2770*/  FSEL R106, R106, -INF , !P6 ;  /* 0xff8000006a6a7808 */ /* 0x000fc40007000000 */
[----:B------:R-:W-:Y:S01]  /*2780*/  ISETP.GE.AND P6, PT, R42, UR6, PT ;  /* 0x000000062a007c0c */ /* 0x000fe2000bfc6270 */
[----:B------:R-:W-:Y:S01]  /*2790*/  VIADD R42, R10, 0xb9 ;  /* 0x000000b90a2a7836 */ /* 0x000fe20000000000 */
[----:B------:R-:W-:Y:S01]  /*27a0*/  FMNMX R14, R166, R39, !PT ;  /* 0x00000027a60e7209 */ /* 0x000fe20007800000 */
[----:B------:R-:W-:Y:S01]  /*27b0*/  ULDC UR6, c[0x0][0x28c] ;  /* 0x0000a30000067ab9 */ /* 0x000fe20000000800 */
[----:B------:R-:W-:Y:S02]  /*27c0*/  FMNMX R17, R61, R12, !PT ;  /* 0x0000000c3d117209 */ /* 0x000fe40007800000 */
[----:B------:R-:W-:Y:S02]  /*27d0*/  FSEL R43, R105, -INF , !P1 ;  /* 0xff800000692b7808 */ /* 0x000fe40004800000 */
[----:B------:R-:W-:Y:S02]  /*27e0*/  FSEL R107, R107, -INF , !P1 ;  /* 0xff8000006b6b7808 */ /* 0x000fe40004800000 */
[----:B------:R-:W-:-:S02]  /*27f0*/  IADD3 R65, R10, 0xc0, RZ ;  /* 0x000000c00a417810 */ /* 0x000fc40007ffe0ff */
[----:B------:R-:W-:Y:S01]  /*2800*/  FMNMX R39, R167, R14, !PT ;  /* 0x0000000ea7277209 */ /* 0x000fe20007800000 */
[----:B------:R-:W-:Y:S01]  /*2810*/  VIADD R14, R10, 0xc1 ;  /* 0x000000c10a0e7836 */ /* 0x000fe20000000000 */
[----:B------:R-:W-:Y:S01]  /*2820*/  ISETP.GE.AND P1, PT, R42, UR6, PT ;  /* 0x000000062a007c0c */ /* 0x000fe2000bf26270 */
[----:B------:R-:W-:Y:S01]  /*2830*/  ULDC UR6, c[0x0][0x28c] ;  /* 0x0000a30000067ab9 */ /* 0x000fe20000000800 */
[----:B------:R-:W-:Y:S02]  /*2840*/  FMNMX R12, R64, R17, !PT ;  /* 0x00000011400c7209 */ /* 0x000fe40007800000 */
[----:B------:R-:W-:Y:S02]  /*2850*/  FSEL R42, R108, -INF , !P2 ;  /* 0xff8000006c2a7808 */ /* 0x000fe40005000000 */
[----:B------:R-:W-:Y:S02]  /*2860*/  FSEL R96, R110, -INF , !P2 ;  /* 0xff8000006e607808 */ /* 0x000fe40005000000 */
[----:B------:R-:W-:Y:S01]  /*2870*/  ISETP.GE.AND P2, PT, R65, UR6, PT ;  /* 0x0000000641007c0c */ /* 0x000fe2000bf46270 */
[----:B------:R-:W-:Y:S01]  /*2880*/  ULDC UR6, c[0x0][0x28c] ;  /* 0x0000a30000067ab9 */ /* 0x000fe20000000800 */
[----:B------:R-:W-:-:S02]  /*2890*/  FMNMX R39, R66, R39, !PT ;  /* 0x0000002742277209 */ /* 0x000fc40007800000 */
[----:B------:R-:W-:Y:S02]  /*28a0*/  FMNMX R12, R19, R12, !PT ;  /* 0x0000000c130c7209 */ /* 0x000fe40007800000 */
[----:B------:R-:W-:Y:S02]  /*28b0*/  FSEL R109, R109, -INF , !P3 ;  /* 0xff8000006d6d7808 */ /* 0x000fe40005800000 */
[----:B------:R-:W-:Y:S02]  /*28c0*/  FSEL R85, R111, -INF , !P3 ;  /* 0xff8000006f557808 */ /* 0x000fe40005800000 */
        /* <DEDUP_REMOVED lines=9> */
[----:B------:R-:W-:-:S02]  /*2960*/  IADD3 R65, R10, 0xc8, RZ ;  /* 0x000000c80a417810 */ /* 0x000fc40007ffe0ff */
[----:B------:R-:W-:Y:S02]  /*2970*/  FMNMX R12, R21, R12, !PT ;  /* 0x0000000c150c7209 */ /* 0x000fe40007800000 */
        /* <DEDUP_REMOVED lines=33> */
[----:B------:R-:W-:Y:S02]  /*2b90*/  IADD3 R14, R10, 0xd8, RZ ;  /* 0x000000d80a0e7810 */ /* 0x000fe40007ffe0ff */
[----:B------:R-:W-:Y:S01]  /*2ba0*/  ISETP.GE.AND P1, PT, R67, UR6, PT ;  /* 0x0000000643007c0c */ /* 0x000fe2000bf26270 */
[----:B------:R-:W-:Y:S01]  /*2bb0*/  ULDC UR6, c[0x0][0x28c] ;  /* 0x0000a30000067ab9 */ /* 0x000fe20000000800 */
[----:B------:R-:W-:Y:S01]  /*2bc0*/  FMNMX R65, R88, R65, !PT ;  /* 0x0000004158417209 */ /* 0x000fe20007800000 */
[----:B------:R-:W-:Y:S01]  /*2bd0*/  VIADD R67, R10, 0xd9 ;  /* 0x000000d90a437836 */ /* 0x000fe20000000000 */
[----:B------:R-:W-:-:S02]  /*2be0*/  FSEL R91, R120, -INF , !P2 ;  /* 0xff800000785b7808 */ /* 0x000fc40005000000 */
[----:B------:R-:W-:Y:S02]  /*2bf0*/  FMNMX R12, R50, R17, !PT ;  /* 0x00000011320c7209 */ /* 0x000fe40007800000 */
        /* <DEDUP_REMOVED lines=9> */
[----:B------:R-:W-:Y:S01]  /*2c90*/  FMNMX R12, R26, R65, !PT ;  /* 0x000000411a0c7209 */ /* 0x000fe20007800000 */
[----:B------:R-:W-:Y:S01]  /*2ca0*/  VIADD R65, R10, 0xe1 ;  /* 0x000000e10a417836 */ /* 0x000fe20000000000 */
[----:B------:R-:W-:Y:S02]  /*2cb0*/  FMNMX R14, R46, R17, !PT ;  /* 0x000000112e0e7209 */ /* 0x000fe40007800000 */
[----:B------:R-:W-:-:S02]  /*2cc0*/  FMNMX R12, R97, R12, !PT ;  /* 0x0000000c610c7209 */ /* 0x000fc40007800000 */
[----:B------:R-:W-:Y:S02]  /*2cd0*/  FMNMX R14, R101, R14, !PT ;  /* 0x0000000e650e7209 */ /* 0x000fe40007800000 */
[----:B------:R-:W-:Y:S02]  /*2ce0*/  FSEL R121, R121, -INF , !P3 ;  /* 0xff80000079797808 */ /* 0x000fe40005800000 */
[----:B------:R-:W-:Y:S02]  /*2cf0*/  FSEL R93, R123, -INF , !P3 ;  /* 0xff8000007b5d7808 */ /* 0x000fe40005800000 */
[----:B------:R-:W-:Y:S01]  /*2d00*/  ISETP.GE.AND P3, PT, R67, UR6, PT ;  /* 0x0000000643007c0c */ /* 0x000fe2000bf66270 */
[----:B------:R-:W-:Y:S01]  /*2d10*/  ULDC UR6, c[0x0][0x28c] ;  /* 0x0000a30000067ab9 */ /* 0x000fe20000000800 */
[----:B------:R-:W-:Y:S02]  /*2d20*/  IADD3 R67, R10, 0xe0, RZ ;  /* 0x000000e00a437810 */ /* 0x000fe40007ffe0ff */
        /* <DEDUP_REMOVED lines=29> */
[----:B------:R-:W-:Y:S01]  /*2f00*/  ULDC UR6, c[0x0][0x28c] ;  /* 0x0000a30000067ab9 */ /* 0x000fe20000000800 */
[----:B------:R-:W-:Y:S01]  /*2f10*/  FMNMX R17, R119, R14, !PT ;  /* 0x0000000e77117209 */ /* 0x000fe20007800000 */
[C---:B------:R-:W-:Y:S01]  /*2f20*/  VIADD R67, R10.reuse, 0xf1 ;  /* 0x000000f10a437836 */ /* 0x040fe20000000000 */
[----:B------:R-:W-:Y:S02]  /*2f30*/  FSEL R92, R129, -INF , !P1 ;  /* 0xff800000815c7808 */ /* 0x000fe40004800000 */
[----:B------:R-:W-:Y:S02]  /*2f40*/  FSEL R131, R131, -INF , !P1 ;  /* 0xff80000083837808 */ /* 0x000fe40004800000 */
[----:B------:R-:W-:Y:S02]  /*2f50*/  FMNMX R12, R91, R12, !PT ;  /* 0x0000000c5b0c7209 */ /* 0x000fe40007800000 */
[----:B------:R-:W-:Y:S01]  /*2f60*/  ISETP.GE.AND P1, PT, R65, UR6, PT ;  /* 0x0000000641007c0c */ /* 0x000fe2000bf26270 */
[----:B------:R-:W-:Y:S01]  /*2f70*/  ULDC UR6, c[0x0][0x28c] ;  /* 0x0000a30000067ab9 */ /* 0x000fe20000000800 */
[----:B------:R-:W-:-:S02]  /*2f80*/  IADD3 R65, R10, 0xf0, RZ ;  /* 0x000000f00a417810 */ /* 0x000fc40007ffe0ff */
[----:B------:R-:W-:Y:S02]  /*2f90*/  FMNMX R14, R120, R17, !PT ;  /* 0x00000011780e7209 */ /* 0x000fe40007800000 */
[----:B------:R-:W-:Y:S02]  /*2fa0*/  FMNMX R17, R121, R12, !PT ;  /* 0x0000000c79117209 */ /* 0x000fe40007800000 */
[----:B------:R-:W-:Y:S01]  /*2fb0*/  FSEL R98, R132, -INF , !P2 ;  /* 0xff80000084627808 */ /* 0x000fe20005000000 */
[----:B------:R-:W3:Y:S01]  /*2fc0*/  LDC R12, c[0x0][0x28c] ;  /* 0x0000a300ff0c7b82 */ /* 0x000ee20000000800 */
[----:B------:R-:W-:Y:S02]  /*2fd0*/  FSEL R113, R134, -INF , !P2 ;  /* 0xff80000086717808 */ /* 0x000fe40005000000 */
[----:B------:R-:W-:Y:S01]  /*2fe0*/  ISETP.GE.AND P2, PT, R65, UR6, PT ;  /* 0x0000000641007c0c */ /* 0x000fe2000bf46270 */
[----:B------:R-:W-:Y:S01]  /*2ff0*/  ULDC UR6, c[0x0][0x28c] ;  /* 0x0000a30000067ab9 */ /* 0x000fe20000000800 */
        /* <DEDUP_REMOVED lines=8> */
[----:B------:R-:W-:Y:S02]  /*3080*/  FSEL R99, R133, -INF , !P3 ;  /* 0xff80000085637808 */ /* 0x000fe40005800000 */
[----:B------:R-:W-:Y:S02]  /*3090*/  FSEL R116, R135, -INF , !P3 ;  /* 0xff80000087747808 */ /* 0x000fe40005800000 */
[----:B------:R-:W-:Y:S02]  /*30a0*/  IADD3 R65, R10, 0xf8, RZ ;  /* 0x000000f80a417810 */ /* 0x000fe40007ffe0ff */
[----:B------:R-:W-:Y:S01]  /*30b0*/  ISETP.GE.AND P3, PT, R67, UR6, PT ;  /* 0x0000000643007c0c */ /* 0x000fe2000bf66270 */
[----:B------:R-:W-:Y:S01]  /*30c0*/  ULDC UR6, c[0x0][0x28c] ;  /* 0x0000a30000067ab9 */ /* 0x000fe20000000800 */
[----:B------:R-:W-:-:S02]  /*30d0*/  FMNMX R14, R131, R14, !PT ;  /* 0x0000000e830e7209 */ /* 0x000fc40007800000 */
[----:B------:R-:W-:Y:S01]  /*30e0*/  FMNMX R68, R98, R17, !PT ;  /* 0x0000001162447209 */ /* 0x000fe20007800000 */
[----:B------:R-:W-:Y:S01]  /*30f0*/  VIADD R17, R10, 0xf9 ;  /* 0x000000f90a117836 */ /* 0x000fe20000000000 */
[----:B------:R-:W-:Y:S02]  /*3100*/  FSEL R136, R136, -INF , !P4 ;  /* 0xff80000088887808 */ /* 0x000fe40006000000 */
[----:B------:R-:W-:Y:S02]  /*3110*/  FSEL R138, R138, -INF , !P4 ;  /* 0xff8000008a8a7808 */ /* 0x000fe40006000000 */
[----:B------:R-:W-:Y:S01]  /*3120*/  ISETP.GE.AND P4, PT, R65, UR6, PT ;  /* 0x0000000641007c0c */ /* 0x000fe2000bf86270 */
[----:B------:R-:W-:Y:S01]  /*3130*/  ULDC UR6, c[0x0][0x604] ;  /* 0x0001810000067ab9 */ /* 0x000fe20000000800 */
[----:B------:R-:W-:Y:S02]  /*3140*/  FMNMX R65, R113, R14, !PT ;  /* 0x0000000e71417209 */ /* 0x000fe40007800000 */
[----:B------:R-:W-:-:S02]  /*3150*/  FMNMX R67, R99, R68, !PT ;  /* 0x0000004463437209 */ /* 0x000fc40007800000 */
[----:B------:R-:W-:Y:S02]  /*3160*/  FMNMX R65, R116, R65, !PT ;  /* 0x0000004174417209 */ /* 0x000fe40007800000 */
[----:B------:R-:W-:Y:S02]  /*3170*/  FSEL R100, R137, -INF , !P5 ;  /* 0xff80000089647808 */ /* 0x000fe40006800000 */
[----:B------:R-:W-:Y:S02]  /*3180*/  FMNMX R67, R136, R67, !PT ;  /* 0x0000004388437209 */ /* 0x000fe40007800000 */
[----:B------:R-:W-:Y:S02]  /*3190*/  FSEL R129, R139, -INF , !P5 ;  /* 0xff8000008b817808 */ /* 0x000fe40006800000 */
[----:B------:R-:W-:Y:S02]  /*31a0*/  FMNMX R14, R138, R65, !PT ;  /* 0x000000418a0e7209 */ /* 0x000fe40007800000 */
[----:B------:R-:W-:-:S02]  /*31b0*/  FSEL R102, R140, -INF , !P6 ;  /* 0xff8000008c667808 */ /* 0x000fc40007000000 */
[----:B------:R-:W-:Y:S02]  /*31c0*/  FMNMX R67, R100, R67, !PT ;  /* 0x0000004364437209 */ /* 0x000fe40007800000 */
[----:B---3--:R-:W-:Y:S02]  /*31d0*/  ISETP.GE.AND P5, PT, R17, R12, PT ;  /* 0x0000000c1100720c */ /* 0x008fe40003fa6270 */
[----:B------:R-:W-:Y:S01]  /*31e0*/  FSEL R142, R142, -INF , !P6 ;  /* 0xff8000008e8e7808 */ /* 0x000fe20007000000 */
[----:B------:R-:W3:Y:S01]  /*31f0*/  SYNCS.PHASECHK.TRANS64.TRYWAIT P6, [R2+URZ+0x22008], R11 ;  /* 0x0220080b020075a7 */ /* 0x000ee200080c017f */
[----:B------:R-:W-:Y:S02]  /*3200*/  FMNMX R17, R129, R14, !PT ;  /* 0x0000000e81117209 */ /* 0x000fe40007800000 */
[----:B------:R-:W-:Y:S02]  /*3210*/  FSEL R108, R141, -INF , !P1 ;  /* 0xff8000008d6c7808 */ /* 0x000fe40004800000 */
[----:B------:R-:W-:-:S02]  /*3220*/  FMNMX R67, R102, R67, !PT ;  /* 0x0000004366437209 */ /* 0x000fc40007800000 */
[----:B------:R-:W-:Y:S02]  /*3230*/  FSEL R143, R143, -INF , !P1 ;  /* 0xff8000008f8f7808 */ /* 0x000fe40004800000 */
[----:B------:R-:W-:Y:S02]  /*3240*/  FMNMX R14, R142, R17, !PT ;  /* 0x000000118e0e7209 */ /* 0x000fe40007800000 */
[----:B------:R-:W-:Y:S02]  /*3250*/  FSEL R144, R144, -INF , !P2 ;  /* 0xff80000090907808 */ /* 0x000fe40005000000 */
        /* <DEDUP_REMOVED lines=13> */
[----:B------:R-:W-:Y:S02]  /*3330*/  FMNMX R68, R150, R65, !PT ;  /* 0x0000004196447209 */ /* 0x000fe40007800000 */
[----:B------:R-:W-:-:S02]  /*3340*/  FMNMX R65, R149, R14, !PT ;  /* 0x0000000e95417209 */ /* 0x000fc40007800000 */
[----:B------:R-:W-:-:S03]  /*3350*/  FSEL R127, R151, -INF , !P5 ;  /* 0xff800000977f7808 */ /* 0x000fc60006800000 */
[----:B------:R-:W4:Y:S01]  /*3360*/  SHFL.BFLY PT, R14, R65, 0x1, 0x1f ;  /* 0x0c201f00410e7f89 */ /* 0x000f2200000e0000 */
[----:B------:R-:W-:-:S05]  /*3370*/  FMNMX R68, R127, R68, !PT ;  /* 0x000000447f447209 */ /* 0x000fca0007800000 */
[----:B------:R-:W5:Y:S01]  /*3380*/  SHFL.BFLY PT, R17, R68, 0x1, 0x1f ;  /* 0x0c201f0044117f89 */ /* 0x000f6200000e0000 */
[----:B----4-:R-:W-:-:S05]  /*3390*/  FMNMX R67, R65, R14, !PT ;  /* 0x0000000e41437209 */ /* 0x010fca0007800000 */
[----:B------:R-:W4:Y:S01]  /*33a0*/  SHFL.BFLY PT, R14, R67, 0x2, 0x1f ;  /* 0x0c401f00430e7f89 */ /* 0x000f2200000e0000 */
[----:B-----5:R-:W-:-:S05]  /*33b0*/  FMNMX R69, R68, R17, !PT ;  /* 0x0000001144457209 */ /* 0x020fca0007800000 */
[----:B------:R-:W5:Y:S01]  /*33c0*/  SHFL.BFLY PT, R70, R69, 0x2, 0x1f ;  /* 0x0c401f0045467f89 */ /* 0x000f6200000e0000 */
[----:B----4-:R-:W-:-:S04]  /*33d0*/  FMNMX R17, R67, R14, !PT ;  /* 0x0000000e43117209 */ /* 0x010fc80007800000 */
[----:B------:R-:W-:Y:S02]  /*33e0*/  FSETP.NEU.AND P1, PT, R17, -INF , PT ;  /* 0xff8000001100780b */ /* 0x000fe40003f2d000 */
[----:B-----5:R-:W-:Y:S02]  /*33f0*/  FMNMX R14, R69, R70, !PT ;  /* 0x00000046450e7209 */ /* 0x020fe40007800000 */
[----:B------:R-:W-:Y:S02]  /*3400*/  FSEL R65, R17, RZ, P1 ;  /* 0x000000ff11417208 */ /* 0x000fe40000800000 */
[----:B------:R-:W-:-:S03]  /*3410*/  FSETP.NEU.AND P1, PT, R14, -INF , PT ;  /* 0xff8000000e00780b */ /* 0x000fc60003f2d000 */
[----:B------:R-:W-:Y:S01]  /*3420*/  FMUL R110, R65, UR31 ;  /* 0x0000001f416e7c20 */ /* 0x000fe20008400000 */
[----:B------:R-:W-:-:S03]  /*3430*/  ULDC UR31, c[0x0][0x604] ;  /* 0x00018100001f7ab9 */ /* 0x000fc60000000800 */
[--C-:B------:R-:W-:Y:S01]  /*3440*/  FFMA R141, R38, UR30, -R110.reuse ;  /* 0x0000001e268d7c23 */ /* 0x100fe2000800086e */
[----:B------:R-:W-:Y:S01]  /*3450*/  ULDC UR30, c[0x0][0x604] ;  /* 0x00018100001e7ab9 */ /* 0x000fe20000000800 */
[--C-:B------:R-:W-:Y:S01]  /*3460*/  FFMA R39, R39, UR31, -R110.reuse ;  /* 0x0000001f27277c23 */ /* 0x100fe2000800086e */
[--C-:B------:R-:W-:Y:S01]  /*3470*/  FFMA R38, R89, UR30, -R110.reuse ;  /* 0x0000001e59267c23 */ /* 0x100fe2000800086e */
[----:B------:R-:W-:Y:S01]  /*3480*/  FSEL R89, R14, RZ, P1 ;  /* 0x000000ff0e597208 */ /* 0x000fe20000800000 */
[--C-:B------:R-:W-:Y:S01]  /*3490*/  FFMA R140, R13, UR29, -R110.reuse ;  /* 0x0000001d0d8c7c23 */ /* 0x100fe2000800086e */
[--C-:B------:R-:W-:Y:S01]  /*34a0*/  FFMA R139, R28, UR27, -R110.reuse ;  /* 0x0000001b1c8b7c23 */ /* 0x100fe2000800086e */
[----:B------:R-:W-:Y:S01]  /*34b0*/  ULDC UR31, c[0x0][0x604] ;  /* 0x00018100001f7ab9 */ /* 0x000fe20000000800 */
[----:B------:R-:W-:Y:S01]  /*34c0*/  ULDC UR29, c[0x0][0x604] ;  /* 0x00018100001d7ab9 */ /* 0x000fe20000000800 */
[----:B------:R-:W-:Y:S01]  /*34d0*/  ULDC UR27, c[0x0][0x604] ;  /* 0x00018100001b7ab9 */ /* 0x000fe20000000800 */
[--C-:B------:R-:W-:Y:S01]  /*34e0*/  FFMA R134, R36, UR19, -R110.reuse ;  /* 0x0000001324867c23 */ /* 0x100fe2000800086e */
[--C-:B------:R-:W-:Y:S01]  /*34f0*/  FFMA R135, R37, UR18, -R110.reuse ;  /* 0x0000001225877c23 */ /* 0x100fe2000800086e */
[--C-:B------:R-:W-:Y:S01]  /*3500*/  FFMA R75, R49, UR11, -R110.reuse ;  /* 0x0000000b314b7c23 */ /* 0x100fe2000800086e */
[----:B------:R-:W-:Y:S01]  /*3510*/  FMUL R172, R89, UR31 ;  /* 0x0000001f59ac7c20 */ /* 0x000fe20008400000 */
[----:B------:R-:W-:Y:S01]  /*3520*/  ULDC UR11, c[0x0][0x604] ;  /* 0x00018100000b7ab9 */ /* 0x000fe20000000800 */
[--C-:B------:R-:W-:Y:S01]  /*3530*/  FFMA R68, R60, UR6, -R110.reuse ;  /* 0x000000063c447c23 */ /* 0x100fe2000800086e */
[--C-:B------:R-:W-:Y:S01]  /*3540*/  FFMA R37, R117, UR29, -R110.reuse ;  /* 0x0000001d75257c23 */ /* 0x100fe2000800086e */
[--C-:B------:R-:W-:Y:S01]  /*3550*/  FFMA R36, R91, UR27, -R110.reuse ;  /* 0x0000001b5b247c23 */ /* 0x100fe2000800086e */
[--C-:B------:R-:W-:Y:S01]  /*3560*/  FFMA R60, R21, UR53, -R110.reuse ;  /* 0x00000035153c7c23 */ /* 0x100fe2000800086e */
[----:B------:R-:W-:Y:S01]  /*3570*/  ULDC UR30, c[0x0][0x604] ;  /* 0x00018100001e7ab9 */ /* 0x000fe20000000800 */
[----:B------:R-:W-:Y:S01]  /*3580*/  ULDC UR29, c[0x0][0x604] ;  /* 0x00018100001d7ab9 */ /* 0x000fe20000000800 */
[----:B------:R-:W-:Y:S01]  /*3590*/  ULDC UR27, c[0x0][0x604] ;  /* 0x00018100001b7ab9 */ /* 0x000fe20000000800 */
[----:B------:R-:W-:Y:S01]  /*35a0*/  FFMA R21, R108, UR11, -R110 ;  /* 0x0000000b6c157c23 */ /* 0x000fe2000800086e */
[--C-:B------:R-:W-:Y:S01]  /*35b0*/  FFMA R108, R90, UR30, -R172.reuse ;  /* 0x0000001e5a6c7c23 */ /* 0x100fe200080008ac */
[--C-:B------:R-:W-:Y:S01]  /*35c0*/  FFMA R27, R27, UR29, -R172.reuse ;  /* 0x0000001d1b1b7c23 */ /* 0x100fe200080008ac */
[----:B------:R-:W-:Y:S01]  /*35d0*/  FFMA R25, R25, UR27, -R172 ;  /* 0x0000001b19197c23 */ /* 0x000fe200080008ac */
[--C-:B------:R-:W-:Y:S01]  /*35e0*/  FFMA R69, R15, UR7, -R110.reuse ;  /* 0x000000070f457c23 */ /* 0x100fe2000800086e */
[----:B------:R-:W-:Y:S01]  /*35f0*/  ULDC UR7, c[0x0][0x604] ;  /* 0x0001810000077ab9 */ /* 0x000fe20000000800 */
[----:B------:R-:W-:Y:S01]  /*3600*/  FSETP.GEU.AND P1, PT, R108, -126, PT ;  /* 0xc2fc00006c00780b */ /* 0x000fe20003f2e000 */
[--C-:B------:R-:W-:Y:S01]  /*3610*/  FFMA R67, R61, UR59, -R110.reuse ;  /* 0x0000003b3d437c23 */ /* 0x100fe2000800086e */
[----:B------:R-:W-:Y:S01]  /*3620*/  FSETP.GEU.AND P2, PT, R27, -126, PT ;  /* 0xc2fc00001b00780b */ /* 0x000fe20003f4e000 */
[----:B------:R-:W-:Y:S01]  /*3630*/  ULDC UR19, c[0x0][0x604] ;  /* 0x0001810000137ab9 */ /* 0x000fe20000000800 */
[----:B------:R-:W-:Y:S01]  /*3640*/  FSETP.GEU.AND P3, PT, R25, -126, PT ;  /* 0xc2fc00001900780b */ /* 0x000fe20003f6e000 */
[----:B------:R-:W-:Y:S01]  /*3650*/  ULDC UR18, c[0x0][0x604] ;  /* 0x0001810000127ab9 */ /* 0x000fe20000000800 */
[--C-:B------:R-:W-:Y:S01]  /*3660*/  FFMA R65, R64, UR58, -R110.reuse ;  /* 0x0000003a40417c23 */ /* 0x100fe2000800086e */
[--C-:B------:R-:W-:Y:S01]  /*3670*/  FFMA R61, R20, UR54, -R110.reuse ;  /* 0x00000036143d7c23 */ /* 0x100fe2000800086e */
[--C-:B------:R-:W-:Y:S01]  /*3680*/  FFMA R13, R149, UR7, -R110.reuse ;  /* 0x00000007950d7c23 */ /* 0x100fe2000800086e */
[--C-:B------:R-:W-:Y:S01]  /*3690*/  FFMA R132, R32, UR23, -R110.reuse ;  /* 0x0000001720847c23 */ /* 0x100fe2000800086e */
[--C-:B------:R-:W-:Y:S01]  /*36a0*/  FFMA R49, R31, UR43, -R110.reuse ;  /* 0x0000002b1f317c23 */ /* 0x100fe2000800086e */
[----:B------:R-:W-:Y:S01]  /*36b0*/  ULDC UR7, c[0x0][0x604] ;  /* 0x0001810000077ab9 */ /* 0x000fe20000000800 */
[----:B------:R-:W-:Y:S01]  /*36c0*/  ULDC UR58, c[0x0][0x604] ;  /* 0x00018100003a7ab9 */ /* 0x000fe20000000800 */
[----:B------:R-:W-:Y:S01]  /*36d0*/  @!P1 FMUL R108, R108, 0.5 ;  /* 0x3f0000006c6c9820 */ /* 0x000fe20000400000 */
[----:B------:R-:W-:Y:S01]  /*36e0*/  ULDC UR54, c[0x0][0x604] ;  /* 0x0001810000367ab9 */ /* 0x000fe20000000800 */
[----:B------:R-:W-:Y:S01]  /*36f0*/  @!P2 FMUL R27, R27, 0.5 ;  /* 0x3f0000001b1ba820 */ /* 0x000fe20000400000 */
[--C-:B------:R-:W-:Y:S01]  /*3700*/  FFMA R32, R128, UR19, -R110.reuse ;  /* 0x0000001380207c23 */ /* 0x100fe2000800086e */
[----:B------:R-:W-:Y:S01]  /*3710*/  @!P3 FMUL R25, R25, 0.5 ;  /* 0x3f0000001919b820 */ /* 0x000fe20000400000 */
[----:B------:R-:W-:Y:S01]  /*3720*/  FFMA R31, R92, UR18, -R110 ;  /* 0x000000125c1f7c23 */ /* 0x000fe2000800086e */
[--C-:B------:R-:W-:Y:S01]  /*3730*/  FFMA R92, R57, UR7, -R172.reuse ;  /* 0x00000007395c7c23 */ /* 0x100fe200080008ac */
[--C-:B------:R-:W-:Y:S01]  /*3740*/  FFMA R128, R66, UR58, -R172.reuse ;  /* 0x0000003a42807c23 */ /* 0x100fe200080008ac */
[----:B------:R-:W-:Y:S01]  /*3750*/  FFMA R126, R72, UR54, -R172 ;  /* 0x00000036487e7c23 */ /* 0x000fe200080008ac */
[----:B------:R-:W4:Y:S01]  /*3760*/  MUFU.EX2 R57, R108 ;  /* 0x0000006c00397308 */ /* 0x000f220000000800 */
[--C-:B------:R-:W-:Y:S01]  /*3770*/  FFMA R137, R29, UR26, -R110.reuse ;  /* 0x0000001a1d897c23 */ /* 0x100fe2000800086e */
[----:B------:R-:W-:Y:S01]  /*3780*/  ULDC UR26, c[0x0][0x604] ;  /* 0x00018100001a7ab9 */ /* 0x000fe20000000800 */
[--C-:B------:R-:W-:Y:S01]  /*3790*/  FFMA R79, R44, UR15, -R110.reuse ;  /* 0x0000000f2c4f7c23 */ /* 0x100fe2000800086e */
[--C-:B------:R-:W-:Y:S01]  /*37a0*/  FFMA R44, R35, UR38, -R110.reuse ;  /* 0x00000026232c7c23 */ /* 0x100fe2000800086e */
[----:B------:R-:W-:Y:S01]  /*37b0*/  FFMA R35, R121, UR26, -R110 ;  /* 0x0000001a79237c23 */ /* 0x000fe2000800086e */
[----:B------:R-:W-:Y:S01]  /*37c0*/  ULDC UR26, c[0x0][0x604] ;  /* 0x00018100001a7ab9 */ /* 0x000fe20000000800 */
[----:B------:R-:W-:Y:S01]  /*37d0*/  FSETP.GEU.AND P5, PT, R141, -126, PT ;  /* 0xc2fc00008d00780b */ /* 0x000fe20003fae000 */
[----:B------:R-:W5:Y:S01]  /*37e0*/  MUFU.EX2 R66, R27 ;  /* 0x0000001b00427308 */ /* 0x000f620000000800 */
[----:B------:R-:W-:Y:S01]  /*37f0*/  FFMA R152, R152, UR26, -R172 ;  /* 0x0000001a98987c23 */ /* 0x000fe200080008ac */
[--C-:B------:R-:W-:Y:S01]  /*3800*/  FFMA R62, R62, UR55, -R110.reuse ;  /* 0x000000373e3e7c23 */ /* 0x100fe2000800086e */
[--C-:B------:R-:W-:Y:S01]  /*3810*/  FFMA R81, R40, UR61, -R110.reuse ;  /* 0x0000003d28517c23 */ /* 0x100fe2000800086e */
[----:B------:R-:W-:Y:S01]  /*3820*/  ULDC UR55, c[0x0][0x604] ;  /* 0x0001810000377ab9 */ /* 0x000fe20000000800 */
[----:B------:R-:W-:Y:S01]  /*3830*/  FFMA R40, R112, UR32, -R110 ;  /* 0x0000002070287c23 */ /* 0x000fe2000800086e */
[----:B------:R-:W-:Y:S01]  /*3840*/  FSETP.GEU.AND P4, PT, R152, -126, PT ;  /* 0xc2fc00009800780b */ /* 0x000fe20003f8e000 */
[----:B------:R-:W-:Y:S01]  /*3850*/  FFMA R112, R71, UR55, -R172 ;  /* 0x0000003747707c23 */ /* 0x000fe200080008ac */
[----:B------:R-:W1:Y:S01]  /*3860*/  MUFU.EX2 R72, R25 ;  /* 0x0000001900487308 */ /* 0x000e620000000800 */
[----:B----4-:R-:W-:Y:S01]  /*3870*/  @!P1 FMUL R57, R57, R57 ;  /* 0x0000003939399220 */ /* 0x010fe20000400000 */
[----:B------:R-:W-:Y:S01]  /*3880*/  FSETP.GEU.AND P1, PT, R140, -126, PT ;  /* 0xc2fc00008c00780b */ /* 0x000fe20003f2e000 */
[--C-:B------:R-:W-:Y:S01]  /*3890*/  FFMA R133, R33, UR22, -R110.reuse ;  /* 0x0000001621857c23 */ /* 0x100fe2000800086e */
[--C-:B------:R-:W-:Y:S01]  /*38a0*/  FFMA R70, R56, UR8, -R110.reuse ;  /* 0x0000000838467c23 */ /* 0x100fe2000800086e */
[----:B------:R-:W-:Y:S01]  /*38b0*/  ULDC UR22, c[0x0][0x604] ;  /* 0x0001810000167ab9 */ /* 0x000fe20000000800 */
[--C-:B------:R-:W-:Y:S01]  /*38c0*/  FFMA R58, R58, UR51, -R110.reuse ;  /* 0x000000333a3a7c23 */ /* 0x100fe2000800086e */
[--C-:B------:R-:W-:Y:S01]  /*38d0*/  FFMA R56, R22, UR50, -R110.reuse ;  /* 0x0000003216387c23 */ /* 0x100fe2000800086e */
[--C-:B------:R-:W-:Y:S01]  /*38e0*/  FFMA R55, R55, UR49, -R110.reuse ;  /* 0x0000003137377c23 */ /* 0x100fe2000800086e */
[----:B-----5:R-:W-:Y:S01]  /*38f0*/  @!P2 FMUL R66, R66, R66 ;  /* 0x000000424242a220 */ /* 0x020fe20000400000 */
[----:B------:R-:W-:Y:S01]  /*3900*/  FSETP.GEU.AND P2, PT, R139, -126, PT ;  /* 0xc2fc00008b00780b */ /* 0x000fe20003f4e000 */
[----:B------:R-:W-:Y:S01]  /*3910*/  @!P4 FMUL R152, R152, 0.5 ;  /* 0x3f0000009898c820 */ /* 0x000fe20000400000 */
[----:B------:R-:W-:Y:S01]  /*3920*/  @!P5 FMUL R141, R141, 0.5 ;  /* 0x3f0000008d8dd820 */ /* 0x000fe20000400000 */
[----:B------:R-:W-:Y:S01]  /*3930*/  ULDC UR51, c[0x0][0x604] ;  /* 0x0001810000337ab9 */ /* 0x000fe20000000800 */
[----:B------:R-:W-:Y:S01]  /*3940*/  ULDC UR50, c[0x0][0x604] ;  /* 0x0001810000327ab9 */ /* 0x000fe20000000800 */
[----:B------:R-:W4:Y:S01]  /*3950*/  MUFU.EX2 R71, R152 ;  /* 0x0000009800477308 */ /* 0x000f220000000800 */
[----:B------:R-:W-:Y:S01]  /*3960*/  @!P1 FMUL R140, R140, 0.5 ;  /* 0x3f0000008c8c9820 */ /* 0x000fe20000400000 */
[----:B-1----:R-:W-:Y:S01]  /*3970*/  @!P3 FMUL R72, R72, R72 ;  /* 0x000000484848b220 */ /* 0x002fe20000400000 */
[----:B------:R-:W-:Y:S01]  /*3980*/  FSETP.GEU.AND P3, PT, R137, -126, PT ;  /* 0xc2fc00008900780b */ /* 0x000fe20003f6e000 */
[----:B------:R-:W-:Y:S01]  /*3990*/  ULDC UR49, c[0x0][0x604] ;  /* 0x0001810000317ab9 */ /* 0x000fe20000000800 */
[----:B------:R-:W-:Y:S01]  /*39a0*/  ULDC UR32, c[0x0][0x604] ;  /* 0x0001810000207ab9 */ /* 0x000fe20000000800 */
[--C-:B------:R-:W-:Y:S01]  /*39b0*/  FFMA R33, R125, UR22, -R110.reuse ;  /* 0x000000167d217c23 */ /* 0x100fe2000800086e */
[----:B------:R-:W-:Y:S01]  /*39c0*/  ULDC UR23, c[0x0][0x604] ;  /* 0x0001810000177ab9 */ /* 0x000fe20000000800 */
[----:B------:R-:W-:Y:S01]  /*39d0*/  @!P2 FMUL R139, R139, 0.5 ;  /* 0x3f0000008b8ba820 */ /* 0x000fe20000400000 */
[--C-:B------:R-:W-:Y:S01]  /*39e0*/  FFMA R80, R41, UR60, -R110.reuse ;  /* 0x0000003c29507c23 */ /* 0x100fe2000800086e */
[----:B------:R-:W-:Y:S01]  /*39f0*/  FFMA R76, R48, UR12, -R110 ;  /* 0x0000000c304c7c23 */ /* 0x000fe2000800086e */
[--C-:B------:R-:W-:Y:S01]  /*3a00*/  FFMA R111, R77, UR51, -R172.reuse ;  /* 0x000000334d6f7c23 */ /* 0x100fe200080008ac */
[--C-:B------:R-:W-:Y:S01]  /*3a10*/  FFMA R125, R82, UR50, -R172.reuse ;  /* 0x00000032527d7c23 */ /* 0x100fe200080008ac */
[--C-:B------:R-:W-:Y:S01]  /*3a20*/  FFMA R89, R83, UR49, -R172.reuse ;  /* 0x0000003153597c23 */ /* 0x100fe200080008ac */
[----:B------:R-:W-:Y:S01]  /*3a30*/  FFMA R121, R114, UR32, -R172 ;  /* 0x0000002072797c23 */ /* 0x000fe200080008ac */
[----:B------:R-:W-:Y:S01]  /*3a40*/  ULDC UR61, c[0x0][0x604] ;  /* 0x00018100003d7ab9 */ /* 0x000fe20000000800 */
[----:B------:R-:W-:Y:S01]  /*3a50*/  @!P3 FMUL R137, R137, 0.5 ;  /* 0x3f0000008989b820 */ /* 0x000fe20000400000 */
[----:B------:R-:W-:Y:S01]  /*3a60*/  ULDC UR60, c[0x0][0x604] ;  /* 0x00018100003c7ab9 */ /* 0x000fe20000000800 */
[--C-:B------:R-:W-:Y:S01]  /*3a70*/  FFMA R78, R45, UR13, -R110.reuse ;  /* 0x0000000d2d4e7c23 */ /* 0x100fe2000800086e */
[--C-:B------:R-:W-:Y:S01]  /*3a80*/  FFMA R74, R52, UR10, -R110.reuse ;  /* 0x0000000a344a7c23 */ /* 0x100fe2000800086e */
[--C-:B------:R-:W-:Y:S01]  /*3a90*/  FFMA R73, R53, UR9, -R110.reuse ;  /* 0x0000000935497c23 */ /* 0x100fe2000800086e */
[--C-:B------:R-:W-:Y:S01]  /*3aa0*/  FFMA R48, R34, UR42, -R110.reuse ;  /* 0x0000002a22307c23 */ /* 0x100fe2000800086e */
[----:B------:R1:W1:Y:S01]  /*3ab0*/  MUFU.EX2 R77, R141 ;  /* 0x0000008d004d7308 */ /* 0x0002620000000800 */
[----:B------:R-:W-:Y:S01]  /*3ac0*/  ULDC UR15, c[0x0][0x604] ;  /* 0x00018100000f7ab9 */ /* 0x000fe20000000800 */
[----:B------:R-:W-:Y:S01]  /*3ad0*/  ULDC UR13, c[0x0][0x604] ;  /* 0x00018100000d7ab9 */ /* 0x000fe20000000800 */
[----:B------:R-:W-:Y:S01]  /*3ae0*/  ULDC UR12, c[0x0][0x604] ;  /* 0x00018100000c7ab9 */ /* 0x000fe20000000800 */
[----:B------:R-:W-:Y:S01]  /*3af0*/  ULDC UR10, c[0x0][0x604] ;  /* 0x00018100000a7ab9 */ /* 0x000fe20000000800 */
[----:B------:R-:W-:Y:S01]  /*3b00*/  ULDC UR9, c[0x0][0x604] ;  /* 0x0001810000097ab9 */ /* 0x000fe20000000800 */
[----:B------:R-:W-:Y:S01]  /*3b10*/  ULDC UR8, c[0x0][0x604] ;  /* 0x0001810000087ab9 */ /* 0x000fe20000000800 */
[--C-:B------:R-:W-:Y:S01]  /*3b20*/  FFMA R52, R30, UR46, -R110.reuse ;  /* 0x0000002e1e347c23 */ /* 0x100fe2000800086e */
[----:B------:R1:W1:Y:S01]  /*3b30*/  MUFU.EX2 R82, R140 ;  /* 0x0000008c00527308 */ /* 0x0002620000000800 */
[--C-:B------:R-:W-:Y:S01]  /*3b40*/  FFMA R34, R124, UR23, -R110.reuse ;  /* 0x000000177c227c23 */ /* 0x100fe2000800086e */
[--C-:B------:R-:W-:Y:S01]  /*3b50*/  FFMA R64, R19, UR57, -R110.reuse ;  /* 0x0000003913407c23 */ /* 0x100fe2000800086e */
[--C-:B------:R-:W-:Y:S01]  /*3b60*/  FFMA R54, R54, UR48, -R110.reuse ;  /* 0x0000003036367c23 */ /* 0x100fe2000800086e */
[--C-:B------:R-:W-:Y:S01]  /*3b70*/  FFMA R53, R23, UR47, -R110.reuse ;  /* 0x0000002f17357c23 */ /* 0x100fe2000800086e */
[--C-:B------:R-:W-:Y:S01]  /*3b80*/  FFMA R30, R98, UR61, -R110.reuse ;  /* 0x0000003d621e7c23 */ /* 0x100fe2000800086e */
[--C-:B------:R-:W-:Y:S01]  /*3b90*/  FFMA R29, R99, UR60, -R110.reuse ;  /* 0x0000003c631d7c23 */ /* 0x100fe2000800086e */
[----:B------:R-:W-:Y:S01]  /*3ba0*/  ULDC UR23, c[0x0][0x604] ;  /* 0x0001810000177ab9 */ /* 0x000fe20000000800 */
[----:B------:R1:W1:Y:S01]  /*3bb0*/  MUFU.EX2 R83, R139 ;  /* 0x0000008b00537308 */ /* 0x0002620000000800 */
[----:B------:R-:W-:Y:S01]  /*3bc0*/  ULDC UR19, c[0x0][0x604] ;  /* 0x0001810000137ab9 */ /* 0x000fe20000000800 */
[--C-:B------:R-:W-:Y:S01]  /*3bd0*/  FFMA R50, R50, UR44, -R110.reuse ;  /* 0x0000002c32327c23 */ /* 0x100fe2000800086e */
[--C-:B------:R-:W-:Y:S01]  /*3be0*/  FFMA R43, R43, UR35, -R110.reuse ;  /* 0x000000232b2b7c23 */ /* 0x100fe2000800086e */
[--C-:B------:R-:W-:Y:S01]  /*3bf0*/  FFMA R28, R136, UR15, -R110.reuse ;  /* 0x0000000f881c7c23 */ /* 0x100fe2000800086e */
[--C-:B------:R-:W-:Y:S01]  /*3c00*/  FFMA R23, R100, UR13, -R110.reuse ;  /* 0x0000000d64177c23 */ /* 0x100fe2000800086e */
[--C-:B------:R-:W-:Y:S01]  /*3c10*/  FFMA R22, R102, UR12, -R110.reuse ;  /* 0x0000000c66167c23 */ /* 0x100fe2000800086e */
[--C-:B------:R-:W-:Y:S01]  /*3c20*/  FFMA R20, R144, UR10, -R110.reuse ;  /* 0x0000000a90147c23 */ /* 0x100fe2000800086e */
[----:B------:R1:W1:Y:S01]  /*3c30*/  MUFU.EX2 R114, R137 ;  /* 0x0000008900727308 */ /* 0x0002620000000800 */
[--C-:B------:R-:W-:Y:S01]  /*3c40*/  FFMA R19, R145, UR9, -R110.reuse ;  /* 0x0000000991137c23 */ /* 0x100fe2000800086e */
[--C-:B------:R-:W-:Y:S01]  /*3c50*/  FFMA R15, R148, UR8, -R110.reuse ;  /* 0x00000008940f7c23 */ /* 0x100fe2000800086e */
[----:B------:R-:W-:Y:S01]  /*3c60*/  ULDC UR18, c[0x0][0x604] ;  /* 0x0001810000127ab9 */ /* 0x000fe20000000800 */
[----:B------:R-:W-:Y:S01]  /*3c70*/  ULDC UR61, c[0x0][0x604] ;  /* 0x00018100003d7ab9 */ /* 0x000fe20000000800 */
[----:B------:R-:W-:Y:S01]  /*3c80*/  ULDC UR60, c[0x0][0x604] ;  /* 0x00018100003c7ab9 */ /* 0x000fe20000000800 */
[----:B------:R-:W-:Y:S01]  /*3c90*/  ULDC UR48, c[0x0][0x604] ;  /* 0x0001810000307ab9 */ /* 0x000fe20000000800 */
[----:B------:R-:W-:Y:S01]  /*3ca0*/  ULDC UR38, c[0x0][0x604] ;  /* 0x0001810000267ab9 */ /* 0x000fe20000000800 */
[----:B------:R-:W-:Y:S01]  /*3cb0*/  FFMA R41, R109, UR33, -R110 ;  /* 0x000000216d297c23 */ /* 0x000fe2000800086e */
        /* <DEDUP_REMOVED lines=12> */
[--C-:B------:R-:W-:Y:S01]  /*3d80*/  FFMA R187, R153, UR23, -R172.reuse ;  /* 0x0000001799bb7c23 */ /* 0x100fe200080008ac */
[----:B------:R-:W-:Y:S01]  /*3d90*/  FFMA R189, R155, UR19, -R172 ;  /* 0x000000139bbd7c23 */ /* 0x000fe200080008ac */
[----:B------:R-:W-:Y:S01]  /*3da0*/  FFMA R45, R101, UR39, -R110 ;  /* 0x00000027652d7c23 */ /* 0x000fe2000800086e */
[----:B------:R-:W-:Y:S01]  /*3db0*/  ULDC UR43, c[0x0][0x604] ;  /* 0x00018100002b7ab9 */ /* 0x000fe20000000800 */
[----:B------:R-:W-:Y:S01]  /*3dc0*/  ULDC UR33, c[0x0][0x604] ;  /* 0x0001810000217ab9 */ /* 0x000fe20000000800 */
[----:B------:R-:W-:Y:S01]  /*3dd0*/  ULDC UR26, c[0x0][0x604] ;  /* 0x00018100001a7ab9 */ /* 0x000fe20000000800 */
[----:B------:R-:W-:Y:S01]  /*3de0*/  ULDC UR23, c[0x0][0x604] ;  /* 0x0001810000177ab9 */ /* 0x000fe20000000800 */
[----:B------:R-:W-:Y:S01]  /*3df0*/  ULDC UR19, c[0x0][0x604] ;  /* 0x0001810000137ab9 */ /* 0x000fe20000000800 */
[--C-:B------:R-:W-:Y:S01]  /*3e00*/  FFMA R190, R156, UR18, -R172.reuse ;  /* 0x000000129cbe7c23 */ /* 0x100fe200080008ac */
[--C-:B------:R-:W-:Y:S01]  /*3e10*/  FFMA R186, R157, UR61, -R172.reuse ;  /* 0x0000003d9dba7c23 */ /* 0x100fe200080008ac */
[--C-:B------:R-:W-:Y:S01]  /*3e20*/  FFMA R184, R158, UR60, -R172.reuse ;  /* 0x0000003c9eb87c23 */ /* 0x100fe200080008ac */
[--C-:B------:R-:W-:Y:S01]  /*3e30*/  FFMA R99, R86, UR48, -R172.reuse ;  /* 0x0000003056637c23 */ /* 0x100fe200080008ac */
[----:B------:R-:W-:Y:S01]  /*3e40*/  FFMA R122, R106, UR38, -R172 ;  /* 0x000000266a7a7c23 */ /* 0x000fe200080008ac */
[--C-:B------:R-:W-:Y:S01]  /*3e50*/  FFMA R63, R63, UR56, -R110.reuse ;  /* 0x000000383f3f7c23 */ /* 0x100fe2000800086e */
[--C-:B------:R-:W-:Y:S01]  /*3e60*/  FFMA R59, R59, UR52, -R110.reuse ;  /* 0x000000343b3b7c23 */ /* 0x100fe2000800086e */
[--C-:B------:R-:W-:Y:S01]  /*3e70*/  FFMA R51, R51, UR45, -R110.reuse ;  /* 0x0000002d33337c23 */ /* 0x100fe2000800086e */
[--C-:B------:R-:W-:Y:S01]  /*3e80*/  FFMA R47, R47, UR41, -R110.reuse ;  /* 0x000000292f2f7c23 */ /* 0x100fe2000800086e */
[--C-:B------:R-:W-:Y:S01]  /*3e90*/  FFMA R46, R46, UR40, -R110.reuse ;  /* 0x000000282e2e7c23 */ /* 0x100fe2000800086e */
[----:B------:R-:W-:Y:S01]  /*3ea0*/  FFMA R42, R42, UR34, -R110 ;  /* 0x000000222a2a7c23 */ /* 0x000fe2000800086e */
[----:B------:R-:W-:Y:S01]  /*3eb0*/  ULDC UR47, c[0x0][0x604] ;  /* 0x00018100002f7ab9 */ /* 0x000fe20000000800 */
[----:B------:R-:W-:Y:S01]  /*3ec0*/  ULDC UR39, c[0x0][0x604] ;  /* 0x0001810000277ab9 */ /* 0x000fe20000000800 */
[----:B------:R-:W-:Y:S01]  /*3ed0*/  ULDC UR31, c[0x0][0x604] ;  /* 0x00018100001f7ab9 */ /* 0x000fe20000000800 */
[----:B------:R-:W-:Y:S01]  /*3ee0*/  ULDC UR30, c[0x0][0x604] ;  /* 0x00018100001e7ab9 */ /* 0x000fe20000000800 */
[--C-:B------:R-:W-:Y:S01]  /*3ef0*/  FFMA R188, R154, UR22, -R172.reuse ;  /* 0x000000169abc7c23 */ /* 0x100fe200080008ac */
[----:B------:R-:W-:Y:S01]  /*3f00*/  ULDC UR18, c[0x0][0x604] ;  /* 0x0001810000127ab9 */ /* 0x000fe20000000800 */
[----:B------:R-:W-:Y:S01]  /*3f10*/  ULDC UR61, c[0x0][0x604] ;  /* 0x00018100003d7ab9 */ /* 0x000fe20000000800 */
[----:B------:R-:W-:Y:S01]  /*3f20*/  ULDC UR60, c[0x0][0x604] ;  /* 0x00018100003c7ab9 */ /* 0x000fe20000000800 */
[--C-:B------:R-:W-:Y:S01]  /*3f30*/  FFMA R185, R159, UR15, -R172.reuse ;  /* 0x0000000f9fb97c23 */ /* 0x100fe200080008ac */
        /* <DEDUP_REMOVED lines=63> */
[----:B------:R-:W-:Y:S01]  /*4330*/  FFMA R127, R127, UR7, -R172 ;  /* 0x000000077f7f7c23 */ /* 0x000fe200080008ac */
[----:B------:R-:W-:Y:S01]  /*4340*/  P2R R24, PR, RZ, 0x20 ;  /* 0x00000020ff187803 */ /* 0x000fe20000000000 */
[----:B----4-:R-:W-:Y:S01]  /*4350*/  @!P4 FMUL R71, R71, R71 ;  /* 0x000000474747c220 */ /* 0x010fe20000400000 */
[----:B------:R-:W-:-:S02]  /*4360*/  FSETP.GEU.AND P4, PT, R187, -126, PT ;  /* 0xc2fc0000bb00780b */ /* 0x000fc40003f8e000 */
[----:B------:R-:W-:Y:S01]  /*4370*/  FSETP.GEU.AND P5, PT, R188, -126, PT ;  /* 0xc2fc0000bc00780b */ /* 0x000fe20003fae000 */
[----:B-1-3--:R-:W-:-:S12]  /*4380*/  @!P6 BRA `(.L_x_23) ;  /* 0x000000f000e8e947 */ /* 0x00afd80003800000 */
.L_x_79:
[----:B------:R-:W-:Y:S01]  /*4390*/  ISETP.NE.AND P6, PT, R24, RZ, PT ;  /* 0x000000ff1800720c */ /* 0x000fe20003fc5270 */
[----:B------:R-:W-:Y:S01]  /*43a0*/  @!P1 FMUL R82, R82, R82 ;  /* 0x0000005252529220 */ /* 0x000fe20000400000 */
[----:B------:R-:W-:Y:S01]  /*43b0*/  @!P2 FMUL R83, R83, R83 ;  /* 0x000000535353a220 */ /* 0x000fe20000400000 */
[----:B------:R-:W-:Y:S01]  /*43c0*/  @!P3 FMUL R114, R114, R114 ;  /* 0x000000727272b220 */ /* 0x000fe20000400000 */
[----:B------:R-:W-:Y:S01]  /*43d0*/  F2FP.F16.F32.PACK_AB R25, R66, R57 ;  /* 0x000000394219723e */ /* 0x000fe200000000ff */
[----:B------:R-:W-:Y:S01]  /*43e0*/  UIADD3 UR6, UR14, 0x800, URZ ;  /* 0x000008000e067890 */ /* 0x000fe2000fffe03f */
[----:B------:R-:W-:Y:S01]  /*43f0*/  F2FP.F16.F32.PACK_AB R27, R71, R72 ;  /* 0x00000048471b723e */ /* 0x000fe200000000ff */
[----:B------:R-:W-:Y:S01]  /*4400*/  UMOV UR7, 0x40000040 ;  /* 0x4000004000077882 */ /* 0x000fe20000000000 */
[----:B------:R-:W-:Y:S01]  /*4410*/  F2FP.F16.F32.PACK_AB R26, R114, R83 ;  /* 0x00000053721a723e */ /* 0x000fe200000000ff */
[----:B------:R-:W-:Y:S01]  /*4420*/  @!P4 FMUL R187, R187, 0.5 ;  /* 0x3f000000bbbbc820 */ /* 0x000fe20000400000 */
[----:B------:R-:W-:Y:S01]  /*4430*/  @!P5 FMUL R188, R188, 0.5 ;  /* 0x3f000000bcbcd820 */ /* 0x000fe20000400000 */
[----:B------:R-:W-:Y:S01]  /*4440*/  FSETP.GEU.AND P3, PT, R132, -126, PT ;  /* 0xc2fc00008400780b */ /* 0x000fe20003f6e000 */
[----:B------:R-:W-:Y:S01]  /*4450*/  ULDC UR15, c[0x0][0x604] ;  /* 0x00018100000f7ab9 */ /* 0x000fe20000000800 */
[----:B------:R-:W-:Y:S01]  /*4460*/  @!P6 FMUL R77, R77, R77 ;  /* 0x0000004d4d4de220 */ /* 0x000fe20000400000 */
[----:B-12---:R-:W1:Y:S01]  /*4470*/  MUFU.EX2 R11, R187 ;  /* 0x000000bb000b7308 */ /* 0x006e620000000800 */
[----:B------:R-:W-:Y:S01]  /*4480*/  FSETP.GEU.AND P2, PT, R133, -126, PT ;  /* 0xc2fc00008500780b */ /* 0x000fe20003f4e000 */
[----:B------:R-:W-:Y:S01]  /*4490*/  ULDC UR29, c[0x0][0x28c] ;  /* 0x0000a300001d7ab9 */ /* 0x000fe20000000800 */
[----:B------:R-:W-:Y:S01]  /*44a0*/  FSETP.GEU.AND P6, PT, R189, -126, PT ;  /* 0xc2fc0000bd00780b */ /* 0x000fe20003fce000 */
[----:B------:R-:W-:Y:S01]  /*44b0*/  VIADD R10, R10, 0x100 ;  /* 0x000001000a0a7836 */ /* 0x000fe20000000000 */
[----:B------:R-:W-:-:S02]  /*44c0*/  F2FP.F16.F32.PACK_AB R24, R82, R77 ;  /* 0x0000004d5218723e */ /* 0x000fc400000000ff */
[----:B------:R-:W-:Y:S01]  /*44d0*/  FSETP.GEU.AND P1, PT, R190, -126, PT ;  /* 0xc2fc0000be00780b */ /* 0x000fe20003f2e000 */
[----:B------:R-:W2:Y:S01]  /*44e0*/  MUFU.EX2 R138, R188 ;  /* 0x000000bc008a7308 */ /* 0x000ea20000000800 */
[----:B------:R-:W-:Y:S01]  /*44f0*/  WARPGROUP.ARRIVE ;  /* 0x00000000000079c5 */ /* 0x000fe20000000000 */
[----:B------:R-:W-:Y:S01]  /*4500*/  @!P3 FMUL R132, R132, 0.5 ;  /* 0x3f0000008484b820 */ /* 0x000fe20000400000 */
[----:B------:R-:W-:-:S03]  /*4510*/  LEA.HI.SX32 R18, R18, 0xffffffff, 0x18 ;  /* 0xffffffff12127811 */ /* 0x000fc600078fc2ff */
[----:B------:R-:W-:Y:S01]  /*4520*/  @!P2 FMUL R133, R133, 0.5 ;  /* 0x3f0000008585a820 */ /* 0x000fe20000400000 */
[----:B------:R-:W-:Y:S01]  /*4530*/  HGMMA.64x64x16.F32 R152, R24, gdesc[UR4].tnspB, RZ, !UPT, gsb0 ;  /* 0x40e0000418987df0 */ /* 0x000fe2000c0008ff */
[----:B------:R-:W-:Y:S01]  /*4540*/  @!P6 FMUL R189, R189, 0.5 ;  /* 0x3f000000bdbde820 */ /* 0x000fe20000400000 */
[----:B-1----:R-:W-:Y:S01]  /*4550*/  @!P4 FMUL R11, R11, R11 ;  /* 0x0000000b0b0bc220 */ /* 0x002fe20000400000 */
[----:B------:R-:W-:Y:S01]  /*4560*/  FSETP.GEU.AND P4, PT, R134, -126, PT ;  /* 0xc2fc00008600780b */ /* 0x000fe20003f8e000 */
[----:B------:R-:W1:Y:S01]  /*4570*/  MUFU.EX2 R132, R132 ;  /* 0x0000008400847308 */ /* 0x000e620000000800 */
[----:B------:R-:W-:Y:S01]  /*4580*/  @!P1 FMUL R190, R190, 0.5 ;  /* 0x3f000000bebe9820 */ /* 0x000fe20000400000 */
[----:B------:R-:W-:Y:S01]  /*4590*/  UIADD3 UR6, UR14, 0x880, URZ ;  /* 0x000008800e067890 */ /* 0x000fe2000fffe03f */
[----:B------:R-:W-:Y:S01]  /*45a0*/  UMOV UR7, 0x40000040 ;  /* 0x4000004000077882 */ /* 0x000fe20000000000 */
[----:B--2---:R-:W-:Y:S01]  /*45b0*/  @!P5 FMUL R138, R138, R138 ;  /* 0x0000008a8a8ad220 */ /* 0x004fe20000400000 */
[----:B------:R-:W-:-:S03]  /*45c0*/  FSETP.GEU.AND P5, PT, R135, -126, PT ;  /* 0xc2fc00008700780b */ /* 0x000fc60003fae000 */
[----:B------:R-:W2:Y:S04]  /*45d0*/  MUFU.EX2 R139, R189 ;  /* 0x000000bd008b7308 */ /* 0x000ea80000000800 */
[----:B------:R-:W-:-:S04]  /*45e0*/  @!P4 FMUL R134, R134, 0.5 ;  /* 0x3f0000008686c820 */ /* 0x000fc80000400000 */
[----:B------:R-:W3:Y:S01]  /*45f0*/  MUFU.EX2 R140, R190 ;  /* 0x000000be008c7308 */ /* 0x000ee20000000800 */
[----:B-1----:R-:W-:Y:S01]  /*4600*/  @!P3 FMUL R132, R132, R132 ;  /* 0x000000848484b220 */ /* 0x002fe20000400000 */
[----:B------:R-:W-:Y:S01]  /*4610*/  FSETP.GEU.AND P3, PT, R185, -126, PT ;  /* 0xc2fc0000b900780b */ /* 0x000fe20003f6e000 */
[----:B------:R-:W-:-:S05]  /*4620*/  @!P5 FMUL R135, R135, 0.5 ;  /* 0x3f0000008787d820 */ /* 0x000fca0000400000 */
[----:B------:R-:W1:Y:S01]  /*4630*/  MUFU.EX2 R133, R133 ;  /* 0x0000008500857308 */ /* 0x000e620000000800 */
[----:B--2---:R-:W-:Y:S01]  /*4640*/  @!P6 FMUL R139, R139, R139 ;  /* 0x0000008b8b8be220 */ /* 0x004fe20000400000 */
[----:B------:R-:W-:-:S05]  /*4650*/  FSETP.GEU.AND P6, PT, R186, -126, PT ;  /* 0xc2fc0000ba00780b */ /* 0x000fca0003fce000 */
[----:B------:R-:W-:Y:S01]  /*4660*/  @!P3 FMUL R185, R185, 0.5 ;  /* 0x3f000000b9b9b820 */ /* 0x000fe20000400000 */
[----:B------:R-:W2:Y:S01]  /*4670*/  MUFU.EX2 R134, R134 ;  /* 0x0000008600867308 */ /* 0x000ea20000000800 */
[----:B---3--:R-:W-:Y:S01]  /*4680*/  @!P1 FMUL R140, R140, R140 ;  /* 0x0000008c8c8c9220 */ /* 0x008fe20000400000 */
[----:B------:R-:W-:-:S05]  /*4690*/  FSETP.GEU.AND P1, PT, R184, -126, PT ;  /* 0xc2fc0000b800780b */ /* 0x000fca0003f2e000 */
[----:B------:R-:W-:Y:S01]  /*46a0*/  @!P6 FMUL R186, R186, 0.5 ;  /* 0x3f000000babae820 */ /* 0x000fe20000400000 */
[----:B------:R-:W3:Y:S01]  /*46b0*/  MUFU.EX2 R137, R135 ;  /* 0x0000008700897308 */ /* 0x000ee20000000800 */
[----:B-1----:R-:W-:Y:S01]  /*46c0*/  @!P2 FMUL R133, R133, R133 ;  /* 0x000000858585a220 */ /* 0x002fe20000400000 */
[----:B------:R-:W-:-:S05]  /*46d0*/  FSETP.GEU.AND P2, PT, R144, -126, PT ;  /* 0xc2fc00009000780b */ /* 0x000fca0003f4e000 */
[----:B------:R-:W-:Y:S01]  /*46e0*/  @!P1 FMUL R184, R184, 0.5 ;  /* 0x3f000000b8b89820 */ /* 0x000fe20000400000 */
        /* <DEDUP_REMOVED lines=14> */
[----:B------:R-:W-:Y:S02]  /*47d0*/  WARPGROUP.DEPBAR.LE gsb0, 0x0 ;  /* 0x00008000000079c5 */ /* 0x000fe40000010000 */
[----:B------:R-:W-:Y:S02]  /*47e0*/  F2FP.F16.F32.PACK_AB R25, R138, R11 ;  /* 0x0000000b8a19723e */ /* 0x000fe400000000ff */
[----:B------:R-:W-:Y:S01]  /*47f0*/  F2FP.F16.F32.PACK_AB R27, R140, R139 ;  /* 0x0000008b8c1b723e */ /* 0x000fe200000000ff */
[----:B------:R-:W-:Y:S01]  /*4800*/  @!P6 FMUL R79, R79, 0.5 ;  /* 0x3f0000004f4fe820 */ /* 0x000fe20000400000 */
[----:B------:R-:W-:Y:S01]  /*4810*/  F2FP.F16.F32.PACK_AB R24, R133, R132 ;  /* 0x000000848518723e */ /* 0x000fe200000000ff */
[----:B------:R-:W2:Y:S01]  /*4820*/  MUFU.EX2 R81, R81 ;  /* 0x0000005100517308 */ /* 0x000ea20000000800 */
[----:B------:R-:W-:Y:S01]  /*4830*/  F2FP.F16.F32.PACK_AB R26, R137, R134 ;  /* 0x00000086891a723e */ /* 0x000fe200000000ff */
[----:B---3--:R-:W-:Y:S01]  /*4840*/  @!P3 FMUL R135, R135, R135 ;  /* 0x000000878787b220 */ /* 0x008fe20000400000 */
[----:B------:R-:W-:-:S02]  /*4850*/  FSETP.GEU.AND P1, PT, R78, -126, PT ;  /* 0xc2fc00004e00780b */ /* 0x000fc40003f2e000 */
[----:B------:R-:W-:Y:S01]  /*4860*/  WARPGROUP.ARRIVE ;  /* 0x00000000000079c5 */ /* 0x000fe20000000000 */
[----:B------:R-:W-:Y:S02]  /*4870*/  FSETP.GEU.AND P3, PT, R151, -126, PT ;  /* 0xc2fc00009700780b */ /* 0x000fe40003f6e000 */
[----:B------:R-:W3:Y:S01]  /*4880*/  MUFU.EX2 R80, R80 ;  /* 0x0000005000507308 */ /* 0x000ee20000000800 */
[----:B-1----:R-:W-:Y:S01]  /*4890*/  @!P2 FMUL R144, R144, R144 ;  /* 0x000000909090a220 */ /* 0x002fe20000400000 */
[----:B------:R-:W-:Y:S01]  /*48a0*/  FSETP.GEU.AND P2, PT, R145, -126, PT ;  /* 0xc2fc00009100780b */ /* 0x000fe20003f4e000 */
[----:B------:R-:W-:Y:S01]  /*48b0*/  HGMMA.64x64x16.F32 R152, R24, gdesc[UR4].tnspB, R152, gsb0 ;  /* 0x40e0000418987df0 */ /* 0x000fe20008000898 */
[----:B------:R-:W-:Y:S01]  /*48c0*/  UIADD3 UR6, UR14, 0x900, URZ ;  /* 0x000009000e067890 */ /* 0x000fe2000fffe03f */
[----:B------:R-:W-:-:S03]  /*48d0*/  UMOV UR7, 0x40000040 ;  /* 0x4000004000077882 */ /* 0x000fc60000000000 */
[----:B------:R-:W-:Y:S01]  /*48e0*/  @!P1 FMUL R78, R78, 0.5 ;  /* 0x3f0000004e4e9820 */ /* 0x000fe20000400000 */
[----:B------:R-:W1:Y:S01]  /*48f0*/  MUFU.EX2 R79, R79 ;  /* 0x0000004f004f7308 */ /* 0x000e620000000800 */
[----:B--2---:R-:W-:Y:S01]  /*4900*/  @!P4 FMUL R81, R81, R81 ;  /* 0x000000515151c220 */ /* 0x004fe20000400000 */
[----:B------:R-:W-:Y:S01]  /*4910*/  @!P3 FMUL R151, R151, 0.5 ;  /* 0x3f0000009797b820 */ /* 0x000fe20000400000 */
[----:B------:R-:W-:-:S03]  /*4920*/  FSETP.GEU.AND P4, PT, R148, -126, PT ;  /* 0xc2fc00009400780b */ /* 0x000fc60003f8e000 */
[----:B------:R-:W-:Y:S02]  /*4930*/  @!P2 FMUL R145, R145, 0.5 ;  /* 0x3f0000009191a820 */ /* 0x000fe40000400000 */
[----:B------:R-:W2:Y:S01]  /*4940*/  MUFU.EX2 R142, R78 ;  /* 0x0000004e008e7308 */ /* 0x000ea20000000800 */
[----:B---3--:R-:W-:Y:S01]  /*4950*/  @!P5 FMUL R80, R80, R80 ;  /* 0x000000505050d220 */ /* 0x008fe20000400000 */
[----:B------:R-:W-:-:S06]  /*4960*/  FSETP.GEU.AND P5, PT, R76, -126, PT ;  /* 0xc2fc00004c00780b */ /* 0x000fcc0003fae000 */
[----:B------:R-:W3:Y:S01]  /*4970*/  MUFU.EX2 R143, R151 ;  /* 0x00000097008f7308 */ /* 0x000ee20000000800 */
[----:B-1----:R-:W-:Y:S01]  /*4980*/  @!P6 FMUL R79, R79, R79 ;  /* 0x0000004f4f4fe220 */ /* 0x002fe20000400000 */
[----:B------:R-:W-:Y:S01]  /*4990*/  FSETP.GEU.AND P6, PT, R149, -126, PT ;  /* 0xc2fc00009500780b */ /* 0x000fe20003fce000 */
[----:B------:R-:W-:-:S04]  /*49a0*/  @!P4 FMUL R148, R148, 0.5 ;  /* 0x3f0000009494c820 */ /* 0x000fc80000400000 */
        /* <DEDUP_REMOVED lines=25> */
[----:B------:R-:W-:Y:S02]  /*4b40*/  WARPGROUP.DEPBAR.LE gsb0, 0x0 ;  /* 0x00008000000079c5 */ /* 0x000fe40000010000 */
[----:B------:R-:W-:Y:S01]  /*4b50*/  F2FP.F16.F32.PACK_AB R25, R146, R141 ;  /* 0x0000008d9219723e */ /* 0x000fe200000000ff */
[----:B------:R-:W1:Y:S01]  /*4b60*/  MUFU.EX2 R145, R73 ;  /* 0x0000004900917308 */ /* 0x000e620000000800 */
[----:B------:R-:W-:Y:S01]  /*4b70*/  F2FP.F16.F32.PACK_AB R27, R144, R135 ;  /* 0x00000087901b723e */ /* 0x000fe200000000ff */
[----:B--2---:R-:W-:Y:S01]  /*4b80*/  @!P1 FMUL R75, R75, R75 ;  /* 0x0000004b4b4b9220 */ /* 0x004fe20000400000 */
[----:B------:R-:W-:Y:S01]  /*4b90*/  F2FP.F16.F32.PACK_AB R24, R80, R81 ;  /* 0x000000515018723e */ /* 0x000fe200000000ff */
[----:B------:R-:W-:Y:S01]  /*4ba0*/  @!P5 FMUL R102, R102, 0.5 ;  /* 0x3f0000006666d820 */ /* 0x000fe20000400000 */
[----:B------:R-:W-:Y:S01]  /*4bb0*/  F2FP.F16.F32.PACK_AB R26, R142, R79 ;  /* 0x0000004f8e1a723e */ /* 0x000fe200000000ff */
[----:B---3--:R-:W-:Y:S01]  /*4bc0*/  @!P3 FMUL R74, R74, R74 ;  /* 0x0000004a4a4ab220 */ /* 0x008fe20000400000 */
[----:B------:R-:W-:Y:S01]  /*4bd0*/  FSETP.GEU.AND P1, PT, R117, -126, PT ;  /* 0xc2fc00007500780b */ /* 0x000fe20003f2e000 */
[----:B------:R-:W2:Y:S01]  /*4be0*/  MUFU.EX2 R136, R136 ;  /* 0x0000008800887308 */ /* 0x000ea20000000800 */
[----:B------:R-:W-:Y:S01]  /*4bf0*/  WARPGROUP.ARRIVE ;  /* 0x00000000000079c5 */ /* 0x000fe20000000000 */
[----:B------:R-:W-:-:S05]  /*4c00*/  FSETP.GEU.AND P3, PT, R69, -126, PT ;  /* 0xc2fc00004500780b */ /* 0x000fca0003f6e000 */
[----:B------:R-:W-:Y:S01]  /*4c10*/  HGMMA.64x64x16.F32 R152, R24, gdesc[UR4].tnspB, R152, gsb0 ;  /* 0x40e0000418987df0 */ /* 0x000fe20008000898 */
[----:B------:R-:W-:Y:S01]  /*4c20*/  UIADD3 UR6, UR14, 0x980, URZ ;  /* 0x000009800e067890 */ /* 0x000fe2000fffe03f */
[----:B-1----:R-:W-:Y:S01]  /*4c30*/  @!P2 FMUL R145, R145, R145 ;  /* 0x000000919191a220 */ /* 0x002fe20000400000 */
[----:B------:R-:W-:Y:S01]  /*4c40*/  UMOV UR7, 0x40000040 ;  /* 0x4000004000077882 */ /* 0x000fe20000000000 */
[----:B------:R-:W1:Y:S01]  /*4c50*/  MUFU.EX2 R147, R92 ;  /* 0x0000005c00937308 */ /* 0x000e620000000800 */
[----:B------:R-:W-:Y:S01]  /*4c60*/  FSETP.GEU.AND P2, PT, R70, -126, PT ;  /* 0xc2fc00004600780b */ /* 0x000fe20003f4e000 */
[----:B------:R-:W-:Y:S02]  /*4c70*/  @!P1 FMUL R117, R117, 0.5 ;  /* 0x3f00000075759820 */ /* 0x000fe40000400000 */
[----:B------:R-:W-:Y:S01]  /*4c80*/  @!P3 FMUL R69, R69, 0.5 ;  /* 0x3f0000004545b820 */ /* 0x000fe20000400000 */
[----:B--2---:R-:W-:Y:S01]  /*4c90*/  @!P4 FMUL R136, R136, R136 ;  /* 0x000000888888c220 */ /* 0x004fe20000400000 */
[----:B------:R-:W-:-:S02]  /*4ca0*/  FSETP.GEU.AND P4, PT, R68, -126, PT ;  /* 0xc2fc00004400780b */ /* 0x000fc40003f8e000 */
[----:B------:R-:W2:Y:S06]  /*4cb0*/  MUFU.EX2 R102, R102 ;  /* 0x0000006600667308 */ /* 0x000eac0000000800 */
[----:B------:R-:W-:Y:S02]  /*4cc0*/  @!P2 FMUL R70, R70, 0.5 ;  /* 0x3f0000004646a820 */ /* 0x000fe40000400000 */
        /* <DEDUP_REMOVED lines=35> */
[----:B---3--:R-:W-:Y:S01]  /*4f00*/  @!P1 FMUL R91, R91, R91 ;  /* 0x0000005b5b5b9220 */ /* 0x008fe20000400000 */
[----:B------:R-:W-:Y:S01]  /*4f10*/  F2FP.F16.F32.PACK_AB R26, R145, R74 ;  /* 0x0000004a911a723e */ /* 0x000fe200000000ff */
[----:B------:R-:W2:Y:S01]  /*4f20*/  MUFU.EX2 R65, R65 ;  /* 0x0000004100417308 */ /* 0x000ea20000000800 */
[----:B------:R-:W-:-:S02]  /*4f30*/  FSETP.GEU.AND P5, PT, R63, -126, PT ;  /* 0xc2fc00003f00780b */ /* 0x000fc40003fae000 */
[----:B------:R-:W-:Y:S01]  /*4f40*/  WARPGROUP.ARRIVE ;  /* 0x00000000000079c5 */ /* 0x000fe20000000000 */
[----:B------:R-:W-:Y:S01]  /*4f50*/  FSETP.GEU.AND P1, PT, R62, -126, PT ;  /* 0xc2fc00003e00780b */ /* 0x000fe20003f2e000 */
[----:B-1----:R-:W-:Y:S01]  /*4f60*/  @!P2 FMUL R101, R101, R101 ;  /* 0x000000656565a220 */ /* 0x002fe20000400000 */
[----:B------:R-:W-:Y:S02]  /*4f70*/  FSETP.GEU.AND P2, PT, R126, -126, PT ;  /* 0xc2fc00007e00780b */ /* 0x000fe40003f4e000 */
[----:B------:R-:W1:Y:S01]  /*4f80*/  MUFU.EX2 R112, R112 ;  /* 0x0000007000707308 */ /* 0x000e620000000800 */
[----:B------:R-:W-:Y:S01]  /*4f90*/  HGMMA.64x64x16.F32 R152, R24, gdesc[UR4].tnspB, R152, gsb0 ;  /* 0x40e0000418987df0 */ /* 0x000fe20008000898 */
[----:B------:R-:W-:Y:S01]  /*4fa0*/  UIADD3 UR6, UR14, 0xa00, URZ ;  /* 0x00000a000e067890 */ /* 0x000fe2000fffe03f */
[----:B------:R-:W-:-:S03]  /*4fb0*/  UMOV UR7, 0x40000040 ;  /* 0x4000004000077882 */ /* 0x000fc60000000000 */
[----:B------:R-:W-:Y:S02]  /*4fc0*/  @!P5 FMUL R63, R63, 0.5 ;  /* 0x3f0000003f3fd820 */ /* 0x000fe40000400000 */
[----:B------:R-:W3:Y:S01]  /*4fd0*/  MUFU.EX2 R64, R64 ;  /* 0x0000004000407308 */ /* 0x000ee20000000800 */
[----:B------:R-:W-:Y:S01]  /*4fe0*/  @!P1 FMUL R62, R62, 0.5 ;  /* 0x3f0000003e3e9820 */ /* 0x000fe20000400000 */
[----:B--2---:R-:W-:Y:S01]  /*4ff0*/  @!P4 FMUL R65, R65, R65 ;  /* 0x000000414141c220 */ /* 0x004fe20000400000 */
[----:B------:R-:W-:Y:S01]  /*5000*/  FSETP.GEU.AND P4, PT, R100, -126, PT ;  /* 0xc2fc00006400780b */ /* 0x000fe20003f8e000 */
[----:B------:R-:W-:-:S04]  /*5010*/  @!P2 FMUL R126, R126, 0.5 ;  /* 0x3f0000007e7ea820 */ /* 0x000fc80000400000 */
[----:B------:R-:W2:Y:S01]  /*5020*/  MUFU.EX2 R63, R63 ;  /* 0x0000003f003f7308 */ /* 0x000ea20000000800 */
[----:B-1----:R-:W-:Y:S01]  /*5030*/  @!P6 FMUL R112, R112, R112 ;  /* 0x000000707070e220 */ /* 0x002fe20000400000 */
[----:B------:R-:W-:-:S06]  /*5040*/  FSETP.GEU.AND P6, PT, R90, -126, PT ;  /* 0xc2fc00005a00780b */ /* 0x000fcc0003fce000 */
[----:B------:R-:W1:Y:S01]  /*5050*/  MUFU.EX2 R92, R62 ;  /* 0x0000003e005c7308 */ /* 0x000e620000000800 */
[----:B---3--:R-:W-:Y:S01]  /*5060*/  @!P3 FMUL R64, R64, R64 ;  /* 0x000000404040b220 */ /* 0x008fe20000400000 */
[----:B------:R-:W-:Y:S01]  /*5070*/  FSETP.GEU.AND P3, PT, R61, -126, PT ;  /* 0xc2fc00003d00780b */ /* 0x000fe20003f6e000 */
[----:B------:R-:W-:-:S04]  /*5080*/  @!P4 FMUL R100, R100, 0.5 ;  /* 0x3f0000006464c820 */ /* 0x000fc80000400000 */
[----:B------:R-:W-:Y:S01]  /*5090*/  @!P6 FMUL R90, R90, 0.5 ;  /* 0x3f0000005a5ae820 */ /* 0x000fe20000400000 */
[----:B------:R-:W3:Y:S01]  /*50a0*/  MUFU.EX2 R126, R126 ;  /* 0x0000007e007e7308 */ /* 0x000ee20000000800 */
[----:B--2---:R-:W-:Y:S01]  /*50b0*/  @!P5 FMUL R63, R63, R63 ;  /* 0x0000003f3f3fd220 */ /* 0x004fe20000400000 */
[----:B------:R-:W-:-:S05]  /*50c0*/  FSETP.GEU.AND P5, PT, R60, -126, PT ;  /* 0xc2fc00003c00780b */ /* 0x000fca0003fae000 */
[----:B------:R-:W-:Y:S01]  /*50d0*/  @!P3 FMUL R61, R61, 0.5 ;  /* 0x3f0000003d3db820 */ /* 0x000fe20000400000 */
[----:B------:R-:W2:Y:S01]  /*50e0*/  MUFU.EX2 R67, R90 ;  /* 0x0000005a00437308 */ /* 0x000ea20000000800 */
[----:B-1----:R-:W-:Y:S01]  /*50f0*/  @!P1 FMUL R92, R92, R92 ;  /* 0x0000005c5c5c9220 */ /* 0x002fe20000400000 */
[----:B------:R-:W-:-:S05]  /*5100*/  FSETP.GEU.AND P1, PT, R111, -126, PT ;  /* 0xc2fc00006f00780b */ /* 0x000fca0003f2e000 */
[----:B------:R-:W-:Y:S01]  /*5110*/  @!P5 FMUL R60, R60, 0.5 ;  /* 0x3f0000003c3cd820 */ /* 0x000fe20000400000 */
[----:B------:R-:W1:Y:S01]  /*5120*/  MUFU.EX2 R100, R100 ;  /* 0x0000006400647308 */ /* 0x000e620000000800 */
[----:B---3--:R-:W-:Y:S01]  /*5130*/  @!P2 FMUL R126, R126, R126 ;  /* 0x0000007e7e7ea220 */ /* 0x008fe20000400000 */
[----:B------:R-:W-:-:S05]  /*5140*/  FSETP.GEU.AND P2, PT, R59, -126, PT ;  /* 0xc2fc00003b00780b */ /* 0x000fca0003f4e000 */
        /* <DEDUP_REMOVED lines=11> */
[----:B------:R-:W-:Y:S01]  /*5200*/  FSETP.GEU.AND P3, PT, R99, -126, PT ;  /* 0xc2fc00006300780b */ /* 0x000fe20003f6e000 */
[----:B------:R-:W-:Y:S02]  /*5210*/  WARPGROUP.DEPBAR.LE gsb0, 0x0 ;  /* 0x00008000000079c5 */ /* 0x000fe40000010000 */
[----:B------:R-:W-:-:S03]  /*5220*/  F2FP.F16.F32.PACK_AB R25, R147, R136 ;  /* 0x000000889319723e */ /* 0x000fc600000000ff */
[----:B------:R-:W3:Y:S01]  /*5230*/  MUFU.EX2 R59, R59 ;  /* 0x0000003b003b7308 */ /* 0x000ee20000000800 */
[----:B------:R-:W-:Y:S01]  /*5240*/  F2FP.F16.F32.PACK_AB R27, R117, R102 ;  /* 0x00000066751b723e */ /* 0x000fe200000000ff */
[----:B--2---:R-:W-:Y:S01]  /*5250*/  @!P1 FMUL R111, R111, R111 ;  /* 0x0000006f6f6f9220 */ /* 0x004fe20000400000 */
[----:B------:R-:W-:Y:S01]  /*5260*/  F2FP.F16.F32.PACK_AB R24, R69, R70 ;  /* 0x000000464518723e */ /* 0x000fe200000000ff */
[----:B------:R-:W-:Y:S01]  /*5270*/  @!P4 FMUL R125, R125, 0.5 ;  /* 0x3f0000007d7dc820 */ /* 0x000fe20000400000 */
[----:B------:R-:W-:Y:S02]  /*5280*/  F2FP.F16.F32.PACK_AB R26, R73, R68 ;  /* 0x00000044491a723e */ /* 0x000fe400000000ff */
[----:B------:R-:W-:Y:S01]  /*5290*/  @!P3 FMUL R99, R99, 0.5 ;  /* 0x3f0000006363b820 */ /* 0x000fe20000400000 */
[----:B-1----:R-:W-:Y:S01]  /*52a0*/  @!P5 FMUL R60, R60, R60 ;  /* 0x0000003c3c3cd220 */ /* 0x002fe20000400000 */
[----:B------:R-:W1:Y:S01]  /*52b0*/  MUFU.EX2 R62, R58 ;  /* 0x0000003a003e7308 */ /* 0x000e620000000800 */
[----:B------:R-:W-:Y:S01]  /*52c0*/  WARPGROUP.ARRIVE ;  /* 0x00000000000079c5 */ /* 0x000fe20000000000 */
[----:B------:R-:W-:-:S02]  /*52d0*/  FSETP.GEU.AND P1, PT, R89, -126, PT ;  /* 0xc2fc00005900780b */ /* 0x000fc40003f2e000 */
[----:B------:R-:W-:-:S03]  /*52e0*/  FSETP.GEU.AND P5, PT, R56, -126, PT ;  /* 0xc2fc00003800780b */ /* 0x000fc60003fae000 */
[----:B------:R-:W-:Y:S01]  /*52f0*/  HGMMA.64x64x16.F32 R152, R24, gdesc[UR4].tnspB, R152, gsb0 ;  /* 0x40e0000418987df0 */ /* 0x000fe20008000898 */
[----:B------:R-:W-:Y:S01]  /*5300*/  UIADD3 UR6, UR14, 0xa80, URZ ;  /* 0x00000a800e067890 */ /* 0x000fe2000fffe03f */
[----:B---3--:R-:W-:Y:S01]  /*5310*/  @!P2 FMUL R59, R59, R59 ;  /* 0x0000003b3b3ba220 */ /* 0x008fe20000400000 */
[----:B------:R-:W-:Y:S01]  /*5320*/  UMOV UR7, 0x40000040 ;  /* 0x4000004000077882 */ /* 0x000fe20000000000 */
[----:B------:R-:W2:Y:S01]  /*5330*/  MUFU.EX2 R125, R125 ;  /* 0x0000007d007d7308 */ /* 0x000ea20000000800 */
[----:B------:R-:W-:-:S03]  /*5340*/  FSETP.GEU.AND P2, PT, R55, -126, PT ;  /* 0xc2fc00003700780b */ /* 0x000fc60003f4e000 */
[----:B------:R-:W-:Y:S01]  /*5350*/  @!P1 FMUL R89, R89, 0.5 ;  /* 0x3f00000059599820 */ /* 0x000fe20000400000 */
[----:B-1----:R-:W-:Y:S01]  /*5360*/  @!P6 FMUL R62, R62, R62 ;  /* 0x0000003e3e3ee220 */ /* 0x002fe20000400000 */
[----:B------:R-:W-:Y:S02]  /*5370*/  FSETP.GEU.AND P6, PT, R110, -126, PT ;  /* 0xc2fc00006e00780b */ /* 0x000fe40003fce000 */
[----:B------:R-:W1:Y:S01]  /*5380*/  MUFU.EX2 R58, R89 ;  /* 0x00000059003a7308 */ /* 0x000e620000000800 */
[----:B------:R-:W-:-:S05]  /*5390*/  @!P5 FMUL R56, R56, 0.5 ;  /* 0x3f0000003838d820 */ /* 0x000fca0000400000 */
[----:B------:R-:W-:Y:S02]  /*53a0*/  @!P2 FMUL R55, R55, 0.5 ;  /* 0x3f0000003737a820 */ /* 0x000fe40000400000 */
[----:B------:R-:W3:Y:S01]  /*53b0*/  MUFU.EX2 R99, R99 ;  /* 0x0000006300637308 */ /* 0x000ee20000000800 */
[----:B--2---:R-:W-:Y:S01]  /*53c0*/  @!P4 FMUL R125, R125, R125 ;  /* 0x0000007d7d7dc220 */ /* 0x004fe20000400000 */
[----:B------:R-:W-:Y:S01]  /*53d0*/  FSETP.GEU.AND P4, PT, R54, -126, PT ;  /* 0xc2fc00003600780b */ /* 0x000fe20003f8e000 */
[----:B------:R-:W-:-:S05]  /*53e0*/  @!P6 FMUL R110, R110, 0.5 ;  /* 0x3f0000006e6ee820 */ /* 0x000fca0000400000 */
        /* <DEDUP_REMOVED lines=26> */
[----:B------:R-:W-:Y:S02]  /*5590*/  WARPGROUP.DEPBAR.LE gsb0, 0x0 ;  /* 0x00008000000079c5 */ /* 0x000fe40000010000 */
[----:B------:R-:W-:Y:S02]  /*55a0*/  F2FP.F16.F32.PACK_AB R25, R91, R128 ;  /* 0x000000805b19723e */ /* 0x000fe400000000ff */
[----:B------:R-:W-:Y:S01]  /*55b0*/  F2FP.F16.F32.PACK_AB R27, R112, R101 ;  /* 0x00000065701b723e */ /* 0x000fe200000000ff */
[----:B------:R-:W-:Y:S01]  /*55c0*/  @!P4 FMUL R51, R51, 0.5 ;  /* 0x3f0000003333c820 */ /* 0x000fe20000400000 */
[----:B------:R-:W-:Y:S01]  /*55d0*/  F2FP.F16.F32.PACK_AB R24, R64, R65 ;  /* 0x000000414018723e */ /* 0x000fe200000000ff */
[----:B---3--:R-:W-:Y:S01]  /*55e0*/  @!P3 FMUL R184, R184, R184 ;  /* 0x000000b8b8b8b220 */ /* 0x008fe20000400000 */
[----:B------:R-:W-:Y:S01]  /*55f0*/  F2FP.F16.F32.PACK_AB R26, R92, R63 ;  /* 0x0000003f5c1a723e */ /* 0x000fe200000000ff */
[----:B------:R-:W1:Y:S01]  /*5600*/  MUFU.EX2 R187, R98 ;  /* 0x0000006200bb7308 */ /* 0x000e620000000800 */
[----:B------:R-:W-:Y:S01]  /*5610*/  FSETP.GEU.AND P1, PT, R109, -126, PT ;  /* 0xc2fc00006d00780b */ /* 0x000fe20003f2e000 */
[----:B------:R-:W-:Y:S01]  /*5620*/  FADD R57, R57, R184 ;  /* 0x000000b839397221 */ /* 0x000fe20000000000 */
[----:B------:R-:W-:Y:S01]  /*5630*/  WARPGROUP.ARRIVE ;  /* 0x00000000000079c5 */ /* 0x000fe20000000000 */
[----:B------:R-:W-:Y:S01]  /*5640*/  FSETP.GEU.AND P3, PT, R50, -126, PT ;  /* 0xc2fc00003200780b */ /* 0x000fe20003f6e000 */
[----:B--2---:R-:W-:Y:S01]  /*5650*/  @!P6 FMUL R185, R185, R185 ;  /* 0x000000b9b9b9e220 */ /* 0x004fe20000400000 */
[----:B------:R-:W-:-:S02]  /*5660*/  FSETP.GEU.AND P6, PT, R49, -126, PT ;  /* 0xc2fc00003100780b */ /* 0x000fc40003fce000 */
[----:B------:R-:W2:Y:S01]  /*5670*/  MUFU.EX2 R90, R52 ;  /* 0x00000034005a7308 */ /* 0x000ea20000000800 */
[----:B------:R-:W-:Y:S01]  /*5680*/  HGMMA.64x64x16.F32 R152, R24, gdesc[UR4].tnspB, R152, gsb0 ;  /* 0x40e0000418987df0 */ /* 0x000fe20008000898 */
[----:B------:R-:W-:Y:S01]  /*5690*/  UIADD3 UR6, UR14, 0xb00, URZ ;  /* 0x00000b000e067890 */ /* 0x000fe2000fffe03f */
[----:B------:R-:W-:-:S03]  /*56a0*/  UMOV UR7, 0x40000040 ;  /* 0x4000004000077882 */ /* 0x000fc60000000000 */
[----:B------:R-:W-:Y:S02]  /*56b0*/  @!P1 FMUL R109, R109, 0.5 ;  /* 0x3f0000006d6d9820 */ /* 0x000fe40000400000 */
[----:B------:R-:W3:Y:S01]  /*56c0*/  MUFU.EX2 R151, R51 ;  /* 0x0000003300977308 */ /* 0x000ee20000000800 */
[----:B------:R-:W-:Y:S01]  /*56d0*/  @!P3 FMUL R50, R50, 0.5 ;  /* 0x3f0000003232b820 */ /* 0x000fe20000400000 */
[----:B-1----:R-:W-:Y:S01]  /*56e0*/  @!P5 FMUL R187, R187, R187 ;  /* 0x000000bbbbbbd220 */ /* 0x002fe20000400000 */
[----:B------:R-:W-:Y:S01]  /*56f0*/  FSETP.GEU.AND P5, PT, R123, -126, PT ;  /* 0xc2fc00007b00780b */ /* 0x000fe20003fae000 */
[----:B------:R-:W-:Y:S02]  /*5700*/  @!P6 FMUL R49, R49, 0.5 ;  /* 0x3f0000003131e820 */ /* 0x000fe40000400000 */
[----:B------:R-:W-:Y:S02]  /*5710*/  FADD R72, R72, R187 ;  /* 0x000000bb48487221 */ /* 0x000fe40000000000 */
[----:B------:R-:W1:Y:S01]  /*5720*/  MUFU.EX2 R124, R109 ;  /* 0x0000006d007c7308 */ /* 0x000e620000000800 */
[----:B--2---:R-:W-:Y:S01]  /*5730*/  @!P2 FMUL R90, R90, R90 ;  /* 0x0000005a5a5aa220 */ /* 0x004fe20000400000 */
[----:B------:R-:W-:-:S03]  /*5740*/  FSETP.GEU.AND P2, PT, R97, -126, PT ;  /* 0xc2fc00006100780b */ /* 0x000fc60003f4e000 */
[----:B------:R-:W-:-:S03]  /*5750*/  FADD R77, R77, R90 ;  /* 0x0000005a4d4d7221 */ /* 0x000fc60000000000 */
[----:B------:R-:W2:Y:S01]  /*5760*/  MUFU.EX2 R88, R50 ;  /* 0x0000003200587308 */ /* 0x000ea20000000800 */
[----:B---3--:R-:W-:Y:S01]  /*5770*/  @!P4 FMUL R151, R151, R151 ;  /* 0x000000979797c220 */ /* 0x008fe20000400000 */
[----:B------:R-:W-:Y:S01]  /*5780*/  @!P5 FMUL R123, R123, 0.5 ;  /* 0x3f0000007b7bd820 */ /* 0x000fe20000400000 */
[----:B------:R-:W-:Y:S02]  /*5790*/  FSETP.GEU.AND P4, PT, R48, -126, PT ;  /* 0xc2fc00003000780b */ /* 0x000fe40003f8e000 */
[----:B------:R-:W-:Y:S02]  /*57a0*/  FADD R82, R82, R151 ;  /* 0x0000009752527221 */ /* 0x000fe40000000000 */
[----:B------:R-:W-:Y:S01]  /*57b0*/  @!P2 FMUL R97, R97, 0.5 ;  /* 0x3f0000006161a820 */ /* 0x000fe20000400000 */
[----:B------:R-:W3:Y:S01]  /*57c0*/  MUFU.EX2 R53, R49 ;  /* 0x0000003100357308 */ /* 0x000ee20000000800 */
[----:B-1----:R-:W-:Y:S01]  /*57d0*/  @!P1 FMUL R124, R124, R124 ;  /* 0x0000007c7c7c9220 */ /* 0x002fe20000400000 */
[----:B------:R-:W-:-:S03]  /*57e0*/  FSETP.GEU.AND P1, PT, R87, -126, PT ;  /* 0xc2fc00005700780b */ /* 0x000fc60003f2e000 */
[----:B------:R-:W-:-:S03]  /*57f0*/  FADD R71, R71, R124 ;  /* 0x0000007c47477221 */ /* 0x000fc60000000000 */
[----:B------:R-:W1:Y:S01]  /*5800*/  MUFU.EX2 R98, R123 ;  /* 0x0000007b00627308 */ /* 0x000e620000000800 */
[----:B--2---:R-:W-:Y:S01]  /*5810*/  @!P3 FMUL R88, R88, R88 ;  /* 0x000000585858b220 */ /* 0x004fe20000400000 */
[----:B------:R-:W-:Y:S01]  /*5820*/  FSETP.GEU.AND P3, PT, R47, -126, PT ;  /* 0xc2fc00002f00780b */ /* 0x000fe20003f6e000 */
[----:B------:R-:W-:Y:S02]  /*5830*/  @!P4 FMUL R48, R48, 0.5 ;  /* 0x3f0000003030c820 */ /* 0x000fe40000400000 */
[----:B------:R-:W-:Y:S02]  /*5840*/  FADD R83, R83, R88 ;  /* 0x0000005853537221 */ /* 0x000fe40000000000 */
        /* <DEDUP_REMOVED lines=11> */
[----:B------:R-:W-:-:S03]  /*5900*/  FSETP.GEU.AND P2, PT, R122, -126, PT ;  /* 0xc2fc00007a00780b */ /* 0x000fc60003f4e000 */
[----:B------:R-:W-:Y:S02]  /*5910*/  FADD R139, R139, R150 ;  /* 0x000000968b8b7221 */ /* 0x000fe40000000000 */
[----:B------:R-:W-:Y:S01]  /*5920*/  @!P5 FMUL R46, R46, 0.5 ;  /* 0x3f0000002e2ed820 */ /* 0x000fe20000400000 */
[----:B------:R-:W2:Y:S01]  /*5930*/  MUFU.EX2 R109, R108 ;  /* 0x0000006c006d7308 */ /* 0x000ea20000000800 */
[----:B---3--:R-:W-:Y:S01]  /*5940*/  @!P1 FMUL R87, R87, R87 ;  /* 0x0000005757579220 */ /* 0x008fe20000400000 */
[----:B------:R-:W-:Y:S01]  /*5950*/  FSETP.GEU.AND P1, PT, R45, -126, PT ;  /* 0xc2fc00002d00780b */ /* 0x000fe20003f2e000 */
[----:B------:R-:W-:Y:S02]  /*5960*/  WARPGROUP.DEPBAR.LE gsb0, 0x0 ;  /* 0x00008000000079c5 */ /* 0x000fe40000010000 */
[----:B------:R-:W-:-:S03]  /*5970*/  F2FP.F16.F32.PACK_AB R25, R67, R126 ;  /* 0x0000007e4319723e */ /* 0x000fc600000000ff */
[----:B------:R-:W3:Y:S01]  /*5980*/  MUFU.EX2 R52, R47 ;  /* 0x0000002f00347308 */ /* 0x000ee20000000800 */
[----:B------:R-:W-:Y:S01]  /*5990*/  F2FP.F16.F32.PACK_AB R27, R111, R100 ;  /* 0x000000646f1b723e */ /* 0x000fe200000000ff */
[----:B-1----:R-:W-:Y:S01]  /*59a0*/  @!P4 FMUL R51, R51, R51 ;  /* 0x000000333333c220 */ /* 0x002fe20000400000 */
[----:B------:R-:W-:Y:S01]  /*59b0*/  F2FP.F16.F32.PACK_AB R24, R60, R61 ;  /* 0x0000003d3c18723e */ /* 0x000fe200000000ff */
[----:B------:R-:W-:Y:S01]  /*59c0*/  @!P2 FMUL R122, R122, 0.5 ;  /* 0x3f0000007a7aa820 */ /* 0x000fe20000400000 */
[----:B------:R-:W-:Y:S02]  /*59d0*/  F2FP.F16.F32.PACK_AB R26, R62, R59 ;  /* 0x0000003b3e1a723e */ /* 0x000fe400000000ff */
[----:B------:R-:W-:Y:S01]  /*59e0*/  @!P1 FMUL R45, R45, 0.5 ;  /* 0x3f0000002d2d9820 */ /* 0x000fe20000400000 */
[----:B--2---:R-:W-:Y:S01]  /*59f0*/  @!P6 FMUL R109, R109, R109 ;  /* 0x0000006d6d6de220 */ /* 0x004fe20000400000 */
[----:B------:R-:W1:Y:S01]  /*5a00*/  MUFU.EX2 R49, R46 ;  /* 0x0000002e00317308 */ /* 0x000e620000000800 */
[----:B------:R-:W-:Y:S01]  /*5a10*/  WARPGROUP.ARRIVE ;  /* 0x00000000000079c5 */ /* 0x000fe20000000000 */
[----:B------:R-:W-:-:S02]  /*5a20*/  FSETP.GEU.AND P6, PT, R86, -126, PT ;  /* 0xc2fc00005600780b */ /* 0x000fc40003fce000 */
[----:B------:R-:W-:-:S03]  /*5a30*/  FSETP.GEU.AND P4, PT, R96, -126, PT ;  /* 0xc2fc00006000780b */ /* 0x000fc60003f8e000 */
[----:B------:R-:W-:Y:S01]  /*5a40*/  HGMMA.64x64x16.F32 R152, R24, gdesc[UR4].tnspB, R152, gsb0 ;  /* 0x40e0000418987df0 */ /* 0x000fe20008000898 */
[----:B------:R-:W-:Y:S01]  /*5a50*/  UIADD3 UR6, UR14, 0xb80, URZ ;  /* 0x00000b800e067890 */ /* 0x000fe2000fffe03f */
[----:B------:R-:W2:Y:S01]  /*5a60*/  MUFU.EX2 R50, R45 ;  /* 0x0000002d00327308 */ /* 0x000ea20000000800 */
[----:B------:R-:W-:Y:S01]  /*5a70*/  UMOV UR7, 0x40000040 ;  /* 0x4000004000077882 */ /* 0x000fe20000000000 */
[----:B---3--:R-:W-:Y:S01]  /*5a80*/  @!P3 FMUL R52, R52, R52 ;  /* 0x000000343434b220 */ /* 0x008fe20000400000 */
[----:B------:R-:W-:-:S03]  /*5a90*/  FSETP.GEU.AND P3, PT, R44, -126, PT ;  /* 0xc2fc00002c00780b */ /* 0x000fc60003f6e000 */
[----:B------:R-:W-:Y:S01]  /*5aa0*/  @!P6 FMUL R86, R86, 0.5 ;  /* 0x3f0000005656e820 */ /* 0x000fe20000400000 */
[----:B-1----:R-:W-:Y:S01]  /*5ab0*/  @!P5 FMUL R49, R49, R49 ;  /* 0x000000313131d220 */ /* 0x002fe20000400000 */
[----:B------:R-:W1:Y:S01]  /*5ac0*/  MUFU.EX2 R122, R122 ;  /* 0x0000007a007a7308 */ /* 0x000e620000000800 */
[----:B------:R-:W-:Y:S01]  /*5ad0*/  FSETP.GEU.AND P5, PT, R43, -126, PT ;  /* 0xc2fc00002b00780b */ /* 0x000fe20003fae000 */
[----:B------:R-:W-:-:S06]  /*5ae0*/  @!P4 FMUL R96, R96, 0.5 ;  /* 0x3f0000006060c820 */ /* 0x000fcc0000400000 */
[----:B------:R-:W-:Y:S01]  /*5af0*/  @!P3 FMUL R44, R44, 0.5 ;  /* 0x3f0000002c2cb820 */ /* 0x000fe20000400000 */
[----:B--2---:R-:W-:Y:S01]  /*5b00*/  @!P1 FMUL R50, R50, R50 ;  /* 0x0000003232329220 */ /* 0x004fe20000400000 */
[----:B------:R-:W2:Y:S01]  /*5b10*/  MUFU.EX2 R97, R86 ;  /* 0x0000005600617308 */ /* 0x000ea20000000800 */
[----:B------:R-:W-:-:S03]  /*5b20*/  FSETP.GEU.AND P1, PT, R107, -126, PT ;  /* 0xc2fc00006b00780b */ /* 0x000fc60003f2e000 */
[----:B------:R-:W-:Y:S01]  /*5b30*/  @!P5 FMUL R43, R43, 0.5 ;  /* 0x3f0000002b2bd820 */ /* 0x000fe20000400000 */
[----:B-1----:R-:W-:Y:S01]  /*5b40*/  @!P2 FMUL R122, R122, R122 ;  /* 0x0000007a7a7aa220 */ /* 0x002fe20000400000 */
[C---:B------:R-:W-:Y:S02]  /*5b50*/  FSETP.GEU.AND P2, PT, R42.reuse, -126, PT ;  /* 0xc2fc00002a00780b */ /* 0x040fe40003f4e000 */
[----:B------:R-:W1:Y:S06]  /*5b60*/  MUFU.EX2 R96, R96 ;  /* 0x0000006000607308 */ /* 0x000e6c0000000800 */
[----:B------:R-:W-:Y:S01]  /*5b70*/  @!P1 FMUL R107, R107, 0.5 ;  /* 0x3f0000006b6b9820 */ /* 0x000fe20000400000 */
[----:B--2---:R-:W-:Y:S01]  /*5b80*/  @!P6 FMUL R97, R97, R97 ;  /* 0x000000616161e220 */ /* 0x004fe20000400000 */
[----:B------:R-:W-:Y:S01]  /*5b90*/  FSETP.GEU.AND P6, PT, R41, -126, PT ;  /* 0xc2fc00002900780b */ /* 0x000fe20003fce000 */
[----:B------:R-:W2:Y:S02]  /*5ba0*/  MUFU.EX2 R48, R44 ;  /* 0x0000002c00307308 */ /* 0x000ea40000000800 */
[----:B------:R-:W-:-:S06]  /*5bb0*/  @!P2 FMUL R42, R42, 0.5 ;  /* 0x3f0000002a2aa820 */ /* 0x000fcc0000400000 */
[----:B------:R-:W3:Y:S01]  /*5bc0*/  MUFU.EX2 R107, R107 ;  /* 0x0000006b006b7308 */ /* 0x000ee20000000800 */
[----:B-1----:R-:W-:Y:S01]  /*5bd0*/  @!P4 FMUL R96, R96, R96 ;  /* 0x000000606060c220 */ /* 0x002fe20000400000 */
[----:B------:R-:W-:Y:S02]  /*5be0*/  FSETP.GEU.AND P4, PT, R121, -126, PT ;  /* 0xc2fc00007900780b */ /* 0x000fe40003f8e000 */
[----:B------:R-:W-:-:S04]  /*5bf0*/  @!P6 FMUL R41, R41, 0.5 ;  /* 0x3f0000002929e820 */ /* 0x000fc80000400000 */
        /* <DEDUP_REMOVED lines=10> */
[----:B------:R-:W-:Y:S01]  /*5ca0*/  FSETP.GEU.AND P5, PT, R40, -126, PT ;  /* 0xc2fc00002800780b */ /* 0x000fe20003fae000 */
[----:B------:R-:W-:Y:S02]  /*5cb0*/  WARPGROUP.DEPBAR.LE gsb0, 0x0 ;  /* 0x00008000000079c5 */ /* 0x000fe40000010000 */
[----:B------:R-:W-:Y:S01]  /*5cc0*/  F2FP.F16.F32.PACK_AB R25, R58, R125 ;  /* 0x0000007d3a19723e */ /* 0x000fe200000000ff */
[----:B--2---:R-:W-:Y:S01]  /*5cd0*/  @!P2 FMUL R46, R46, R46 ;  /* 0x0000002e2e2ea220 */ /* 0x004fe20000400000 */
[----:B------:R-:W-:Y:S01]  /*5ce0*/  F2FP.F16.F32.PACK_AB R27, R110, R99 ;  /* 0x000000636e1b723e */ /* 0x000fe200000000ff */
[----:B------:R-:W-:Y:S01]  /*5cf0*/  @!P1 FMUL R85, R85, 0.5 ;  /* 0x3f00000055559820 */ /* 0x000fe20000400000 */
[----:B------:R-:W-:Y:S01]  /*5d00*/  F2FP.F16.F32.PACK_AB R24, R55, R56 ;  /* 0x000000383718723e */ /* 0x000fe200000000ff */
[----:B------:R-:W1:Y:S01]  /*5d10*/  MUFU.EX2 R86, R121 ;  /* 0x0000007900567308 */ /* 0x000e620000000800 */
[----:B------:R-:W-:-:S04]  /*5d20*/  F2FP.F16.F32.PACK_AB R26, R89, R54 ;  /* 0x00000036591a723e */ /* 0x000fc800000000ff */
[----:B------:R-:W-:Y:S01]  /*5d30*/  @!P5 FMUL R40, R40, 0.5 ;  /* 0x3f0000002828d820 */ /* 0x000fe20000400000 */
[----:B---3--:R-:W-:Y:S01]  /*5d40*/  @!P6 FMUL R45, R45, R45 ;  /* 0x0000002d2d2de220 */ /* 0x008fe20000400000 */
[----:B------:R-:W-:Y:S01]  /*5d50*/  FSETP.GEU.AND P6, PT, R106, -126, PT ;  /* 0xc2fc00006a00780b */ /* 0x000fe20003fce000 */
[----:B------:R-:W-:Y:S01]  /*5d60*/  WARPGROUP.ARRIVE ;  /* 0x00000000000079c5 */ /* 0x000fe20000000000 */
[----:B------:R-:W-:Y:S01]  /*5d70*/  FSETP.GEU.AND P2, PT, R39, -126, PT ;  /* 0xc2fc00002700780b */ /* 0x000fe20003f4e000 */
[----:B------:R-:W2:Y:S04]  /*5d80*/  MUFU.EX2 R85, R85 ;  /* 0x0000005500557308 */ /* 0x000ea80000000800 */
[----:B------:R-:W-:Y:S01]  /*5d90*/  HGMMA.64x64x16.F32 R152, R24, gdesc[UR4].tnspB, R152, gsb0 ;  /* 0x40e0000418987df0 */ /* 0x000fe20008000898 */
[----:B------:R-:W-:Y:S01]  /*5da0*/  UIADD3 UR6, UR14, 0xc00, URZ ;  /* 0x00000c000e067890 */ /* 0x000fe2000fffe03f */
[----:B------:R-:W-:-:S02]  /*5db0*/  UMOV UR7, 0x40000040 ;  /* 0x4000004000077882 */ /* 0x000fc40000000000 */
[----:B------:R-:W3:Y:S01]  /*5dc0*/  MUFU.EX2 R95, R95 ;  /* 0x0000005f005f7308 */ /* 0x000ee20000000800 */
[----:B-1----:R-:W-:Y:S01]  /*5dd0*/  @!P4 FMUL R86, R86, R86 ;  /* 0x000000565656c220 */ /* 0x002fe20000400000 */
[----:B------:R-:W-:Y:S01]  /*5de0*/  FSETP.GEU.AND P4, PT, R38, -126, PT ;  /* 0xc2fc00002600780b */ /* 0x000fe20003f8e000 */
[----:B------:R-:W-:Y:S01]  /*5df0*/  @!P6 FMUL R106, R106, 0.5 ;  /* 0x3f0000006a6ae820 */ /* 0x000fe20000400000 */
[----:B------:R-:W-:-:S04]  /*5e00*/  @!P2 FMUL R39, R39, 0.5 ;  /* 0x3f0000002727a820 */ /* 0x000fc80000400000 */
[----:B------:R-:W1:Y:S01]  /*5e10*/  MUFU.EX2 R43, R40 ;  /* 0x00000028002b7308 */ /* 0x000e620000000800 */
[----:B--2---:R-:W-:Y:S01]  /*5e20*/  @!P1 FMUL R85, R85, R85 ;  /* 0x0000005555559220 */ /* 0x004fe20000400000 */
[----:B------:R-:W-:-:S03]  /*5e30*/  FSETP.GEU.AND P1, PT, R37, -126, PT ;  /* 0xc2fc00002500780b */ /* 0x000fc60003f2e000 */
        /* <DEDUP_REMOVED lines=28> */
[----:B------:R-:W-:-:S03]  /*6000*/  FSETP.GEU.AND P3, PT, R34, -126, PT ;  /* 0xc2fc00002200780b */ /* 0x000fc60003f6e000 */
[----:B------:R-:W-:Y:S02]  /*6010*/  FADD R136, R136, R121 ;  /* 0x0000007988887221 */ /* 0x000fe40000000000 */
[----:B------:R-:W-:Y:S01]  /*6020*/  @!P1 FMUL R105, R105, 0.5 ;  /* 0x3f00000069699820 */ /* 0x000fe20000400000 */
[----:B------:R-:W3:Y:S01]  /*6030*/  MUFU.EX2 R37, R36 ;  /* 0x0000002400257308 */ /* 0x000ee20000000800 */
[----:B------:R-:W-:Y:S02]  /*6040*/  WARPGROUP.DEPBAR.LE gsb0, 0x0 ;  /* 0x00008000000079c5 */ /* 0x000fe40000010000 */
[----:B------:R-:W-:Y:S01]  /*6050*/  F2FP.F16.F32.PACK_AB R25, R185, R184 ;  /* 0x000000b8b919723e */ /* 0x000fe200000000ff */
[----:B-1----:R-:W-:Y:S01]  /*6060*/  @!P6 FMUL R84, R84, R84 ;  /* 0x000000545454e220 */ /* 0x002fe20000400000 */
[----:B------:R-:W-:Y:S01]  /*6070*/  F2FP.F16.F32.PACK_AB R27, R124, R187 ;  /* 0x000000bb7c1b723e */ /* 0x000fe200000000ff */
[----:B------:R-:W-:Y:S01]  /*6080*/  FADD R185, R66, R185 ;  /* 0x000000b942b97221 */ /* 0x000fe20000000000 */
[----:B------:R-:W-:Y:S01]  /*6090*/  F2FP.F16.F32.PACK_AB R24, R151, R90 ;  /* 0x0000005a9718723e */ /* 0x000fe200000000ff */
[----:B------:R-:W-:Y:S01]  /*60a0*/  @!P3 FMUL R34, R34, 0.5 ;  /* 0x3f0000002222b820 */ /* 0x000fe20000400000 */
[----:B------:R-:W-:Y:S01]  /*60b0*/  F2FP.F16.F32.PACK_AB R26, R53, R88 ;  /* 0x00000058351a723e */ /* 0x000fe200000000ff */
[----:B------:R-:W1:Y:S01]  /*60c0*/  MUFU.EX2 R40, R105 ;  /* 0x0000006900287308 */ /* 0x000e620000000800 */
[----:B------:R-:W-:Y:S01]  /*60d0*/  FSETP.GEU.AND P6, PT, R33, -126, PT ;  /* 0xc2fc00002100780b */ /* 0x000fe20003fce000 */
[----:B--2---:R-:W-:Y:S01]  /*60e0*/  @!P5 FMUL R123, R123, R123 ;  /* 0x0000007b7b7bd220 */ /* 0x004fe20000400000 */
[----:B------:R-:W-:Y:S01]  /*60f0*/  WARPGROUP.ARRIVE ;  /* 0x00000000000079c5 */ /* 0x000fe20000000000 */
[----:B------:R-:W-:Y:S01]  /*6100*/  FSETP.GEU.AND P5, PT, R119, -126, PT ;  /* 0xc2fc00007700780b */ /* 0x000fe20003fae000 */
[----:B------:R-:W-:Y:S01]  /*6110*/  FADD R53, R114, R53 ;  /* 0x0000003572357221 */ /* 0x000fe20000000000 */
[----:B------:R-:W-:Y:S01]  /*6120*/  FADD R57, R57, R136 ;  /* 0x0000008839397221 */ /* 0x000fe20000000000 */
[----:B---3--:R-:W-:Y:S01]  /*6130*/  @!P4 FMUL R37, R37, R37 ;  /* 0x000000252525c220 */ /* 0x008fe20000400000 */
[----:B------:R-:W2:Y:S01]  /*6140*/  MUFU.EX2 R38, R35 ;  /* 0x0000002300267308 */ /* 0x000ea20000000800 */
[----:B------:R-:W-:Y:S01]  /*6150*/  HGMMA.64x64x16.F32 R152, R24, gdesc[UR4].tnspB, R152, gsb0 ;  /* 0x40e0000418987df0 */ /* 0x000fe20008000898 */
[----:B------:R-:W-:Y:S01]  /*6160*/  UIADD3 UR6, UR14, 0xc80, URZ ;  /* 0x00000c800e067890 */ /* 0x000fe2000fffe03f */
[----:B------:R-:W-:Y:S01]  /*6170*/  FSETP.GEU.AND P4, PT, R93, -126, PT ;  /* 0xc2fc00005d00780b */ /* 0x000fe20003f8e000 */
[----:B------:R-:W-:Y:S01]  /*6180*/  UMOV UR7, 0x40000040 ;  /* 0x4000004000077882 */ /* 0x000fe20000000000 */
[----:B------:R-:W-:Y:S01]  /*6190*/  FADD R70, R70, R37 ;  /* 0x0000002546467221 */ /* 0x000fe20000000000 */
[----:B------:R-:W-:-:S02]  /*61a0*/  @!P6 FMUL R33, R33, 0.5 ;  /* 0x3f0000002121e820 */ /* 0x000fc40000400000 */
[----:B------:R-:W3:Y:S01]  /*61b0*/  MUFU.EX2 R39, R34 ;  /* 0x0000002200277308 */ /* 0x000ee20000000800 */
[----:B-1----:R-:W-:Y:S01]  /*61c0*/  @!P1 FMUL R40, R40, R40 ;  /* 0x0000002828289220 */ /* 0x002fe20000400000 */
[----:B------:R-:W-:Y:S01]  /*61d0*/  FSETP.GEU.AND P1, PT, R130, -126, PT ;  /* 0xc2fc00008200780b */ /* 0x000fe20003f2e000 */
[----:B------:R-:W-:Y:S01]  /*61e0*/  @!P5 FMUL R119, R119, 0.5 ;  /* 0x3f0000007777d820 */ /* 0x000fe20000400000 */
[----:B------:R-:W-:-:S04]  /*61f0*/  FADD R70, R77, R70 ;  /* 0x000000464d467221 */ /* 0x000fc80000000000 */
[----:B------:R-:W1:Y:S01]  /*6200*/  MUFU.EX2 R36, R33 ;  /* 0x0000002100247308 */ /* 0x000e620000000800 */
[----:B--2---:R-:W-:Y:S01]  /*6210*/  @!P2 FMUL R38, R38, R38 ;  /* 0x000000262626a220 */ /* 0x004fe20000400000 */
[----:B------:R-:W-:Y:S01]  /*6220*/  @!P4 FMUL R93, R93, 0.5 ;  /* 0x3f0000005d5dc820 */ /* 0x000fe20000400000 */
[----:B------:R-:W-:Y:S02]  /*6230*/  FSETP.GEU.AND P2, PT, R104, -126, PT ;  /* 0xc2fc00006800780b */ /* 0x000fe40003f4e000 */
[----:B------:R-:W-:Y:S02]  /*6240*/  FADD R69, R69, R38 ;  /* 0x0000002645457221 */ /* 0x000fe40000000000 */
[----:B------:R-:W-:Y:S01]  /*6250*/  @!P1 FMUL R130, R130, 0.5 ;  /* 0x3f00000082829820 */ /* 0x000fe20000400000 */
[----:B------:R-:W2:Y:S01]  /*6260*/  MUFU.EX2 R119, R119 ;  /* 0x0000007700777308 */ /* 0x000ea20000000800 */
[----:B---3--:R-:W-:Y:S01]  /*6270*/  @!P3 FMUL R39, R39, R39 ;  /* 0x000000272727b220 */ /* 0x008fe20000400000 */
[----:B------:R-:W-:Y:S01]  /*6280*/  FSETP.GEU.AND P3, PT, R32, -126, PT ;  /* 0xc2fc00002000780b */ /* 0x000fe20003f6e000 */
[----:B------:R-:W-:-:S02]  /*6290*/  FADD R69, R82, R69 ;  /* 0x0000004552457221 */ /* 0x000fc40000000000 */
[----:B------:R-:W-:-:S03]  /*62a0*/  FADD R68, R68, R39 ;  /* 0x0000002744447221 */ /* 0x000fc60000000000 */
[----:B------:R-:W3:Y:S01]  /*62b0*/  MUFU.EX2 R130, R130 ;  /* 0x0000008200827308 */ /* 0x000ee20000000800 */
[----:B-1----:R-:W-:Y:S01]  /*62c0*/  @!P6 FMUL R36, R36, R36 ;  /* 0x000000242424e220 */ /* 0x002fe20000400000 */
[----:B------:R-:W-:Y:S01]  /*62d0*/  @!P2 FMUL R104, R104, 0.5 ;  /* 0x3f0000006868a820 */ /* 0x000fe20000400000 */
[----:B------:R-:W-:Y:S01]  /*62e0*/  FSETP.GEU.AND P6, PT, R118, -126, PT ;  /* 0xc2fc00007600780b */ /* 0x000fe20003fce000 */
[----:B------:R-:W-:-:S03]  /*62f0*/  FADD R68, R83, R68 ;  /* 0x0000004453447221 */ /* 0x000fc60000000000 */
[----:B------:R-:W-:Y:S01]  /*6300*/  @!P3 FMUL R32, R32, 0.5 ;  /* 0x3f0000002020b820 */ /* 0x000fe20000400000 */
[----:B------:R-:W1:Y:S01]  /*6310*/  MUFU.EX2 R34, R93 ;  /* 0x0000005d00227308 */ /* 0x000e620000000800 */
[----:B--2---:R-:W-:Y:S01]  /*6320*/  @!P5 FMUL R119, R119, R119 ;  /* 0x000000777777d220 */ /* 0x004fe20000400000 */
[----:B------:R-:W-:-:S06]  /*6330*/  FSETP.GEU.AND P5, PT, R31, -126, PT ;  /* 0xc2fc00001f00780b */ /* 0x000fcc0003fae000 */
[----:B------:R-:W2:Y:S01]  /*6340*/  MUFU.EX2 R33, R104 ;  /* 0x0000006800217308 */ /* 0x000ea20000000800 */
[----:B---3--:R-:W-:Y:S01]  /*6350*/  @!P1 FMUL R130, R130, R130 ;  /* 0x0000008282829220 */ /* 0x008fe20000400000 */
[----:B------:R-:W-:Y:S01]  /*6360*/  FSETP.GEU.AND P1, PT, R30, -126, PT ;  /* 0xc2fc00001e00780b */ /* 0x000fe20003f2e000 */
[----:B------:R-:W-:-:S04]  /*6370*/  @!P6 FMUL R118, R118, 0.5 ;  /* 0x3f0000007676e820 */ /* 0x000fc80000400000 */
[----:B------:R-:W-:Y:S01]  /*6380*/  @!P5 FMUL R31, R31, 0.5 ;  /* 0x3f0000001f1fd820 */ /* 0x000fe20000400000 */
[----:B------:R-:W3:Y:S01]  /*6390*/  MUFU.EX2 R32, R32 ;  /* 0x0000002000207308 */ /* 0x000ee20000000800 */
[----:B-1----:R-:W-:Y:S01]  /*63a0*/  @!P4 FMUL R34, R34, R34 ;  /* 0x000000222222c220 */ /* 0x002fe20000400000 */
[----:B------:R-:W-:-:S03]  /*63b0*/  FSETP.GEU.AND P4, PT, R29, -126, PT ;  /* 0xc2fc00001d00780b */ /* 0x000fc60003f8e000 */
[----:B------:R-:W-:Y:S02]  /*63c0*/  FADD R94, R101, R34 ;  /* 0x00000022655e7221 */ /* 0x000fe40000000000 */
[----:B------:R-:W-:Y:S01]  /*63d0*/  @!P1 FMUL R30, R30, 0.5 ;  /* 0x3f0000001e1e9820 */ /* 0x000fe20000400000 */
[----:B------:R-:W1:Y:S01]  /*63e0*/  MUFU.EX2 R31, R31 ;  /* 0x0000001f001f7308 */ /* 0x000e620000000800 */
[----:B--2---:R-:W-:Y:S01]  /*63f0*/  @!P2 FMUL R33, R33, R33 ;  /* 0x000000212121a220 */ /* 0x004fe20000400000 */
[----:B------:R-:W-:Y:S01]  /*6400*/  FSETP.GEU.AND P2, PT, R129, -126, PT ;  /* 0xc2fc00008100780b */ /* 0x000fe20003f4e000 */
[----:B------:R-:W-:Y:S02]  /*6410*/  FADD R94, R139, R94 ;  /* 0x0000005e8b5e7221 */ /* 0x000fe40000000000 */
[----:B------:R-:W-:Y:S02]  /*6420*/  FADD R112, R112, R33 ;  /* 0x0000002170707221 */ /* 0x000fe40000000000 */
[----:B------:R-:W-:Y:S01]  /*6430*/  @!P4 FMUL R29, R29, 0.5 ;  /* 0x3f0000001d1dc820 */ /* 0x000fe20000400000 */
[----:B------:R-:W2:Y:S01]  /*6440*/  MUFU.EX2 R30, R30 ;  /* 0x0000001e001e7308 */ /* 0x000ea20000000800 */
[----:B---3--:R-:W-:Y:S01]  /*6450*/  @!P3 FMUL R32, R32, R32 ;  /* 0x000000202020b220 */ /* 0x008fe20000400000 */
[----:B------:R-:W-:Y:S01]  /*6460*/  FSETP.GEU.AND P3, PT, R131, -126, PT ;  /* 0xc2fc00008300780b */ /* 0x000fe20003f6e000 */
[----:B------:R-:W-:-:S02]  /*6470*/  WARPGROUP.DEPBAR.LE gsb0, 0x0 ;  /* 0x00008000000079c5 */ /* 0x000fc40000010000 */
        /* <DEDUP_REMOVED lines=11> */
[----:B------:R-:W-:Y:S01]  /*6530*/  FSETP.GEU.AND P5, PT, R113, -126, PT ;  /* 0xc2fc00007100780b */ /* 0x000fe20003fae000 */
[----:B------:R-:W-:Y:S01]  /*6540*/  FADD R98, R11, R98 ;  /* 0x000000620b627221 */ /* 0x000fe20000000000 */
[----:B------:R-:W-:Y:S01]  /*6550*/  FSETP.GEU.AND P1, PT, R28, -126, PT ;  /* 0xc2fc00001c00780b */ /* 0x000fe20003f2e000 */
[----:B------:R-:W-:Y:S01]  /*6560*/  FADD R87, R138, R87 ;  /* 0x000000578a577221 */ /* 0x000fe20000000000 */
[----:B------:R-:W-:Y:S01]  /*6570*/  FADD R109, R140, R109 ;  /* 0x0000006d8c6d7221 */ /* 0x000fe20000000000 */
[----:B------:R-:W-:Y:S01]  /*6580*/  HGMMA.64x64x16.F32 R152, R24, gdesc[UR4].tnspB, R152, gsb0 ;  /* 0x40e0000418987df0 */ /* 0x000fe20008000898 */
[----:B------:R-:W-:Y:S01]  /*6590*/  UIADD3 UR6, UR14, 0xd00, URZ ;  /* 0x00000d000e067890 */ /* 0x000fe2000fffe03f */
[----:B---3--:R-:W-:Y:S01]  /*65a0*/  @!P4 FMUL R29, R29, R29 ;  /* 0x0000001d1d1dc220 */ /* 0x008fe20000400000 */
[----:B------:R-:W-:Y:S01]  /*65b0*/  UMOV UR7, 0x40000040 ;  /* 0x4000004000077882 */ /* 0x000fe20000000000 */
[----:B------:R-:W2:Y:S01]  /*65c0*/  MUFU.EX2 R66, R129 ;  /* 0x0000008100427308 */ /* 0x000ea20000000800 */
[----:B------:R-:W-:Y:S01]  /*65d0*/  FSETP.GEU.AND P4, PT, R23, -126, PT ;  /* 0xc2fc00001700780b */ /* 0x000fe20003f8e000 */
[----:B------:R-:W-:Y:S01]  /*65e0*/  FADD R51, R132, R51 ;  /* 0x0000003384337221 */ /* 0x000fe20000000000 */
[----:B------:R-:W-:Y:S01]  /*65f0*/  FADD R52, R133, R52 ;  /* 0x0000003485347221 */ /* 0x000fe20000000000 */
[----:B------:R-:W-:Y:S01]  /*6600*/  @!P5 FMUL R113, R113, 0.5 ;  /* 0x3f0000007171d820 */ /* 0x000fe20000400000 */
[----:B------:R-:W-:Y:S01]  /*6610*/  FADD R49, R134, R49 ;  /* 0x0000003186317221 */ /* 0x000fe20000000000 */
[----:B-1----:R-:W-:Y:S01]  /*6620*/  @!P6 FMUL R35, R35, R35 ;  /* 0x000000232323e220 */ /* 0x002fe20000400000 */
[----:B------:R-:W-:Y:S01]  /*6630*/  FSETP.GEU.AND P6, PT, R22, -126, PT ;  /* 0xc2fc00001600780b */ /* 0x000fe20003fce000 */
[----:B------:R-:W-:Y:S01]  /*6640*/  @!P1 FMUL R28, R28, 0.5 ;  /* 0x3f0000001c1c9820 */ /* 0x000fe20000400000 */
[----:B------:R-:W1:Y:S01]  /*6650*/  MUFU.EX2 R131, R131 ;  /* 0x0000008300837308 */ /* 0x000e620000000800 */
[----:B------:R-:W-:Y:S01]  /*6660*/  FADD R50, R137, R50 ;  /* 0x0000003289327221 */ /* 0x000fe20000000000 */
[----:B------:R-:W-:-:S03]  /*6670*/  FADD R109, R109, R112 ;  /* 0x000000706d6d7221 */ /* 0x000fc60000000000 */
[----:B------:R-:W-:Y:S01]  /*6680*/  @!P4 FMUL R23, R23, 0.5 ;  /* 0x3f0000001717c820 */ /* 0x000fe20000400000 */
[----:B--2---:R-:W-:Y:S01]  /*6690*/  @!P2 FMUL R66, R66, R66 ;  /* 0x000000424242a220 */ /* 0x004fe20000400000 */
[----:B------:R-:W-:-:S04]  /*66a0*/  FSETP.GEU.AND P2, PT, R21, -126, PT ;  /* 0xc2fc00001500780b */ /* 0x000fc80003f4e000 */
[----:B------:R-:W-:Y:S01]  /*66b0*/  @!P6 FMUL R22, R22, 0.5 ;  /* 0x3f0000001616e820 */ /* 0x000fe20000400000 */
[----:B------:R-:W2:Y:S01]  /*66c0*/  MUFU.EX2 R23, R23 ;  /* 0x0000001700177308 */ /* 0x000ea20000000800 */
[----:B-1----:R-:W-:Y:S01]  /*66d0*/  @!P3 FMUL R131, R131, R131 ;  /* 0x000000838383b220 */ /* 0x002fe20000400000 */
[----:B------:R-:W-:-:S06]  /*66e0*/  FSETP.GEU.AND P3, PT, R115, -126, PT ;  /* 0xc2fc00007300780b */ /* 0x000fcc0003f6e000 */
[----:B------:R-:W1:Y:S01]  /*66f0*/  MUFU.EX2 R22, R22 ;  /* 0x0000001600167308 */ /* 0x000e620000000800 */
[----:B------:R-:W-:-:S07]  /*6700*/  @!P2 FMUL R21, R21, 0.5 ;  /* 0x3f0000001515a820 */ /* 0x000fce0000400000 */
[----:B------:R-:W3:Y:S01]  /*6710*/  MUFU.EX2 R21, R21 ;  /* 0x0000001500157308 */ /* 0x000ee20000000800 */
[----:B--2---:R-:W-:Y:S01]  /*6720*/  @!P4 FMUL R23, R23, R23 ;  /* 0x000000171717c220 */ /* 0x004fe20000400000 */
[----:B------:R-:W-:Y:S01]  /*6730*/  FSETP.GEU.AND P4, PT, R127, -126, PT ;  /* 0xc2fc00007f00780b */ /* 0x000fe20003f8e000 */
[----:B------:R-:W-:Y:S02]  /*6740*/  @!P3 FMUL R115, R115, 0.5 ;  /* 0x3f0000007373b820 */ /* 0x000fe40000400000 */
[----:B------:R-:W-:Y:S01]  /*6750*/  FADD R60, R60, R23 ;  /* 0x000000173c3c7221 */ /* 0x000fe20000000000 */
[----:B-1----:R-:W-:Y:S01]  /*6760*/  @!P6 FMUL R22, R22, R22 ;  /* 0x000000161616e220 */ /* 0x002fe20000400000 */
[----:B------:R-:W-:-:S03]  /*6770*/  FSETP.GEU.AND P6, PT, R20, -126, PT ;  /* 0xc2fc00001400780b */ /* 0x000fc60003fce000 */
[----:B------:R-:W-:-:S05]  /*6780*/  FADD R59, R59, R22 ;  /* 0x000000163b3b7221 */ /* 0x000fca0000000000 */
[----:B------:R-:W-:Y:S01]  /*6790*/  @!P4 FMUL R127, R127, 0.5 ;  /* 0x3f0000007f7fc820 */ /* 0x000fe20000400000 */
[----:B---3--:R-:W-:Y:S01]  /*67a0*/  @!P2 FMUL R21, R21, R21 ;  /* 0x000000151515a220 */ /* 0x008fe20000400000 */
[----:B------:R-:W-:-:S03]  /*67b0*/  FSETP.GEU.AND P2, PT, R19, -126, PT ;  /* 0xc2fc00001300780b */ /* 0x000fc60003f4e000 */
[----:B------:R-:W-:Y:S01]  /*67c0*/  FADD R62, R62, R21 ;  /* 0x000000153e3e7221 */ /* 0x000fe20000000000 */
[----:B------:R-:W-:-:S04]  /*67d0*/  @!P6 FMUL R20, R20, 0.5 ;  /* 0x3f0000001414e820 */ /* 0x000fc80000400000 */
[----:B------:R-:W1:Y:S05]  /*67e0*/  MUFU.EX2 R11, R20 ;  /* 0x00000014000b7308 */ /* 0x000e6a0000000800 */
[----:B------:R-:W-:Y:S01]  /*67f0*/  @!P2 FMUL R19, R19, 0.5 ;  /* 0x3f0000001313a820 */ /* 0x000fe20000400000 */
[----:B------:R-:W-:Y:S02]  /*6800*/  WARPGROUP.DEPBAR.LE gsb0, 0x0 ;  /* 0x00008000000079c5 */ /* 0x000fe40000010000 */
[----:B------:R-:W-:Y:S01]  /*6810*/  F2FP.F16.F32.PACK_AB R25, R97, R122 ;  /* 0x0000007a6119723e */ /* 0x000fe200000000ff */
[----:B------:R-:W-:Y:S01]  /*6820*/  FADD R122, R141, R122 ;  /* 0x0000007a8d7a7221 */ /* 0x000fe20000000000 */
[----:B------:R-:W-:Y:S01]  /*6830*/  F2FP.F16.F32.PACK_AB R27, R107, R96 ;  /* 0x000000606b1b723e */ /* 0x000fe200000000ff */
[----:B------:R-:W-:Y:S01]  /*6840*/  FADD R97, R146, R97 ;  /* 0x0000006192617221 */ /* 0x000fe20000000000 */
[----:B------:R-:W-:Y:S01]  /*6850*/  F2FP.F16.F32.PACK_AB R24, R47, R48 ;  /* 0x000000302f18723e */ /* 0x000fe200000000ff */
[----:B-1----:R-:W-:Y:S01]  /*6860*/  @!P6 FMUL R11, R11, R11 ;  /* 0x0000000b0b0be220 */ /* 0x002fe20000400000 */
[----:B------:R-:W-:Y:S01]  /*6870*/  F2FP.F16.F32.PACK_AB R26, R45, R46 ;  /* 0x0000002e2d1a723e */ /* 0x000fe200000000ff */
[----:B------:R-:W-:Y:S01]  /*6880*/  FADD R96, R135, R96 ;  /* 0x0000006087607221 */ /* 0x000fe20000000000 */
[----:B------:R-:W-:Y:S01]  /*6890*/  FADD R107, R144, R107 ;  /* 0x0000006b906b7221 */ /* 0x000fe20000000000 */
[----:B------:R-:W-:Y:S01]  /*68a0*/  FADD R48, R81, R48 ;  /* 0x0000003051307221 */ /* 0x000fe20000000000 */
[----:B------:R-:W-:Y:S01]  /*68b0*/  WARPGROUP.ARRIVE ;  /* 0x00000000000079c5 */ /* 0x000fe20000000000 */
[----:B------:R-:W-:Y:S01]  /*68c0*/  FADD R47, R80, R47 ;  /* 0x0000002f502f7221 */ /* 0x000fe20000000000 */
[----:B------:R-:W-:Y:S01]  /*68d0*/  FADD R46, R79, R46 ;  /* 0x0000002e4f2e7221 */ /* 0x000fe20000000000 */
[----:B------:R-:W-:Y:S01]  /*68e0*/  FADD R45, R142, R45 ;  /* 0x0000002d8e2d7221 */ /* 0x000fe20000000000 */
[----:B------:R-:W-:Y:S01]  /*68f0*/  FADD R56, R56, R11 ;  /* 0x0000000b38387221 */ /* 0x000fe20000000000 */
[----:B------:R-:W-:Y:S01]  /*6900*/  FADD R60, R47, R60 ;  /* 0x0000003c2f3c7221 */ /* 0x000fe20000000000 */
[----:B------:R-:W-:Y:S01]  /*6910*/  HGMMA.64x64x16.F32 R152, R24, gdesc[UR4].tnspB, R152, gsb0 ;  /* 0x40e0000418987df0 */ /* 0x000fe20008000898 */
[----:B------:R-:W-:Y:S01]  /*6920*/  UIADD3 UR6, UR14, 0xd80, URZ ;  /* 0x00000d800e067890 */ /* 0x000fe2000fffe03f */
[----:B------:R-:W-:Y:S01]  /*6930*/  FADD R59, R46, R59 ;  /* 0x0000003b2e3b7221 */ /* 0x000fe20000000000 */
[----:B------:R-:W-:Y:S01]  /*6940*/  UMOV UR7, 0x40000040 ;  /* 0x4000004000077882 */ /* 0x000fe20000000000 */
[----:B------:R-:W-:Y:S01]  /*6950*/  FADD R45, R45, R62 ;  /* 0x0000003e2d2d7221 */ /* 0x000fe20000000000 */
[----:B------:R-:W-:Y:S01]  /*6960*/  FADD R60, R69, R60 ;  /* 0x0000003c453c7221 */ /* 0x000fe20000000000 */
[----:B------:R-:W-:Y:S01]  /*6970*/  FADD R59, R68, R59 ;  /* 0x0000003b443b7221 */ /* 0x000fe20000000000 */
[----:B------:R-:W-:-:S02]  /*6980*/  WARPGROUP.DEPBAR.LE gsb0, 0x0 ;  /* 0x00008000000079c5 */ /* 0x000fc40000010000 */
[----:B------:R-:W-:Y:S01]  /*6990*/  F2FP.F16.F32.PACK_AB R25, R85, R86 ;  /* 0x000000565519723e */ /* 0x000fe200000000ff */
[----:B------:R-:W-:Y:S01]  /*69a0*/  FADD R86, R143, R86 ;  /* 0x000000568f567221 */ /* 0x000fe20000000000 */
[----:B------:R-:W-:Y:S01]  /*69b0*/  F2FP.F16.F32.PACK_AB R27, R106, R95 ;  /* 0x0000005f6a1b723e */ /* 0x000fe200000000ff */
[----:B------:R-:W-:Y:S01]  /*69c0*/  FADD R95, R148, R95 ;  /* 0x0000005f945f7221 */ /* 0x000fe20000000000 */
[----:B------:R-:W-:Y:S01]  /*69d0*/  F2FP.F16.F32.PACK_AB R24, R44, R43 ;  /* 0x0000002b2c18723e */ /* 0x000fe200000000ff */
[----:B------:R-:W-:Y:S01]  /*69e0*/  FADD R106, R149, R106 ;  /* 0x0000006a956a7221 */ /* 0x000fe20000000000 */
[----:B------:R-:W-:Y:S01]  /*69f0*/  F2FP.F16.F32.PACK_AB R26, R42, R41 ;  /* 0x000000292a1a723e */ /* 0x000fe200000000ff */
[----:B------:R-:W-:Y:S01]  /*6a00*/  FADD R43, R76, R43 ;  /* 0x0000002b4c2b7221 */ /* 0x000fe20000000000 */
[----:B------:R-:W-:Y:S01]  /*6a10*/  FADD R44, R75, R44 ;  /* 0x0000002c4b2c7221 */ /* 0x000fe20000000000 */
[----:B------:R-:W-:Y:S01]  /*6a20*/  FADD R41, R74, R41 ;  /* 0x000000294a297221 */ /* 0x000fe20000000000 */
[----:B------:R-:W-:Y:S01]  /*6a30*/  WARPGROUP.ARRIVE ;  /* 0x00000000000079c5 */ /* 0x000fe20000000000 */
[----:B------:R-:W-:Y:S01]  /*6a40*/  FADD R42, R145, R42 ;  /* 0x0000002a912a7221 */ /* 0x000fe20000000000 */
[----:B------:R-:W-:-:S04]  /*6a50*/  FADD R43, R43, R56 ;  /* 0x000000382b2b7221 */ /* 0x000fc80000000000 */
[----:B------:R-:W-:Y:S01]  /*6a60*/  HGMMA.64x64x16.F32 R152, R24, gdesc[UR4].tnspB, R152, gsb0 ;  /* 0x40e0000418987df0 */ /* 0x000fe20008000898 */
[----:B------:R-:W-:Y:S01]  /*6a70*/  UIADD3 UR6, UR14, 0xe00, URZ ;  /* 0x00000e000e067890 */ /* 0x000fe2000fffe03f */
[----:B------:R-:W-:Y:S01]  /*6a80*/  UMOV UR7, 0x40000040 ;  /* 0x4000004000077882 */ /* 0x000fe20000000000 */
[----:B------:R-:W-:Y:S02]  /*6a90*/  WARPGROUP.DEPBAR.LE gsb0, 0x0 ;  /* 0x00008000000079c5 */ /* 0x000fe40000010000 */
        /* <DEDUP_REMOVED lines=45> */
[----:B------:R-:W-:-:S02]  /*6d70*/  WARPGROUP.DEPBAR.LE gsb0, 0x0 ;  /* 0x00008000000079c5 */ /* 0x000fc40000010000 */
[----:B------:R-:W1:Y:S01]  /*6d80*/  MUFU.EX2 R26, R113 ;  /* 0x00000071001a7308 */ /* 0x000e620000000800 */
[----:B------:R-:W-:Y:S01]  /*6d90*/  F2FP.F16.F32.PACK_AB R25, R66, R35 ;  /* 0x000000234219723e */ /* 0x000fe200000000ff */
[----:B------:R-:W-:-:S04]  /*6da0*/  FADD R35, R100, R131 ;  /* 0x0000008364237221 */ /* 0x000fc80000000000 */
[----:B------:R-:W-:Y:S02]  /*6db0*/  FADD R35, R96, R35 ;  /* 0x0000002360237221 */ /* 0x000fe40000000000 */
[----:B------:R-:W2:Y:S02]  /*6dc0*/  MUFU.EX2 R24, R28 ;  /* 0x0000001c00187308 */ /* 0x000ea40000000800 */
[----:B------:R-:W-:-:S06]  /*6dd0*/  FADD R35, R72, R35 ;  /* 0x0000002348237221 */ /* 0x000fcc0000000000 */
[----:B------:R-:W3:Y:S01]  /*6de0*/  MUFU.EX2 R28, R115 ;  /* 0x00000073001c7308 */ /* 0x000ee20000000800 */
[----:B-1----:R-:W-:Y:S01]  /*6df0*/  @!P5 FMUL R26, R26, R26 ;  /* 0x0000001a1a1ad220 */ /* 0x002fe20000400000 */
[----:B------:R-:W-:-:S03]  /*6e00*/  FSETP.GEU.AND P5, PT, R116, -126, PT ;  /* 0xc2fc00007400780b */ /* 0x000fc60003fae000 */
[----:B------:R-:W-:Y:S01]  /*6e10*/  FADD R66, R111, R26 ;  /* 0x0000001a6f427221 */ /* 0x000fe20000000000 */
[----:B------:R-:W-:Y:S02]  /*6e20*/  F2FP.F16.F32.PACK_AB R27, R26, R131 ;  /* 0x000000831a1b723e */ /* 0x000fe400000000ff */
[----:B------:R-:W-:Y:S01]  /*6e30*/  F2FP.F16.F32.PACK_AB R26, R21, R22 ;  /* 0x00000016151a723e */ /* 0x000fe200000000ff */
[----:B--2---:R-:W-:Y:S01]  /*6e40*/  @!P1 FMUL R24, R24, R24 ;  /* 0x0000001818189220 */ /* 0x004fe20000400000 */
[----:B------:R-:W-:Y:S01]  /*6e50*/  FSETP.GEU.AND P1, PT, R103, -126, PT ;  /* 0xc2fc00006700780b */ /* 0x000fe20003f2e000 */
[----:B------:R-:W-:Y:S02]  /*6e60*/  FADD R107, R107, R66 ;  /* 0x000000426b6b7221 */ /* 0x000fe40000000000 */
[----:B------:R-:W-:Y:S01]  /*6e70*/  FADD R61, R61, R24 ;  /* 0x000000183d3d7221 */ /* 0x000fe20000000000 */
[----:B------:R-:W-:Y:S01]  /*6e80*/  F2FP.F16.F32.PACK_AB R24, R23, R24 ;  /* 0x000000181718723e */ /* 0x000fe200000000ff */
[----:B------:R-:W-:Y:S01]  /*6e90*/  @!P5 FMUL R116, R116, 0.5 ;  /* 0x3f0000007474d820 */ /* 0x000fe20000400000 */
[----:B------:R-:W-:Y:S01]  /*6ea0*/  FADD R40, R40, R107 ;  /* 0x0000006b28287221 */ /* 0x000fe20000000000 */
[----:B---3--:R-:W-:Y:S01]  /*6eb0*/  @!P3 FMUL R28, R28, R28 ;  /* 0x0000001c1c1cb220 */ /* 0x008fe20000400000 */
[----:B------:R-:W-:Y:S01]  /*6ec0*/  WARPGROUP.ARRIVE ;  /* 0x00000000000079c5 */ /* 0x000fe20000000000 */
[----:B------:R-:W1:Y:S01]  /*6ed0*/  MUFU.EX2 R33, R116 ;  /* 0x0000007400217308 */ /* 0x000e620000000800 */
[----:B------:R-:W-:Y:S01]  /*6ee0*/  FSETP.GEU.AND P3, PT, R15, -126, PT ;  /* 0xc2fc00000f00780b */ /* 0x000fe20003f6e000 */
[----:B------:R-:W-:Y:S01]  /*6ef0*/  FADD R125, R125, R28 ;  /* 0x0000001c7d7d7221 */ /* 0x000fe20000000000 */
[----:B------:R-:W-:Y:S01]  /*6f00*/  FADD R61, R48, R61 ;  /* 0x0000003d303d7221 */ /* 0x000fe20000000000 */
[----:B------:R-:W-:Y:S01]  /*6f10*/  @!P1 FMUL R103, R103, 0.5 ;  /* 0x3f00000067679820 */ /* 0x000fe20000400000 */
[----:B------:R-:W-:Y:S01]  /*6f20*/  HGMMA.64x64x16.F32 R152, R24, gdesc[UR4].tnspB, R152, gsb0 ;  /* 0x40e0000418987df0 */ /* 0x000fe20008000898 */
[----:B------:R-:W-:Y:S01]  /*6f30*/  UIADD3 UR6, UR14, 0xf80, URZ ;  /* 0x00000f800e067890 */ /* 0x000fe2000fffe03f */
[----:B------:R-:W-:Y:S01]  /*6f40*/  FADD R125, R86, R125 ;  /* 0x0000007d567d7221 */ /* 0x000fe20000000000 */
[----:B------:R-:W2:Y:S01]  /*6f50*/  MUFU.EX2 R34, R103 ;  /* 0x0000006700227308 */ /* 0x000ea20000000800 */
[----:B------:R-:W-:Y:S01]  /*6f60*/  UMOV UR7, 0x40000040 ;  /* 0x4000004000077882 */ /* 0x000fe20000000000 */
[----:B------:R-:W-:Y:S01]  /*6f70*/  FADD R61, R70, R61 ;  /* 0x0000003d463d7221 */ /* 0x000fe20000000000 */
[----:B------:R-:W-:-:S03]  /*6f80*/  FADD R98, R98, R125 ;  /* 0x0000007d62627221 */ /* 0x000fc60000000000 */
[----:B------:R-:W-:Y:S01]  /*6f90*/  @!P3 FMUL R15, R15, 0.5 ;  /* 0x3f0000000f0fb820 */ /* 0x000fe20000400000 */
[----:B------:R-:W-:Y:S01]  /*6fa0*/  FADD R57, R57, R98 ;  /* 0x0000006239397221 */ /* 0x000fe20000000000 */
[----:B------:R-:W-:Y:S01]  /*6fb0*/  FADD R32, R61, R32 ;  /* 0x000000203d207221 */ /* 0x000fe20000000000 */
[----:B-1----:R-:W-:Y:S01]  /*6fc0*/  @!P5 FMUL R33, R33, R33 ;  /* 0x000000212121d220 */ /* 0x002fe20000400000 */
[----:B------:R-:W-:Y:S02]  /*6fd0*/  FSETP.GEU.AND P5, PT, R13, -126, PT ;  /* 0xc2fc00000d00780b */ /* 0x000fe40003fae000 */
[----:B------:R-:W1:Y:S01]  /*6fe0*/  MUFU.EX2 R15, R15 ;  /* 0x0000000f000f7308 */ /* 0x000e620000000800 */
[----:B--2---:R-:W-:Y:S01]  /*6ff0*/  @!P1 FMUL R34, R34, R34 ;  /* 0x0000002222229220 */ /* 0x004fe20000400000 */
[----:B------:R-:W-:-:S03]  /*7000*/  ISETP.GE.AND P1, PT, R12, 0x201, PT ;  /* 0x000002010c00780c */ /* 0x000fc60003f26270 */
[----:B------:R-:W-:-:S06]  /*7010*/  FADD R20, R99, R34 ;  /* 0x0000002263147221 */ /* 0x000fcc0000000000 */
[----:B------:R-:W-:Y:S01]  /*7020*/  @!P5 FMUL R13, R13, 0.5 ;  /* 0x3f0000000d0dd820 */ /* 0x000fe20000400000 */
[----:B------:R-:W-:Y:S01]  /*7030*/  FADD R95, R95, R20 ;  /* 0x000000145f5f7221 */ /* 0x000fe20000000000 */
[----:B-1----:R-:W-:-:S03]  /*7040*/  @!P3 FMUL R15, R15, R15 ;  /* 0x0000000f0f0fb220 */ /* 0x002fc60000400000 */
[----:B------:R-:W-:Y:S01]  /*7050*/  FADD R94, R94, R95 ;  /* 0x0000005f5e5e7221 */ /* 0x000fe20000000000 */
[----:B------:R-:W-:-:S03]  /*7060*/  FADD R54, R54, R15 ;  /* 0x0000000f36367221 */ /* 0x000fc60000000000 */
[----:B------:R-:W-:Y:S01]  /*7070*/  FADD R94, R35, R94 ;  /* 0x0000005e235e7221 */ /* 0x000fe20000000000 */
[----:B------:R-:W-:-:S03]  /*7080*/  FADD R41, R41, R54 ;  /* 0x0000003629297221 */ /* 0x000fc60000000000 */
[----:B------:R-:W-:Y:S01]  /*7090*/  FADD R57, R57, R94 ;  /* 0x0000005e39397221 */ /* 0x000fe20000000000 */
[----:B------:R-:W-:-:S04]  /*70a0*/  FADD R30, R30, R41 ;  /* 0x000000291e1e7221 */ /* 0x000fc80000000000 */
[----:B------:R-:W-:-:S04]  /*70b0*/  FADD R59, R59, R30 ;  /* 0x0000001e3b3b7221 */ /* 0x000fc80000000000 */
[----:B------:R-:W-:Y:S01]  /*70c0*/  FADD R32, R32, R59 ;  /* 0x0000003b20207221 */ /* 0x000fe20000000000 */
[----:B------:R-:W-:Y:S02]  /*70d0*/  WARPGROUP.DEPBAR.LE gsb0, 0x0 ;  /* 0x00008000000079c5 */ /* 0x000fe40000010000 */
[----:B------:R-:W1:Y:S01]  /*70e0*/  MUFU.EX2 R27, R127 ;  /* 0x0000007f001b7308 */ /* 0x000e620000000800 */
[----:B------:R-:W-:-:S07]  /*70f0*/  F2FP.F16.F32.PACK_AB R25, R33, R28 ;  /* 0x0000001c2119723e */ /* 0x000fce00000000ff */
[----:B------:R2:W3:Y:S08]  /*7100*/  MUFU.EX2 R24, R19 ;  /* 0x0000001300187308 */ /* 0x0004f00000000800 */
[----:B------:R4:W5:Y:S01]  /*7110*/  MUFU.EX2 R26, R13 ;  /* 0x0000000d001a7308 */ /* 0x0009620000000800 */
[----:B-1----:R-:W-:Y:S01]  /*7120*/  @!P4 FMUL R27, R27, R27 ;  /* 0x0000001b1b1bc220 */ /* 0x002fe20000400000 */
[----:B--2---:R-:W-:-:S04]  /*7130*/  FADD R19, R58, R33 ;  /* 0x000000213a137221 */ /* 0x004fc80000000000 */
[----:B------:R-:W-:Y:S01]  /*7140*/  FADD R78, R78, R19 ;  /* 0x000000134e4e7221 */ /* 0x000fe20000000000 */
[----:B---3--:R-:W-:Y:S01]  /*7150*/  @!P2 FMUL R24, R24, R24 ;  /* 0x000000181818a220 */ /* 0x008fe20000400000 */
[----:B----4-:R-:W-:Y:S01]  /*7160*/  FADD R13, R110, R27 ;  /* 0x0000001b6e0d7221 */ /* 0x010fe20000000000 */
[----:B------:R-:W-:Y:S01]  /*7170*/  F2FP.F16.F32.PACK_AB R27, R27, R34 ;  /* 0x000000221b1b723e */ /* 0x000fe200000000ff */
[----:B------:R-:W-:Y:S01]  /*7180*/  FADD R87, R87, R78 ;  /* 0x0000004e57577221 */ /* 0x000fe20000000000 */
[----:B------:R-:W-:Y:S01]  /*7190*/  FADD R55, R55, R24 ;  /* 0x0000001837377221 */ /* 0x000fe20000000000 */
[----:B------:R-:W-:Y:S01]  /*71a0*/  F2FP.F16.F32.PACK_AB R24, R24, R11 ;  /* 0x0000000b1818723e */ /* 0x000fe200000000ff */
[----:B------:R-:W-:Y:S01]  /*71b0*/  FADD R106, R106, R13 ;  /* 0x0000000d6a6a7221 */ /* 0x000fe20000000000 */
[----:B------:R-:W-:Y:S01]  /*71c0*/  IADD3 R11, R2, 0x22020, RZ ;  /* 0x00022020020b7810 */ /* 0x000fe20007ffe0ff */
[----:B-----5:R-:W-:Y:S01]  /*71d0*/  @!P5 FMUL R26, R26, R26 ;  /* 0x0000001a1a1ad220 */ /* 0x020fe20000400000 */
[----:B------:R-:W-:Y:S01]  /*71e0*/  FADD R44, R44, R55 ;  /* 0x000000372c2c7221 */ /* 0x000fe20000000000 */
[----:B------:R-:W-:Y:S01]  /*71f0*/  FADD R109, R109, R106 ;  /* 0x0000006a6d6d7221 */ /* 0x000fe20000000000 */
[----:B------:R-:W-:Y:S01]  /*7200*/  FADD R84, R84, R87 ;  /* 0x0000005754547221 */ /* 0x000fe20000000000 */
[----:B------:R-:W-:Y:S01]  /*7210*/  FADD R89, R89, R26 ;  /* 0x0000001a59597221 */ /* 0x000fe20000000000 */
[----:B------:R-:W-:Y:S01]  /*7220*/  F2FP.F16.F32.PACK_AB R26, R26, R15 ;  /* 0x0000000f1a1a723e */ /* 0x000fe200000000ff */
[----:B------:R-:W-:Y:S01]  /*7230*/  FADD R31, R31, R44 ;  /* 0x0000002c1f1f7221 */ /* 0x000fe20000000000 */
[----:B------:R-:W-:Y:S01]  /*7240*/  FADD R109, R40, R109 ;  /* 0x0000006d286d7221 */ /* 0x000fe20000000000 */
[----:B------:R-:W-:Y:S01]  /*7250*/  FADD R42, R42, R89 ;  /* 0x000000592a2a7221 */ /* 0x000fe20000000000 */
[----:B------:R-:W-:Y:S01]  /*7260*/  WARPGROUP.ARRIVE ;  /* 0x00000000000079c5 */ /* 0x000fe20000000000 */
[----:B------:R-:W-:Y:S01]  /*7270*/  FADD R31, R60, R31 ;  /* 0x0000001f3c1f7221 */ /* 0x000fe20000000000 */
[----:B------:R-:W-:Y:S01]  /*7280*/  PRMT R13, RZ, 0x654, R11 ;  /* 0x00000654ff0d7816 */ /* 0x000fe2000000000b */
[----:B------:R-:W-:Y:S01]  /*7290*/  FADD R29, R29, R42 ;  /* 0x0000002a1d1d7221 */ /* 0x000fe20000000000 */
[----:B------:R-:W-:Y:S01]  /*72a0*/  FADD R84, R84, R109 ;  /* 0x0000006d54547221 */ /* 0x000fe20000000000 */
[----:B------:R-:W-:Y:S01]  /*72b0*/  MOV R15, 0x2 ;  /* 0x00000002000f7802 */ /* 0x000fe20000000f00 */
[----:B------:R-:W-:Y:S01]  /*72c0*/  HGMMA.64x64x16.F32 R152, R24, gdesc[UR4].tnspB, R152, gsb0 ;  /* 0x40e0000418987df0 */ /* 0x000fe20008000898 */
[----:B------:R-:W-:Y:S01]  /*72d0*/  FADD R36, R36, R29 ;  /* 0x0000001d24247221 */ /* 0x000fe20000000000 */
[----:B------:R-:W-:-:S03]  /*72e0*/  FADD R12, R57, R84 ;  /* 0x00000054390c7221 */ /* 0x000fc60000000000 */
[----:B------:R-:W-:Y:S01]  /*72f0*/  FADD R31, R31, R36 ;  /* 0x000000241f1f7221 */ /* 0x000fe20000000000 */
[----:B------:R-:W-:Y:S02]  /*7300*/  WARPGROUP.DEPBAR.LE gsb0, 0x0 ;  /* 0x00008000000079c5 */ /* 0x000fe40000010000 */
[----:B------:R1:W-:Y:S02]  /*7310*/  SYNCS.ARRIVE.TRANS64.RED.A1T0 RZ, [R13+URZ], RZ ;  /* 0x000000ff0dff79a7 */ /* 0x0003e4000810043f */
[----:B-1----:R-:W-:Y:S01]  /*7320*/  FADD R13, R32, R31 ;  /* 0x0000001f200d7221 */ /* 0x002fe20000000000 */
[----:B------:R-:W-:Y:S06]  /*7330*/  @!P1 BRA `(.L_x_24) ;  /* 0x0000004c00a49947 */ /* 0x000fec0003800000 */
[----:B------:R-:W-:Y:S01]  /*7340*/  IMAD.MOV.U32 R19, RZ, RZ, R17 ;  /* 0x000000ffff137224 */ /* 0x000fe200078e0011 */
[----:B------:R-:W-:Y:S01]  /*7350*/  MOV R21, R14 ;  /* 0x0000000e00157202 */ /* 0x000fe20000000f00 */
[----:B------:R-:W-:Y:S01]  /*7360*/  IMAD.MOV.U32 R15, RZ, RZ, 0x2 ;  /* 0x00000002ff0f7424 */ /* 0x000fe200078e00ff */
[----:B------:R-:W-:Y:S01]  /*7370*/  MOV R6, 0x1 ;  /* 0x0000000100067802 */ /* 0x000fe20000000f00 */
[----:B------:R-:W-:Y:S01]  /*7380*/  IMAD.MOV.U32 R3, RZ, RZ, RZ ;  /* 0x000000ffff037224 */ /* 0x000fe200078e00ff */
[----:B------:R-:W-:Y:S01]  /*7390*/  ULDC.64 UR30, c[0x0][0x198] ;  /* 0x00006600001e7ab9 */ /* 0x000fe20000000a00 */
[----:B------:R-:W-:-:S05]  /*73a0*/  ULDC UR38, c[0x0][0x604] ;  /* 0x0001810000267ab9 */ /* 0x000fca0000000800 */
.L_x_36:
[----:B------:R-:W-:Y:S01]  /*73b0*/  LEA R17, R15, R2, 0x3 ;  /* 0x000000020f117211 */ /* 0x000fe200078e18ff */
[----:B------:R-:W-:Y:S05]  /*73c0*/  YIELD ;  /* 0x0000000000007946 */ /* 0x000fea0003800000 */
[----:B------:R-:W-:Y:S02]  /*73d0*/  SHF.L.U32 R14, R3, 0x1f, RZ ;  /* 0x0000001f030e7819 */ /* 0x000fe400000006ff */
[C---:B------:R-:W-:Y:S01]  /*73e0*/  ISETP.GT.AND P1, PT, R18.reuse, 0x2, PT ;  /* 0x000000021200780c */ /* 0x040fe20003f24270 */
[----:B------:R-:W-:Y:S01]  /*73f0*/  VIADD R18, R18, 0xffffffff ;  /* 0xffffffff12127836 */ /* 0x000fe20000000000 */
[----:B------:R-:W1:Y:S02]  /*7400*/  SYNCS.PHASECHK.TRANS64.TRYWAIT P2, [R17+URZ+0x22000], R14 ;  /* 0x0220000e110075a7 */ /* 0x000e64000804017f */
[----:B-1----:R-:W-:Y:S09]  /*7410*/  @!P2 BRA `(.L_x_25) ;  /* 0x000000c000d8a947 */ /* 0x002ff20003800000 */
.L_x_80:
[----:B------:R-:W-:Y:S05]  /*7420*/  WARPSYNC.ALL ;  /* 0x0000000000007948 */ /* 0x000fea0003800000 */
[----:B------:R-:W-:Y:S01]  /*7430*/  R2UR UR6, R15 ;  /* 0x000000000f0672ca */ /* 0x000fe200000e0000 */
[----:B------:R-:W-:Y:S01]  /*7440*/  WARPGROUP.ARRIVE ;  /* 0x00000000000079c5 */ /* 0x000fe20000000000 */
[----:B------:R-:W-:Y:S01]  /*7450*/  UMOV UR7, 0x40000040 ;  /* 0x4000004000077882 */ /* 0x000fe20000000000 */
[----:B------:R-:W-:Y:S01]  /*7460*/  UMOV UR19, 0x40000040 ;  /* 0x4000004000137882 */ /* 0x000fe20000000000 */
[----:B------:R-:W-:Y:S01]  /*7470*/  UMOV UR23, 0x40000040 ;  /* 0x4000004000177882 */ /* 0x000fe20000000000 */
[----:B------:R-:W-:Y:S01]  /*7480*/  UMOV UR27, 0x40000040 ;  /* 0x40000040001b7882 */ /* 0x000fe20000000000 */
[----:B------:R-:W-:-:S07]  /*7490*/  ISETP.NE.AND P2, PT, R9, RZ, PT ;  /* 0x000000ff0900720c */ /* 0x000fce0003f45270 */
[----:B------:R-:W-:-:S04]  /*74a0*/  ULEA UR6, UR6, UR28, 0xb ;  /* 0x0000001c06067291 */ /* 0x000fc8000f8e583f */
[----:B------:R-:W-:Y:S02]  /*74b0*/  UIADD3 UR18, UR6, 0x2, URZ ;  /* 0x0000000206127890 */ /* 0x000fe4000fffe03f */
[----:B------:R-:W-:Y:S02]  /*74c0*/  UIADD3 UR22, UR6, 0x4, URZ ;  /* 0x0000000406167890 */ /* 0x000fe4000fffe03f */
[----:B------:R-:W-:Y:S02]  /*74d0*/  UIADD3 UR26, UR6, 0x6, URZ ;  /* 0x00000006061a7890 */ /* 0x000fe4000fffe03f */
[----:B------:R-:W-:Y:S03]  /*74e0*/  HGMMA.64x256x16.F32 R24, gdesc[UR4], RZ, !UPT, gsb0 ;  /* 0x03e00000041879f0 */ /* 0x000fe6000c0008ff */
[----:B------:R-:W-:Y:S02]  /*74f0*/  WARPGROUP.DEPBAR.LE gsb0, 0x0 ;  /* 0x00008000000079c5 */ /* 0x000fe40000010000 */
[----:B------:R-:W-:-:S15]  /*7500*/  WARPGROUP.ARRIVE ;  /* 0x00000000000079c5 */ /* 0x000fde0000000000 */
[----:B------:R-:W-:-:S08]  /*7510*/  NOP ;  /* 0x0000000000007918 */ /* 0x000fd00000000000 */
[----:B------:R-:W-:Y:S03]  /*7520*/  HGMMA.64x256x16.F32 R24, gdesc[UR16], R24, gsb0 ;  /* 0x03e00000101879f0 */ /* 0x000fe60008000818 */
        /* <DEDUP_REMOVED lines=9> */
[----:B------:R-:W-:Y:S05]  /*75c0*/  @P2 BRA `(.L_x_26) ;  /* 0x0000000000842947 */ /* 0x000fea0003800000 */
[----:B------:R-:W-:-:S13]  /*75d0*/  ISETP.LT.OR P3, PT, R7, 0x1, !P0 ;  /* 0x000000010700780c */ /* 0x000fda0004761670 */
[----:B------:R-:W-:Y:S05]  /*75e0*/  @P3 BRA `(.L_x_27) ;  /* 0x0000000000783947 */ /* 0x000fea0003800000 */
[----:B-1----:R-:W-:Y:S02]  /*75f0*/  LEA R14, R5, R2, 0x3 ;  /* 0x00000002050e7211 */ /* 0x002fe400078e18ff */
[----:B------:R-:W-:Y:S02]  /*7600*/  SHF.L.U32 R17, R4, 0x1f, RZ ;  /* 0x0000001f04117819 */ /* 0x000fe400000006ff */
[----:B------:R-:W-:Y:S02]  /*7610*/  ISETP.NE.AND P4, PT, R0, RZ, PT ;  /* 0x000000ff0000720c */ /* 0x000fe40003f85270 */
[----:B------:R-:W1:Y:S02]  /*7620*/  SYNCS.PHASECHK.TRANS64.TRYWAIT P3, [R14+URZ+0x22020], R17 ;  /* 0x022020110e0075a7 */ /* 0x000e64000806017f */
[----:B-1----:R-:W-:Y:S09]  /*7630*/  @!P3 BRA `(.L_x_28) ;  /* 0x000000c00064b947 */ /* 0x002ff20003800000 */
.L_x_81:
[----:B------:R-:W-:Y:S05]  /*7640*/  @P4 BRA `(.L_x_29) ;  /* 0x0000000000144947 */ /* 0x000fea0003800000 */
[----:B------:R-:W-:Y:S01]  /*7650*/  LOP3.LUT P3, RZ, R16, 0x1f, RZ, 0xc0, !PT ;  /* 0x0000001f10ff7812 */ /* 0x000fe2000786c0ff */
[----:B-1----:R-:W-:-:S04]  /*7660*/  IMAD.MOV.U32 R17, RZ, RZ, 0x8000 ;  /* 0x00008000ff117424 */ /* 0x002fc800078e00ff */
[----:B------:R2:W-:Y:S08]  /*7670*/  SYNCS.ARRIVE.TRANS64 RZ, [R14+URZ+0x22000], R17 ;  /* 0x022000110eff79a7 */ /* 0x0005f0000800003f */
[----:B------:R-:W-:Y:S05]  /*7680*/  @!P3 BRA `(.L_x_29) ;  /* 0x000000000004b947 */ /* 0x000fea0003800000 */
[----:B------:R-:W-:Y:S01]  /*7690*/  BPT.TRAP 0x1 ;  /* 0x000000040000795c */ /* 0x000fe20000300000 */
.L_x_29:
[----:B-12---:R-:W-:Y:S01]  /*76a0*/  LEA R17, R5, R2, 0xf ;  /* 0x0000000205117211 */ /* 0x006fe200078e78ff */
[----:B------:R-:W-:Y:S01]  /*76b0*/  UIADD3 UR6, UP0, UR30, 0x1f0, URZ ;  /* 0x000001f01e067890 */ /* 0x000fe2000ff1e03f */
[----:B------:R-:W-:Y:S01]  /*76c0*/  R2UR UR35, R8 ;  /* 0x00000000082372ca */ /* 0x000fe200000e0000 */
[----:B------:R-:W-:Y:S01]  /*76d0*/  UMOV UR8, 0x0 ;  /* 0x0000000000087882 */ /* 0x000fe20000000000 */
[----:B------:R-:W-:Y:S01]  /*76e0*/  R2UR UR33, R14 ;  /* 0x000000000e2172ca */ /* 0x000fe200000e0000 */
[----:B------:R-:W-:Y:S01]  /*76f0*/  UIADD3.X UR7, URZ, UR31, URZ, UP0, !UPT ;  /* 0x0000001f3f077290 */ /* 0x000fe200087fe43f */
[----:B------:R-:W-:Y:S01]  /*7700*/  R2UR UR32, R17 ;  /* 0x00000000112072ca */ /* 0x000fe200000e0000 */
[----:B------:R-:W-:Y:S01]  /*7710*/  UMOV UR9, 0x10000000 ;  /* 0x1000000000097882 */ /* 0x000fe20000000000 */
[----:B------:R-:W-:Y:S01]  /*7720*/  UMOV UR34, URZ ;  /* 0x0000003f00227c82 */ /* 0x000fe20008000000 */
[----:B------:R-:W-:-:S05]  /*7730*/  VIADD R5, R5, 0x1 ;  /* 0x0000000105057836 */ /* 0x000fca0000000000 */
[C---:B------:R-:W-:Y:S01]  /*7740*/  ISETP.NE.AND P3, PT, R5.reuse, 0x4, PT ;  /* 0x000000040500780c */ /* 0x040fe20003f65270 */
[----:B------:R-:W-:Y:S02]  /*7750*/  USHF.L.U32 UR35, UR35, 0x8, URZ ;  /* 0x0000000823237899 */ /* 0x000fe4000800063f */
[----:B------:R-:W-:Y:S01]  /*7760*/  UIADD3 UR33, UR33, 0x22000, URZ ;  /* 0x0002200021217890 */ /* 0x000fe2000fffe03f */
[----:B------:R-:W-:Y:S01]  /*7770*/  SEL R17, RZ, 0x1, P3 ;  /* 0x00000001ff117807 */ /* 0x000fe20001800000 */
[----:B------:R-:W-:Y:S01]  /*7780*/  UIADD3 UR32, UR32, 0x2000, URZ ;  /* 0x0000200020207890 */ /* 0x000fe2000fffe03f */
[----:B------:R-:W-:Y:S02]  /*7790*/  SEL R5, R5, RZ, P3 ;  /* 0x000000ff05057207 */ /* 0x000fe40001800000 */
[----:B------:R-:W-:-:S06]  /*77a0*/  LOP3.LUT R4, R4, R17, RZ, 0x3c, !PT ;  /* 0x0000001104047212 */ /* 0x000fcc00078e3cff */
[----:B------:R2:W-:Y:S02]  /*77b0*/  UTMALDG.4D [UR32], [UR6], desc[UR8] ;  /* 0x00000820060075b4 */ /* 0x0005e40008019000 */
[----:B--2---:R-:W-:Y:S01]  /*77c0*/  NOP ;  /* 0x0000000000007918 */ /* 0x004fe20000000000 */
.L_x_27:
[----:B------:R-:W-:-:S07]  /*77d0*/  IADD3 R7, R7, -0x1, RZ ;  /* 0xffffffff07077810 */ /* 0x000fce0007ffe0ff */
.L_x_26:
[----:B------:R-:W-:Y:S01]  /*77e0*/  VIADD R15, R15, 0x1 ;  /* 0x000000010f0f7836 */ /* 0x000fe20000000000 */
[----:B------:R-:W-:Y:S05]  /*77f0*/  WARPSYNC.ALL ;  /* 0x0000000000007948 */ /* 0x000fea0003800000 */
[----:B------:R-:W-:-:S04]  /*7800*/  ISETP.NE.AND P3, PT, R15, 0x4, PT ;  /* 0x000000040f00780c */ /* 0x000fc80003f65270 */
[----:B-1----:R-:W-:Y:S02]  /*7810*/  SEL R14, RZ, 0x1, P3 ;  /* 0x00000001ff0e7807 */ /* 0x002fe40001800000 */
[----:B------:R-:W-:Y:S02]  /*7820*/  SEL R15, R15, RZ, P3 ;  /* 0x000000ff0f0f7207 */ /* 0x000fe40001800000 */
[----:B------:R-:W-:Y:S02]  /*7830*/  LOP3.LUT R3, R3, R14, RZ, 0x3c, !PT ;  /* 0x0000000e03037212 */ /* 0x000fe400078e3cff */
[----:B------:R-:W-:Y:S01]  /*7840*/  FMNMX R14, R24, R19, !PT ;  /* 0x00000013180e7209 */ /* 0x000fe20007800000 */
[----:B------:R-:W-:Y:S01]  /*7850*/  IMAD R187, R15, 0x8, R2 ;  /* 0x000000080fbb7824 */ /* 0x000fe200078e0202 */
        /* <DEDUP_REMOVED lines=122> */
[----:B------:R-:W-:Y:S02]  /*8000*/  SHF.L.U32 R186, R3, 0x1f, RZ ;  /* 0x0000001f03ba7819 */ /* 0x000fe400000006ff */
[----:B------:R-:W-:Y:S02]  /*8010*/  FMNMX R14, R148, R17, !PT ;  /* 0x00000011940e7209 */ /* 0x000fe40007800000 */
[----:B------:R-:W-:Y:S02]  /*8020*/  FMNMX R17, R147, R20, !PT ;  /* 0x0000001493117209 */ /* 0x000fe40007800000 */
[----:B------:R-:W-:Y:S02]  /*8030*/  FMNMX R14, R149, R14, !PT ;  /* 0x0000000e950e7209 */ /* 0x000fe40007800000 */
[----:B------:R-:W-:-:S03]  /*8040*/  FMNMX R20, R150, R17, !PT ;  /* 0x0000001196147209 */ /* 0x000fc60007800000 */
[----:B------:R-:W1:Y:S01]  /*8050*/  SHFL.BFLY PT, R23, R14, 0x1, 0x1f ;  /* 0x0c201f000e177f89 */ /* 0x000e6200000e0000 */
[----:B------:R-:W-:-:S05]  /*8060*/  FMNMX R20, R151, R20, !PT ;  /* 0x0000001497147209 */ /* 0x000fca0007800000 */
[----:B------:R-:W2:Y:S01]  /*8070*/  SHFL.BFLY PT, R17, R20, 0x1, 0x1f ;  /* 0x0c201f0014117f89 */ /* 0x000ea200000e0000 */
[----:B-1----:R-:W-:-:S05]  /*8080*/  FMNMX R23, R14, R23, !PT ;  /* 0x000000170e177209 */ /* 0x002fca0007800000 */
[----:B------:R-:W1:Y:S01]  /*8090*/  SHFL.BFLY PT, R184, R23, 0x2, 0x1f ;  /* 0x0c401f0017b87f89 */ /* 0x000e6200000e0000 */
[----:B--2---:R-:W-:-:S05]  /*80a0*/  FMNMX R22, R20, R17, !PT ;  /* 0x0000001114167209 */ /* 0x004fca0007800000 */
[----:B------:R-:W2:Y:S01]  /*80b0*/  SHFL.BFLY PT, R185, R22, 0x2, 0x1f ;  /* 0x0c401f0016b97f89 */ /* 0x000ea200000e0000 */
[----:B-1----:R-:W-:Y:S02]  /*80c0*/  FMNMX R17, R23, R184, !PT ;  /* 0x000000b817117209 */ /* 0x002fe40007800000 */
[----:B------:R-:W-:Y:S02]  /*80d0*/  LEA R184, R6, R11, 0x3 ;  /* 0x0000000b06b87211 */ /* 0x000fe400078e18ff */
[C---:B------:R-:W-:Y:S02]  /*80e0*/  FSETP.NEU.AND P3, PT, R17.reuse, -INF , PT ;  /* 0xff8000001100780b */ /* 0x040fe40003f6d000 */
[----:B------:R-:W-:Y:S02]  /*80f0*/  PRMT R184, RZ, 0x654, R184 ;  /* 0x00000654ffb87816 */ /* 0x000fe400000000b8 */
[----:B------:R-:W-:Y:S02]  /*8100*/  FSEL R188, R17, RZ, P3 ;  /* 0x000000ff11bc7208 */ /* 0x000fe40001800000 */
[----:B------:R1:W-:Y:S01]  /*8110*/  SYNCS.ARRIVE.TRANS64.RED.A1T0 RZ, [R184+URZ], RZ ;  /* 0x000000ffb8ff79a7 */ /* 0x0003e2000810043f */
[----:B--2---:R-:W-:-:S02]  /*8120*/  FMNMX R14, R22, R185, !PT ;  /* 0x000000b9160e7209 */ /* 0x004fc40007800000 */
[----:B------:R-:W-:Y:S02]  /*8130*/  FADD R19, -R188, R19 ;  /* 0x00000013bc137221 */ /* 0x000fe40000000100 */
[C---:B------:R-:W-:Y:S02]  /*8140*/  FSETP.NEU.AND P3, PT, R14.reuse, -INF , PT ;  /* 0xff8000000e00780b */ /* 0x040fe40003f6d000 */
[----:B------:R-:W-:Y:S01]  /*8150*/  FMUL R22, R19, UR38 ;  /* 0x0000002613167c20 */ /* 0x000fe20008400000 */
[----:B------:R-:W2:Y:S01]  /*8160*/  SYNCS.PHASECHK.TRANS64.TRYWAIT P4, [R187+URZ+0x22000], R186 ;  /* 0x022000babb0075a7 */ /* 0x000ea2000808017f */
[----:B-1----:R-:W-:-:S03]  /*8170*/  FSEL R184, R14, RZ, P3 ;  /* 0x000000ff0eb87208 */ /* 0x002fc60001800000 */
[----:B------:R-:W-:Y:S02]  /*8180*/  FSETP.GEU.AND P5, PT, R22, -126, PT ;  /* 0xc2fc00001600780b */ /* 0x000fe40003fae000 */
[----:B------:R-:W-:-:S04]  /*8190*/  FADD R19, -R184, R21 ;  /* 0x00000015b8137221 */ /* 0x000fc80000000100 */
[----:B------:R-:W-:Y:S01]  /*81a0*/  FMUL R20, R19, UR38 ;  /* 0x0000002613147c20 */ /* 0x000fe20008400000 */
[----:B------:R-:W-:-:S04]  /*81b0*/  FMUL R19, R184, UR38 ;  /* 0x00000026b8137c20 */ /* 0x000fc80008400000 */
[----:B------:R-:W-:Y:S01]  /*81c0*/  FSETP.GEU.AND P6, PT, R20, -126, PT ;  /* 0xc2fc00001400780b */ /* 0x000fe20003fce000 */
[--C-:B------:R-:W-:Y:S01]  /*81d0*/  FFMA R26, R26, UR38, -R19.reuse ;  /* 0x000000261a1a7c23 */ /* 0x100fe20008000813 */
[----:B------:R-:W-:Y:S01]  /*81e0*/  @!P5 FMUL R22, R22, 0.5 ;  /* 0x3f0000001616d820 */ /* 0x000fe20000400000 */
[----:B------:R-:W-:-:S03]  /*81f0*/  FFMA R27, R27, UR38, -R19 ;  /* 0x000000261b1b7c23 */ /* 0x000fc60008000813 */
[----:B------:R-:W-:Y:S02]  /*8200*/  FSETP.GEU.AND P3, PT, R26, -126, PT ;  /* 0xc2fc00001a00780b */ /* 0x000fe40003f6e000 */
[----:B------:R-:W1:Y:S05]  /*8210*/  MUFU.EX2 R22, R22 ;  /* 0x0000001600167308 */ /* 0x000e6a0000000800 */
[----:B------:R-:W-:Y:S01]  /*8220*/  @!P6 FMUL R20, R20, 0.5 ;  /* 0x3f0000001414e820 */ /* 0x000fe20000400000 */
[----:B-12---:R-:W-:Y:S06]  /*8230*/  @!P4 BRA `(.L_x_30) ;  /* 0x000000b40078c947 */ /* 0x006fec0003800000 */
.L_x_82:
[----:B------:R-:W-:Y:S01]  /*8240*/  @!P3 FMUL R26, R26, 0.5 ;  /* 0x3f0000001a1ab820 */ /* 0x000fe20000400000 */
[--C-:B------:R-:W-:Y:S01]  /*8250*/  FFMA R185, R30, UR38, -R19.reuse ;  /* 0x000000261eb97c23 */ /* 0x100fe20008000813 */
[----:B------:R2:W3:Y:S01]  /*8260*/  MUFU.EX2 R23, R20 ;  /* 0x0000001400177308 */ /* 0x0004e20000000800 */
[----:B------:R-:W-:Y:S01]  /*8270*/  @!P5 FMUL R22, R22, R22 ;  /* 0x000000161616d220 */ /* 0x000fe20000400000 */
[----:B------:R-:W-:Y:S01]  /*8280*/  FSETP.GEU.AND P4, PT, R27, -126, PT ;  /* 0xc2fc00001b00780b */ /* 0x000fe20003f8e000 */
[--C-:B-1----:R-:W-:Y:S01]  /*8290*/  FFMA R187, R31, UR38, -R19.reuse ;  /* 0x000000261fbb7c23 */ /* 0x102fe20008000813 */
[----:B------:R-:W-:Y:S01]  /*82a0*/  FSETP.GEU.AND P5, PT, R185, -126, PT ;  /* 0xc2fc0000b900780b */ /* 0x000fe20003fae000 */
[--C-:B------:R-:W-:Y:S01]  /*82b0*/  FFMA R35, R35, UR38, -R19.reuse ;  /* 0x0000002623237c23 */ /* 0x100fe20008000813 */
[----:B------:R-:W-:Y:S01]  /*82c0*/  R2UR UR6, R15 ;  /* 0x000000000f0672ca */ /* 0x000fe200000e0000 */
[-C--:B------:R-:W-:Y:S01]  /*82d0*/  FMUL R152, R152, R22.reuse ;  /* 0x0000001698987220 */ /* 0x080fe20000400000 */
[----:B------:R1:W4:Y:S01]  /*82e0*/  MUFU.EX2 R30, R26 ;  /* 0x0000001a001e7308 */ /* 0x0003220000000800 */
[----:B--2---:R-:W-:Y:S01]  /*82f0*/  FMUL R20, R188, UR38 ;  /* 0x00000026bc147c20 */ /* 0x004fe20008400000 */
[--C-:B------:R-:W-:Y:S01]  /*8300*/  FFMA R188, R34, UR38, -R19.reuse ;  /* 0x0000002622bc7c23 */ /* 0x100fe20008000813 */
[-C--:B------:R-:W-:Y:S01]  /*8310*/  FMUL R153, R153, R22.reuse ;  /* 0x0000001699997220 */ /* 0x080fe20000400000 */
[-C--:B------:R-:W-:Y:S01]  /*8320*/  FMUL R156, R156, R22.reuse ;  /* 0x000000169c9c7220 */ /* 0x080fe20000400000 */
[--C-:B------:R-:W-:Y:S01]  /*8330*/  FFMA R24, R24, UR38, -R20.reuse ;  /* 0x0000002618187c23 */ /* 0x100fe20008000814 */
[--C-:B------:R-:W-:Y:S01]  /*8340*/  FFMA R25, R25, UR38, -R20.reuse ;  /* 0x0000002619197c23 */ /* 0x100fe20008000814 */
[----:B------:R-:W-:Y:S01]  /*8350*/  @!P4 FMUL R27, R27, 0.5 ;  /* 0x3f0000001b1bc820 */ /* 0x000fe20000400000 */
[-C--:B------:R-:W-:Y:S01]  /*8360*/  FMUL R157, R157, R22.reuse ;  /* 0x000000169d9d7220 */ /* 0x080fe20000400000 */
[----:B------:R-:W-:Y:S01]  /*8370*/  @!P5 FMUL R185, R185, 0.5 ;  /* 0x3f000000b9b9d820 */ /* 0x000fe20000400000 */
[----:B---3--:R-:W-:Y:S01]  /*8380*/  @!P6 FMUL R23, R23, R23 ;  /* 0x000000171717e220 */ /* 0x008fe20000400000 */
[----:B------:R2:W3:Y:S01]  /*8390*/  MUFU.EX2 R31, R27 ;  /* 0x0000001b001f7308 */ /* 0x0004e20000000800 */
[----:B------:R-:W-:Y:S01]  /*83a0*/  FSETP.GEU.AND P6, PT, R187, -126, PT ;  /* 0xc2fc0000bb00780b */ /* 0x000fe20003fce000 */
[--C-:B-1----:R-:W-:Y:S01]  /*83b0*/  FFMA R26, R28, UR38, -R20.reuse ;  /* 0x000000261c1a7c23 */ /* 0x102fe20008000814 */
[-C--:B------:R-:W-:Y:S01]  /*83c0*/  FMUL R160, R160, R22.reuse ;  /* 0x00000016a0a07220 */ /* 0x080fe20000400000 */
[-C--:B------:R-:W-:Y:S01]  /*83d0*/  FMUL R161, R161, R22.reuse ;  /* 0x00000016a1a17220 */ /* 0x080fe20000400000 */
[----:B------:R-:W-:Y:S01]  /*83e0*/  FMUL R164, R164, R22 ;  /* 0x00000016a4a47220 */ /* 0x000fe20000400000 */
[----:B----4-:R-:W-:Y:S01]  /*83f0*/  @!P3 FMUL R30, R30, R30 ;  /* 0x0000001e1e1eb220 */ /* 0x010fe20000400000 */
[----:B------:R-:W-:Y:S01]  /*8400*/  FSETP.GEU.AND P3, PT, R24, -126, PT ;  /* 0xc2fc00001800780b */ /* 0x000fe20003f6e000 */
[----:B------:R-:W1:Y:S01]  /*8410*/  MUFU.EX2 R184, R185 ;  /* 0x000000b900b87308 */ /* 0x000e620000000800 */
[--C-:B--2---:R-:W-:Y:S01]  /*8420*/  FFMA R27, R29, UR38, -R20.reuse ;  /* 0x000000261d1b7c23 */ /* 0x104fe20008000814 */
[-C--:B------:R-:W-:Y:S01]  /*8430*/  FMUL R165, R165, R22.reuse ;  /* 0x00000016a5a57220 */ /* 0x080fe20000400000 */
[-C--:B------:R-:W-:Y:S01]  /*8440*/  FMUL R168, R168, R22.reuse ;  /* 0x00000016a8a87220 */ /* 0x080fe20000400000 */
[-C--:B------:R-:W-:Y:S01]  /*8450*/  FMUL R169, R169, R22.reuse ;  /* 0x00000016a9a97220 */ /* 0x080fe20000400000 */
[-C--:B------:R-:W-:Y:S01]  /*8460*/  FMUL R172, R172, R22.reuse ;  /* 0x00000016acac7220 */ /* 0x080fe20000400000 */
[----:B------:R-:W-:Y:S01]  /*8470*/  @!P6 FMUL R187, R187, 0.5 ;  /* 0x3f000000bbbbe820 */ /* 0x000fe20000400000 */
[-C--:B------:R-:W-:Y:S01]  /*8480*/  FMUL R173, R173, R22.reuse ;  /* 0x00000016adad7220 */ /* 0x080fe20000400000 */
[-C--:B------:R-:W-:Y:S01]  /*8490*/  FMUL R176, R176, R22.reuse ;  /* 0x00000016b0b07220 */ /* 0x080fe20000400000 */
[----:B---3--:R-:W-:Y:S01]  /*84a0*/  @!P4 FMUL R31, R31, R31 ;  /* 0x0000001f1f1fc220 */ /* 0x008fe20000400000 */
[----:B------:R-:W-:Y:S01]  /*84b0*/  FSETP.GEU.AND P4, PT, R25, -126, PT ;  /* 0xc2fc00001900780b */ /* 0x000fe20003f8e000 */
[----:B------:R-:W2:Y:S01]  /*84c0*/  MUFU.EX2 R21, R187 ;  /* 0x000000bb00157308 */ /* 0x000ea20000000800 */
[----:B------:R-:W-:Y:S01]  /*84d0*/  @!P3 FMUL R24, R24, 0.5 ;  /* 0x3f0000001818b820 */ /* 0x000fe20000400000 */
[-C--:B------:R-:W-:Y:S01]  /*84e0*/  FMUL R177, R177, R22.reuse ;  /* 0x00000016b1b17220 */ /* 0x080fe20000400000 */
[-C--:B------:R-:W-:Y:S01]  /*84f0*/  FMUL R180, R180, R22.reuse ;  /* 0x00000016b4b47220 */ /* 0x080fe20000400000 */
[----:B------:R-:W-:Y:S01]  /*8500*/  FMUL R181, R181, R22 ;  /* 0x00000016b5b57220 */ /* 0x000fe20000400000 */
[-C--:B------:R-:W-:Y:S01]  /*8510*/  FMUL R154, R154, R23.reuse ;  /* 0x000000179a9a7220 */ /* 0x080fe20000400000 */
[----:B-1----:R-:W-:Y:S01]  /*8520*/  @!P5 FMUL R184, R184, R184 ;  /* 0x000000b8b8b8d220 */ /* 0x002fe20000400000 */
[----:B------:R-:W-:Y:S01]  /*8530*/  FSETP.GEU.AND P5, PT, R26, -126, PT ;  /* 0xc2fc00001a00780b */ /* 0x000fe20003fae000 */
[----:B------:R1:W3:Y:S01]  /*8540*/  MUFU.EX2 R185, R24 ;  /* 0x0000001800b97308 */ /* 0x0002e20000000800 */
[-C--:B------:R-:W-:Y:S01]  /*8550*/  FMUL R155, R155, R23.reuse ;  /* 0x000000179b9b7220 */ /* 0x080fe20000400000 */
[-C--:B------:R-:W-:Y:S01]  /*8560*/  FMUL R158, R158, R23.reuse ;  /* 0x000000179e9e7220 */ /* 0x080fe20000400000 */
[-C--:B------:R-:W-:Y:S01]  /*8570*/  FMUL R159, R159, R23.reuse ;  /* 0x000000179f9f7220 */ /* 0x080fe20000400000 */
[----:B------:R-:W-:Y:S01]  /*8580*/  @!P4 FMUL R25, R25, 0.5 ;  /* 0x3f0000001919c820 */ /* 0x000fe20000400000 */
[-C--:B------:R-:W-:Y:S01]  /*8590*/  FMUL R162, R162, R23.reuse ;  /* 0x00000017a2a27220 */ /* 0x080fe20000400000 */
[-C--:B------:R-:W-:Y:S01]  /*85a0*/  FMUL R163, R163, R23.reuse ;  /* 0x00000017a3a37220 */ /* 0x080fe20000400000 */
[----:B------:R-:W-:Y:S01]  /*85b0*/  FMUL R166, R166, R23 ;  /* 0x00000017a6a67220 */ /* 0x000fe20000400000 */
[----:B------:R4:W5:Y:S01]  /*85c0*/  MUFU.EX2 R186, R25 ;  /* 0x0000001900ba7308 */ /* 0x0009620000000800 */
[----:B--2---:R-:W-:Y:S01]  /*85d0*/  @!P6 FMUL R21, R21, R21 ;  /* 0x000000151515e220 */ /* 0x004fe20000400000 */
[----:B------:R-:W-:Y:S01]  /*85e0*/  FSETP.GEU.AND P6, PT, R27, -126, PT ;  /* 0xc2fc00001b00780b */ /* 0x000fe20003fce000 */
[--C-:B-1----:R-:W-:Y:S01]  /*85f0*/  FFMA R24, R32, UR38, -R20.reuse ;  /* 0x0000002620187c23 */ /* 0x102fe20008000814 */
[----:B------:R-:W-:Y:S01]  /*8600*/  @!P5 FMUL R26, R26, 0.5 ;  /* 0x3f0000001a1ad820 */ /* 0x000fe20000400000 */
[-C--:B------:R-:W-:Y:S01]  /*8610*/  FMUL R167, R167, R23.reuse ;  /* 0x00000017a7a77220 */ /* 0x080fe20000400000 */
[-C--:B------:R-:W-:Y:S01]  /*8620*/  FMUL R170, R170, R23.reuse ;  /* 0x00000017aaaa7220 */ /* 0x080fe20000400000 */
[----:B------:R-:W-:Y:S01]  /*8630*/  FMUL R171, R171, R23 ;  /* 0x00000017abab7220 */ /* 0x000fe20000400000 */
[----:B------:R-:W1:Y:S01]  /*8640*/  MUFU.EX2 R187, R26 ;  /* 0x0000001a00bb7308 */ /* 0x000e620000000800 */
[----:B---3--:R-:W-:Y:S01]  /*8650*/  @!P3 FMUL R185, R185, R185 ;  /* 0x000000b9b9b9b220 */ /* 0x008fe20000400000 */
[----:B------:R-:W-:Y:S01]  /*8660*/  FSETP.GEU.AND P3, PT, R188, -126, PT ;  /* 0xc2fc0000bc00780b */ /* 0x000fe20003f6e000 */
[--C-:B----4-:R-:W-:Y:S01]  /*8670*/  FFMA R25, R38, UR38, -R19.reuse ;  /* 0x0000002626197c23 */ /* 0x110fe20008000813 */
[-C--:B------:R-:W-:Y:S01]  /*8680*/  FMUL R174, R174, R23.reuse ;  /* 0x00000017aeae7220 */ /* 0x080fe20000400000 */
[-C--:B------:R-:W-:Y:S01]  /*8690*/  FMUL R175, R175, R23.reuse ;  /* 0x00000017afaf7220 */ /* 0x080fe20000400000 */
[-C--:B------:R-:W-:Y:S01]  /*86a0*/  FMUL R178, R178, R23.reuse ;  /* 0x00000017b2b27220 */ /* 0x080fe20000400000 */
[----:B------:R-:W-:Y:S01]  /*86b0*/  @!P6 FMUL R27, R27, 0.5 ;  /* 0x3f0000001b1be820 */ /* 0x000fe20000400000 */
[-C--:B------:R-:W-:Y:S01]  /*86c0*/  FMUL R179, R179, R23.reuse ;  /* 0x00000017b3b37220 */ /* 0x080fe20000400000 */
[----:B-----5:R-:W-:Y:S01]  /*86d0*/  @!P4 FMUL R186, R186, R186 ;  /* 0x000000bababac220 */ /* 0x020fe20000400000 */
[----:B------:R-:W-:Y:S01]  /*86e0*/  FSETP.GEU.AND P4, PT, R35, -126, PT ;  /* 0xc2fc00002300780b */ /* 0x000fe20003f8e000 */
[----:B------:R2:W3:Y:S01]  /*86f0*/  MUFU.EX2 R28, R27 ;  /* 0x0000001b001c7308 */ /* 0x0004e20000000800 */
[-C--:B------:R-:W-:Y:S01]  /*8700*/  FMUL R182, R182, R23.reuse ;  /* 0x00000017b6b67220 */ /* 0x080fe20000400000 */
[----:B------:R-:W-:Y:S01]  /*8710*/  FMUL R183, R183, R23 ;  /* 0x00000017b7b77220 */ /* 0x000fe20000400000 */
[----:B------:R-:W-:Y:S01]  /*8720*/  ULEA UR6, UR6, UR14, 0xb ;  /* 0x0000000e06067291 */ /* 0x000fe2000f8e583f */
[----:B------:R-:W-:Y:S01]  /*8730*/  @!P3 FMUL R188, R188, 0.5 ;  /* 0x3f000000bcbcb820 */ /* 0x000fe20000400000 */
[--C-:B------:R-:W-:Y:S01]  /*8740*/  FFMA R38, R33, UR38, -R20.reuse ;  /* 0x0000002621267c23 */ /* 0x100fe20008000814 */
[----:B-1----:R-:W-:Y:S01]  /*8750*/  @!P5 FMUL R187, R187, R187 ;  /* 0x000000bbbbbbd220 */ /* 0x002fe20000400000 */
[----:B------:R-:W-:Y:S01]  /*8760*/  FSETP.GEU.AND P5, PT, R25, -126, PT ;  /* 0xc2fc00001900780b */ /* 0x000fe20003fae000 */
[----:B------:R1:W4:Y:S01]  /*8770*/  MUFU.EX2 R29, R188 ;  /* 0x000000bc001d7308 */ /* 0x0003220000000800 */
[----:B--2---:R-:W-:Y:S01]  /*8780*/  F2FP.F16.F32.PACK_AB R27, R21, R184 ;  /* 0x000000b8151b723e */ /* 0x004fe200000000ff */
[--C-:B------:R-:W-:Y:S01]  /*8790*/  FFMA R36, R36, UR38, -R20.reuse ;  /* 0x0000002624247c23 */ /* 0x100fe20008000814 */
[----:B------:R-:W-:Y:S01]  /*87a0*/  UMOV UR7, 0x40000040 ;  /* 0x4000004000077882 */ /* 0x000fe20000000000 */
[----:B------:R-:W-:Y:S01]  /*87b0*/  @!P4 FMUL R35, R35, 0.5 ;  /* 0x3f0000002323c820 */ /* 0x000fe20000400000 */
[--C-:B------:R-:W-:Y:S01]  /*87c0*/  FFMA R39, R39, UR38, -R19.reuse ;  /* 0x0000002627277c23 */ /* 0x100fe20008000813 */
[--C-:B------:R-:W-:Y:S01]  /*87d0*/  FFMA R43, R43, UR38, -R19.reuse ;  /* 0x000000262b2b7c23 */ /* 0x100fe20008000813 */
[--C-:B------:R-:W-:Y:S01]  /*87e0*/  FFMA R37, R37, UR38, -R20.reuse ;  /* 0x0000002625257c23 */ /* 0x100fe20008000814 */
[----:B------:R-:W2:Y:S01]  /*87f0*/  MUFU.EX2 R34, R35 ;  /* 0x0000002300227308 */ /* 0x000ea20000000800 */
[----:B---3--:R-:W-:Y:S01]  /*8800*/  @!P6 FMUL R28, R28, R28 ;  /* 0x0000001c1c1ce220 */ /* 0x008fe20000400000 */
[----:B------:R-:W-:Y:S01]  /*8810*/  FSETP.GEU.AND P6, PT, R39, -126, PT ;  /* 0xc2fc00002700780b */ /* 0x000fe20003fce000 */
[--C-:B-1----:R-:W-:Y:S01]  /*8820*/  FFMA R188, R46, UR38, -R19.reuse ;  /* 0x000000262ebc7c23 */ /* 0x102fe20008000813 */
[----:B------:R-:W-:Y:S01]  /*8830*/  @!P5 FMUL R25, R25, 0.5 ;  /* 0x3f0000001919d820 */ /* 0x000fe20000400000 */
[--C-:B------:R-:W-:Y:S01]  /*8840*/  FFMA R46, R40, UR38, -R20.reuse ;  /* 0x00000026282e7c23 */ /* 0x100fe20008000814 */
[----:B------:R-:W-:Y:S01]  /*8850*/  F2FP.F16.F32.PACK_AB R26, R28, R187 ;  /* 0x000000bb1c1a723e */ /* 0x000fe200000000ff */
[----:B------:R-:W-:Y:S01]  /*8860*/  UIADD3 UR8, UR6, 0x80, URZ ;  /* 0x0000008006087890 */ /* 0x000fe2000fffe03f */
[----:B------:R1:W3:Y:S01]  /*8870*/  MUFU.EX2 R32, R25 ;  /* 0x0000001900207308 */ /* 0x0002e20000000800 */
[----:B----4-:R-:W-:Y:S01]  /*8880*/  @!P3 FMUL R29, R29, R29 ;  /* 0x0000001d1d1db220 */ /* 0x010fe20000400000 */
[----:B------:R-:W-:Y:S01]  /*8890*/  FSETP.GEU.AND P3, PT, R24, -126, PT ;  /* 0xc2fc00001800780b */ /* 0x000fe20003f6e000 */
[----:B------:R-:W-:Y:S01]  /*88a0*/  UMOV UR11, 0x40000040 ;  /* 0x40000040000b7882 */ /* 0x000fe20000000000 */
[--C-:B------:R-:W-:Y:S01]  /*88b0*/  FFMA R189, R47, UR38, -R19.reuse ;  /* 0x000000262fbd7c23 */ /* 0x100fe20008000813 */
[--C-:B------:R-:W-:Y:S01]  /*88c0*/  FFMA R50, R50, UR38, -R19.reuse ;  /* 0x0000002632327c23 */ /* 0x100fe20008000813 */
[----:B------:R-:W-:Y:S01]  /*88d0*/  UMOV UR10, UR8 ;  /* 0x00000008000a7c82 */ /* 0x000fe20008000000 */
[----:B------:R-:W-:Y:S01]  /*88e0*/  @!P6 FMUL R39, R39, 0.5 ;  /* 0x3f0000002727e820 */ /* 0x000fe20000400000 */
[--C-:B------:R-:W-:Y:S01]  /*88f0*/  FFMA R47, R45, UR38, -R20.reuse ;  /* 0x000000262d2f7c23 */ /* 0x100fe20008000814 */
[----:B-1----:R-:W-:Y:S01]  /*8900*/  F2FP.F16.F32.PACK_AB R25, R31, R30 ;  /* 0x0000001e1f19723e */ /* 0x002fe200000000ff */
[----:B--2---:R-:W-:Y:S01]  /*8910*/  @!P4 FMUL R34, R34, R34 ;  /* 0x000000222222c220 */ /* 0x004fe20000400000 */
[----:B------:R-:W-:Y:S01]  /*8920*/  FSETP.GEU.AND P4, PT, R38, -126, PT ;  /* 0xc2fc00002600780b */ /* 0x000fe20003f8e000 */
[----:B------:R1:W2:Y:S01]  /*8930*/  MUFU.EX2 R33, R39 ;  /* 0x0000002700217308 */ /* 0x0002a20000000800 */
[--C-:B------:R-:W-:Y:S01]  /*8940*/  FFMA R54, R54, UR38, -R19.reuse ;  /* 0x0000002636367c23 */ /* 0x100fe20008000813 */
[--C-:B------:R-:W-:Y:S01]  /*8950*/  FFMA R45, R51, UR38, -R19.reuse ;  /* 0x00000026332d7c23 */ /* 0x100fe20008000813 */
[----:B------:R-:W-:Y:S01]  /*8960*/  @!P3 FMUL R24, R24, 0.5 ;  /* 0x3f0000001818b820 */ /* 0x000fe20000400000 */
[----:B------:R-:W-:Y:S01]  /*8970*/  UIADD3 UR8, UR6, 0x100, URZ ;  /* 0x0000010006087890 */ /* 0x000fe2000fffe03f */
[----:B---3--:R-:W-:Y:S01]  /*8980*/  @!P5 FMUL R32, R32, R32 ;  /* 0x000000202020d220 */ /* 0x008fe20000400000 */
[----:B------:R-:W-:Y:S01]  /*8990*/  FSETP.GEU.AND P5, PT, R36, -126, PT ;  /* 0xc2fc00002400780b */ /* 0x000fe20003fae000 */
[--C-:B------:R-:W-:Y:S01]  /*89a0*/  FFMA R51, R49, UR38, -R20.reuse ;  /* 0x0000002631337c23 */ /* 0x100fe20008000814 */
[----:B------:R3:W4:Y:S01]  /*89b0*/  MUFU.EX2 R35, R24 ;  /* 0x0000001800237308 */ /* 0x0007220000000800 */
[--C-:B-1----:R-:W-:Y:S01]  /*89c0*/  FFMA R39, R42, UR38, -R19.reuse ;  /* 0x000000262a277c23 */ /* 0x102fe20008000813 */
[--C-:B------:R-:W-:Y:S01]  /*89d0*/  FFMA R52, R52, UR38, -R20.reuse ;  /* 0x0000002634347c23 */ /* 0x100fe20008000814 */
[--C-:B------:R-:W-:Y:S01]  /*89e0*/  FFMA R59, R59, UR38, -R19.reuse ;  /* 0x000000263b3b7c23 */ /* 0x100fe20008000813 */
[----:B------:R-:W-:Y:S01]  /*89f0*/  @!P4 FMUL R38, R38, 0.5 ;  /* 0x3f0000002626c820 */ /* 0x000fe20000400000 */
[--C-:B------:R-:W-:Y:S01]  /*8a00*/  FFMA R62, R62, UR38, -R19.reuse ;  /* 0x000000263e3e7c23 */ /* 0x100fe20008000813 */
[--C-:B------:R-:W-:Y:S01]  /*8a10*/  FFMA R63, R63, UR38, -R19.reuse ;  /* 0x000000263f3f7c23 */ /* 0x100fe20008000813 */
[--C-:B------:R-:W-:Y:S01]  /*8a20*/  FFMA R71, R71, UR38, -R19.reuse ;  /* 0x0000002647477c23 */ /* 0x100fe20008000813 */
[--C-:B------:R-:W-:Y:S01]  /*8a30*/  FFMA R79, R79, UR38, -R19.reuse ;  /* 0x000000264f4f7c23 */ /* 0x100fe20008000813 */
[----:B---3--:R-:W-:Y:S01]  /*8a40*/  F2FP.F16.F32.PACK_AB R24, R186, R185 ;  /* 0x000000b9ba18723e */ /* 0x008fe200000000ff */
[----:B------:R-:W1:Y:S01]  /*8a50*/  MUFU.EX2 R38, R38 ;  /* 0x0000002600267308 */ /* 0x000e620000000800 */
[----:B------:R-:W-:Y:S01]  /*8a60*/  @!P5 FMUL R36, R36, 0.5 ;  /* 0x3f0000002424d820 */ /* 0x000fe20000400000 */
[----:B--2---:R-:W-:Y:S01]  /*8a70*/  @!P6 FMUL R33, R33, R33 ;  /* 0x000000212121e220 */ /* 0x004fe20000400000 */
[----:B------:R-:W-:Y:S01]  /*8a80*/  WARPGROUP.ARRIVE ;  /* 0x00000000000079c5 */ /* 0x000fe20000000000 */
[----:B------:R-:W-:Y:S01]  /*8a90*/  FSETP.GEU.AND P6, PT, R37, -126, PT ;  /* 0xc2fc00002500780b */ /* 0x000fe20003fce000 */
[----:B------:R-:W-:Y:S01]  /*8aa0*/  FFMA R76, R76, UR38, -R20 ;  /* 0x000000264c4c7c23 */ /* 0x000fe20008000814 */
[----:B------:R-:W-:Y:S01]  /*8ab0*/  FFMA R102, R102, UR38, -R19 ;  /* 0x0000002666667c23 */ /* 0x000fe20008000813 */
[----:B----4-:R-:W-:Y:S01]  /*8ac0*/  @!P3 FMUL R35, R35, R35 ;  /* 0x000000232323b220 */ /* 0x010fe20000400000 */
[----:B------:R-:W2:Y:S01]  /*8ad0*/  MUFU.EX2 R36, R36 ;  /* 0x0000002400247308 */ /* 0x000ea20000000800 */
[----:B------:R-:W-:Y:S01]  /*8ae0*/  HGMMA.64x64x16.F32 R152, R24, gdesc[UR4].tnspB, R152, gsb0 ;  /* 0x40e0000418987df0 */ /* 0x000fe20008000898 */
[----:B------:R-:W-:Y:S01]  /*8af0*/  FSETP.GEU.AND P3, PT, R39, -126, PT ;  /* 0xc2fc00002700780b */ /* 0x000fe20003f6e000 */
[----:B------:R-:W-:Y:S01]  /*8b00*/  FFMA R13, R22, R13, R185 ;  /* 0x0000000d160d7223 */ /* 0x000fe200000000b9 */
[--C-:B------:R-:W-:Y:S01]  /*8b10*/  FFMA R22, R127, UR38, -R19.reuse ;  /* 0x000000267f167c23 */ /* 0x100fe20008000813 */
[--C-:B------:R-:W-:Y:S01]  /*8b20*/  FFMA R122, R122, UR38, -R19.reuse ;  /* 0x000000267a7a7c23 */ /* 0x100fe20008000813 */
[--C-:B------:R-:W-:Y:S01]  /*8b30*/  FFMA R123, R123, UR38, -R19.reuse ;  /* 0x000000267b7b7c23 */ /* 0x100fe20008000813 */
[----:B------:R-:W-:Y:S01]  /*8b40*/  FFMA R126, R126, UR38, -R19 ;  /* 0x000000267e7e7c23 */ /* 0x000fe20008000813 */
[----:B------:R-:W-:Y:S01]  /*8b50*/  FFMA R12, R23, R12, R30 ;  /* 0x0000000c170c7223 */ /* 0x000fe2000000001e */
[----:B-1----:R-:W-:Y:S01]  /*8b60*/  @!P4 FMUL R38, R38, R38 ;  /* 0x000000262626c220 */ /* 0x002fe20000400000 */
[----:B------:R-:W-:Y:S01]  /*8b70*/  FSETP.GEU.AND P4, PT, R43, -126, PT ;  /* 0xc2fc00002b00780b */ /* 0x000fe20003f8e000 */
[----:B------:R-:W-:Y:S01]  /*8b80*/  @!P6 FMUL R37, R37, 0.5 ;  /* 0x3f0000002525e820 */ /* 0x000fe20000400000 */
[----:B------:R-:W-:Y:S01]  /*8b90*/  FADD R31, R12, R31 ;  /* 0x0000001f0c1f7221 */ /* 0x000fe20000000000 */
[----:B------:R-:W-:Y:S01]  /*8ba0*/  FADD R186, R13, R186 ;  /* 0x000000ba0dba7221 */ /* 0x000fe20000000000 */
[--C-:B------:R-:W-:Y:S01]  /*8bb0*/  FFMA R30, R125, UR38, -R20.reuse ;  /* 0x000000267d1e7c23 */ /* 0x100fe20008000814 */
[----:B------:R-:W-:Y:S01]  /*8bc0*/  @!P3 FMUL R39, R39, 0.5 ;  /* 0x3f0000002727b820 */ /* 0x000fe20000400000 */
[--C-:B------:R-:W-:Y:S01]  /*8bd0*/  FFMA R120, R120, UR38, -R20.reuse ;  /* 0x0000002678787c23 */ /* 0x100fe20008000814 */
[----:B--2---:R-:W-:Y:S01]  /*8be0*/  @!P5 FMUL R36, R36, R36 ;  /* 0x000000242424d220 */ /* 0x004fe20000400000 */
[----:B------:R-:W-:Y:S01]  /*8bf0*/  FSETP.GEU.AND P5, PT, R188, -126, PT ;  /* 0xc2fc0000bc00780b */ /* 0x000fe20003fae000 */
[----:B------:R-:W1:Y:S01]  /*8c00*/  MUFU.EX2 R37, R37 ;  /* 0x0000002500257308 */ /* 0x000e620000000800 */
[--C-:B------:R-:W-:Y:S01]  /*8c10*/  FFMA R121, R121, UR38, -R20.reuse ;  /* 0x0000002679797c23 */ /* 0x100fe20008000814 */
[----:B------:R-:W-:Y:S01]  /*8c20*/  FFMA R124, R124, UR38, -R20 ;  /* 0x000000267c7c7c23 */ /* 0x000fe20008000814 */
[----:B------:R-:W-:Y:S01]  /*8c30*/  FADD R184, R31, R184 ;  /* 0x000000b81fb87221 */ /* 0x000fe20000000000 */
[----:B------:R-:W-:Y:S01]  /*8c40*/  @!P4 FMUL R43, R43, 0.5 ;  /* 0x3f0000002b2bc820 */ /* 0x000fe20000400000 */
[----:B------:R-:W-:Y:S01]  /*8c50*/  FADD R187, R186, R187 ;  /* 0x000000bbbabb7221 */ /* 0x000fe20000000000 */
[----:B------:R-:W-:Y:S01]  /*8c60*/  FFMA R31, R130, UR38, -R19 ;  /* 0x00000026821f7c23 */ /* 0x000fe20008000813 */
[----:B------:R-:W-:Y:S01]  /*8c70*/  FADD R184, R184, R21 ;  /* 0x00000015b8b87221 */ /* 0x000fe20000000000 */
[----:B------:R-:W2:Y:S01]  /*8c80*/  MUFU.EX2 R39, R39 ;  /* 0x0000002700277308 */ /* 0x000ea20000000800 */
[----:B------:R-:W-:Y:S01]  /*8c90*/  FADD R28, R187, R28 ;  /* 0x0000001cbb1c7221 */ /* 0x000fe20000000000 */
[--C-:B------:R-:W-:Y:S01]  /*8ca0*/  FFMA R133, R133, UR38, -R20.reuse ;  /* 0x0000002685857c23 */ /* 0x100fe20008000814 */
[--C-:B------:R-:W-:Y:S01]  /*8cb0*/  FFMA R139, R139, UR38, -R19.reuse ;  /* 0x000000268b8b7c23 */ /* 0x100fe20008000813 */
[----:B------:R-:W-:Y:S01]  /*8cc0*/  @!P5 FMUL R188, R188, 0.5 ;  /* 0x3f000000bcbcd820 */ /* 0x000fe20000400000 */
[--C-:B------:R-:W-:Y:S01]  /*8cd0*/  FFMA R143, R143, UR38, -R19.reuse ;  /* 0x000000268f8f7c23 */ /* 0x100fe20008000813 */
[--C-:B------:R-:W-:Y:S01]  /*8ce0*/  FFMA R138, R138, UR38, -R19.reuse ;  /* 0x000000268a8a7c23 */ /* 0x100fe20008000813 */
[--C-:B------:R-:W-:Y:S01]  /*8cf0*/  FFMA R142, R142, UR38, -R19.reuse ;  /* 0x000000268e8e7c23 */ /* 0x100fe20008000813 */
[----:B------:R-:W3:Y:S01]  /*8d00*/  MUFU.EX2 R40, R43 ;  /* 0x0000002b00287308 */ /* 0x000ee20000000800 */
[----:B-1----:R-:W-:Y:S01]  /*8d10*/  @!P6 FMUL R37, R37, R37 ;  /* 0x000000252525e220 */ /* 0x002fe20000400000 */
[----:B------:R-:W-:Y:S01]  /*8d20*/  FSETP.GEU.AND P6, PT, R189, -126, PT ;  /* 0xc2fc0000bd00780b */ /* 0x000fe20003fce000 */
[--C-:B------:R-:W-:Y:S01]  /*8d30*/  FFMA R137, R137, UR38, -R20.reuse ;  /* 0x0000002689897c23 */ /* 0x100fe20008000814 */
[--C-:B------:R-:W-:Y:S01]  /*8d40*/  FFMA R141, R141, UR38, -R20.reuse ;  /* 0x000000268d8d7c23 */ /* 0x100fe20008000814 */
[--C-:B------:R-:W-:Y:S01]  /*8d50*/  FFMA R136, R136, UR38, -R20.reuse ;  /* 0x0000002688887c23 */ /* 0x100fe20008000814 */
[--C-:B------:R-:W-:Y:S01]  /*8d60*/  FFMA R140, R140, UR38, -R20.reuse ;  /* 0x000000268c8c7c23 */ /* 0x100fe20008000814 */
[--C-:B------:R-:W-:Y:S01]  /*8d70*/  FFMA R147, R147, UR38, -R19.reuse ;  /* 0x0000002693937c23 */ /* 0x100fe20008000813 */
[----:B------:R1:W4:Y:S01]  /*8d80*/  MUFU.EX2 R42, R188 ;  /* 0x000000bc002a7308 */ /* 0x0003220000000800 */
[----:B--2---:R-:W-:Y:S01]  /*8d90*/  @!P3 FMUL R39, R39, R39 ;  /* 0x000000272727b220 */ /* 0x004fe20000400000 */
[----:B------:R-:W-:Y:S01]  /*8da0*/  FSETP.GEU.AND P3, PT, R46, -126, PT ;  /* 0xc2fc00002e00780b */ /* 0x000fe20003f6e000 */
[--C-:B------:R-:W-:Y:S01]  /*8db0*/  FFMA R150, R150, UR38, -R19.reuse ;  /* 0x0000002696967c23 */ /* 0x100fe20008000813 */
[--C-:B------:R-:W-:Y:S01]  /*8dc0*/  FFMA R146, R146, UR38, -R19.reuse ;  /* 0x0000002692927c23 */ /* 0x100fe20008000813 */
[--C-:B------:R-:W-:Y:S01]  /*8dd0*/  FFMA R151, R151, UR38, -R19.reuse ;  /* 0x0000002697977c23 */ /* 0x100fe20008000813 */
[--C-:B------:R-:W-:Y:S01]  /*8de0*/  FFMA R145, R145, UR38, -R20.reuse ;  /* 0x0000002691917c23 */ /* 0x100fe20008000814 */
[----:B------:R-:W-:Y:S01]  /*8df0*/  @!P6 FMUL R189, R189, 0.5 ;  /* 0x3f000000bdbde820 */ /* 0x000fe20000400000 */
[--C-:B------:R-:W-:Y:S01]  /*8e00*/  FFMA R149, R149, UR38, -R20.reuse ;  /* 0x0000002695957c23 */ /* 0x100fe20008000814 */
[----:B---3--:R-:W-:Y:S01]  /*8e10*/  @!P4 FMUL R40, R40, R40 ;  /* 0x000000282828c220 */ /* 0x008fe20000400000 */
[--C-:B-1----:R-:W-:Y:S01]  /*8e20*/  FFMA R188, R55, UR38, -R19.reuse ;  /* 0x0000002637bc7c23 */ /* 0x102fe20008000813 */
[--C-:B------:R-:W-:Y:S01]  /*8e30*/  FFMA R55, R53, UR38, -R20.reuse ;  /* 0x0000002635377c23 */ /* 0x100fe20008000814 */
[----:B------:R-:W-:Y:S01]  /*8e40*/  FFMA R53, R58, UR38, -R19 ;  /* 0x000000263a357c23 */ /* 0x000fe20008000813 */
[----:B------:R-:W-:Y:S01]  /*8e50*/  FFMA R144, R144, UR38, -R20 ;  /* 0x0000002690907c23 */ /* 0x000fe20008000814 */
[----:B------:R-:W-:Y:S01]  /*8e60*/  UMOV UR7, 0x40000040 ;  /* 0x4000004000077882 */ /* 0x000fe20000000000 */
[----:B------:R-:W-:Y:S01]  /*8e70*/  @!P3 FMUL R46, R46, 0.5 ;  /* 0x3f0000002e2eb820 */ /* 0x000fe20000400000 */
[----:B------:R-:W-:Y:S01]  /*8e80*/  IADD3 R6, R6, 0x1, RZ ;  /* 0x0000000106067810 */ /* 0x000fe20007ffe0ff */
[----:B----4-:R-:W-:Y:S01]  /*8e90*/  @!P5 FMUL R42, R42, R42 ;  /* 0x0000002a2a2ad220 */ /* 0x010fe20000400000 */
[----:B------:R-:W-:Y:S01]  /*8ea0*/  IADD3 R15, R15, 0x1, RZ ;  /* 0x000000010f0f7810 */ /* 0x000fe20007ffe0ff */
[----:B------:R-:W1:Y:S01]  /*8eb0*/  MUFU.EX2 R43, R46 ;  /* 0x0000002e002b7308 */ /* 0x000e620000000800 */
[----:B------:R-:W-:-:S02]  /*8ec0*/  WARPGROUP.DEPBAR.LE gsb0, 0x0 ;  /* 0x00008000000079c5 */ /* 0x000fc40000010000 */
[--C-:B------:R-:W-:Y:S01]  /*8ed0*/  FFMA R24, R41, UR38, -R20.reuse ;  /* 0x0000002629187c23 */ /* 0x100fe20008000814 */
[----:B------:R-:W-:Y:S01]  /*8ee0*/  FFMA R25, R44, UR38, -R20 ;  /* 0x000000262c197c23 */ /* 0x000fe20008000814 */
[----:B------:R-:W-:-:S03]  /*8ef0*/  F2FP.F16.F32.PACK_AB R27, R33, R32 ;  /* 0x00000020211b723e */ /* 0x000fc600000000ff */
[----:B------:R2:W3:Y:S01]  /*8f00*/  MUFU.EX2 R41, R189 ;  /* 0x000000bd00297308 */ /* 0x0004e20000000800 */
[----:B------:R-:W-:Y:S01]  /*8f10*/  F2FP.F16.F32.PACK_AB R26, R37, R36 ;  /* 0x00000024251a723e */ /* 0x000fe200000000ff */
[----:B-1----:R-:W-:Y:S01]  /*8f20*/  @!P3 FMUL R43, R43, R43 ;  /* 0x0000002b2b2bb220 */ /* 0x002fe20000400000 */
[----:B------:R-:W-:Y:S02]  /*8f30*/  FSETP.GEU.AND P4, PT, R24, -126, PT ;  /* 0xc2fc00001800780b */ /* 0x000fe40003f8e000 */
[----:B------:R-:W-:Y:S02]  /*8f40*/  FSETP.GEU.AND P5, PT, R25, -126, PT ;  /* 0xc2fc00001900780b */ /* 0x000fe40003fae000 */
[----:B------:R-:W-:Y:S01]  /*8f50*/  FSETP.GEU.AND P3, PT, R50, -126, PT ;  /* 0xc2fc00003200780b */ /* 0x000fe20003f6e000 */
[----:B--2---:R-:W-:Y:S01]  /*8f60*/  FFMA R189, R70, UR38, -R19 ;  /* 0x0000002646bd7c23 */ /* 0x004fe20008000813 */
[----:B------:R-:W-:-:S07]  /*8f70*/  FFMA R70, R68, UR38, -R20 ;  /* 0x0000002644467c23 */ /* 0x000fce0008000814 */
[----:B------:R-:W-:Y:S01]  /*8f80*/  @!P4 FMUL R24, R24, 0.5 ;  /* 0x3f0000001818c820 */ /* 0x000fe20000400000 */
[----:B---3--:R-:W-:Y:S01]  /*8f90*/  @!P6 FMUL R41, R41, R41 ;  /* 0x000000292929e220 */ /* 0x008fe20000400000 */
[----:B------:R-:W-:Y:S01]  /*8fa0*/  @!P5 FMUL R25, R25, 0.5 ;  /* 0x3f0000001919d820 */ /* 0x000fe20000400000 */
[----:B------:R-:W-:Y:S01]  /*8fb0*/  FSETP.GEU.AND P6, PT, R47, -126, PT ;  /* 0xc2fc00002f00780b */ /* 0x000fe20003fce000 */
[----:B------:R1:W2:Y:S01]  /*8fc0*/  MUFU.EX2 R44, R24 ;  /* 0x00000018002c7308 */ /* 0x0002a20000000800 */
[----:B------:R-:W-:-:S07]  /*8fd0*/  @!P3 FMUL R50, R50, 0.5 ;  /* 0x3f0000003232b820 */ /* 0x000fce0000400000 */
[----:B------:R3:W4:Y:S01]  /*8fe0*/  MUFU.EX2 R46, R25 ;  /* 0x00000019002e7308 */ /* 0x0007220000000800 */
[----:B-1----:R-:W-:Y:S01]  /*8ff0*/  F2FP.F16.F32.PACK_AB R24, R38, R35 ;  /* 0x000000232618723e */ /* 0x002fe200000000ff */
[----:B------:R-:W-:Y:S02]  /*9000*/  FADD R35, R28, R35 ;  /* 0x000000231c237221 */ /* 0x000fe40000000000 */
[----:B------:R-:W-:Y:S02]  /*9010*/  @!P6 FMUL R47, R47, 0.5 ;  /* 0x3f0000002f2fe820 */ /* 0x000fe40000400000 */
[----:B------:R-:W-:Y:S02]  /*9020*/  FADD R35, R35, R38 ;  /* 0x0000002623237221 */ /* 0x000fe40000000000 */
[----:B------:R-:W1:Y:S01]  /*9030*/  MUFU.EX2 R50, R50 ;  /* 0x0000003200327308 */ /* 0x000e620000000800 */
[----:B---3--:R-:W-:Y:S01]  /*9040*/  F2FP.F16.F32.PACK_AB R25, R34, R29 ;  /* 0x0000001d2219723e */ /* 0x008fe200000000ff */
[----:B--2---:R-:W-:Y:S01]  /*9050*/  @!P4 FMUL R44, R44, R44 ;  /* 0x0000002c2c2cc220 */ /* 0x004fe20000400000 */
[----:B------:R-:W-:Y:S01]  /*9060*/  FSETP.GEU.AND P4, PT, R45, -126, PT ;  /* 0xc2fc00002d00780b */ /* 0x000fe20003f8e000 */
[----:B------:R-:W-:Y:S01]  /*9070*/  FADD R29, R184, R29 ;  /* 0x0000001db81d7221 */ /* 0x000fe20000000000 */
[----:B------:R-:W-:Y:S01]  /*9080*/  WARPGROUP.ARRIVE ;  /* 0x00000000000079c5 */ /* 0x000fe20000000000 */
[----:B------:R-:W-:Y:S01]  /*9090*/  FADD R36, R35, R36 ;  /* 0x0000002423247221 */ /* 0x000fe20000000000 */
[----:B------:R-:W-:Y:S01]  /*90a0*/  FFMA R35, R128, UR38, -R20 ;  /* 0x0000002680237c23 */ /* 0x000fe20008000814 */
[----:B------:R-:W2:Y:S01]  /*90b0*/  MUFU.EX2 R47, R47 ;  /* 0x0000002f002f7308 */ /* 0x000ea20000000800 */
[----:B----4-:R-:W-:Y:S01]  /*90c0*/  @!P5 FMUL R46, R46, R46 ;  /* 0x0000002e2e2ed220 */ /* 0x010fe20000400000 */
[----:B------:R-:W-:Y:S01]  /*90d0*/  FSETP.GEU.AND P5, PT, R54, -126, PT ;  /* 0xc2fc00003600780b */ /* 0x000fe20003fae000 */
[----:B------:R-:W-:Y:S01]  /*90e0*/  HGMMA.64x64x16.F32 R152, R24, gdesc[UR8].tnspB, R152, gsb0 ;  /* 0x40e0000818987df0 */ /* 0x000fe20008000898 */
[----:B------:R-:W-:Y:S01]  /*90f0*/  UMOV UR10, UR8 ;  /* 0x00000008000a7c82 */ /* 0x000fe20008000000 */
[----:B------:R-:W-:Y:S01]  /*9100*/  UMOV UR11, 0x40000040 ;  /* 0x40000040000b7882 */ /* 0x000fe20000000000 */
[----:B------:R-:W-:Y:S01]  /*9110*/  UIADD3 UR8, UR6, 0x180, URZ ;  /* 0x0000018006087890 */ /* 0x000fe2000fffe03f */
[----:B------:R-:W-:Y:S01]  /*9120*/  FADD R29, R29, R34 ;  /* 0x000000221d1d7221 */ /* 0x000fe20000000000 */
[----:B------:R-:W-:Y:S01]  /*9130*/  @!P4 FMUL R45, R45, 0.5 ;  /* 0x3f0000002d2dc820 */ /* 0x000fe20000400000 */
[----:B-1----:R-:W-:Y:S01]  /*9140*/  @!P3 FMUL R50, R50, R50 ;  /* 0x000000323232b220 */ /* 0x002fe20000400000 */
[----:B------:R-:W-:Y:S01]  /*9150*/  FFMA R34, R135, UR38, -R19 ;  /* 0x0000002687227c23 */ /* 0x000fe20008000813 */
[----:B------:R-:W-:Y:S01]  /*9160*/  FADD R32, R29, R32 ;  /* 0x000000201d207221 */ /* 0x000fe20000000000 */
[----:B------:R-:W-:Y:S01]  /*9170*/  FADD R36, R36, R37 ;  /* 0x0000002524247221 */ /* 0x000fe20000000000 */
[----:B------:R-:W-:Y:S01]  /*9180*/  FFMA R37, R132, UR38, -R20 ;  /* 0x0000002684257c23 */ /* 0x000fe20008000814 */
[----:B------:R-:W1:Y:S01]  /*9190*/  MUFU.EX2 R45, R45 ;  /* 0x0000002d002d7308 */ /* 0x000e620000000800 */
[----:B------:R-:W-:Y:S01]  /*91a0*/  @!P5 FMUL R54, R54, 0.5 ;  /* 0x3f0000003636d820 */ /* 0x000fe20000400000 */
[----:B------:R-:W-:Y:S01]  /*91b0*/  FADD R32, R32, R33 ;  /* 0x0000002120207221 */ /* 0x000fe20000000000 */
[----:B--2---:R-:W-:Y:S01]  /*91c0*/  @!P6 FMUL R47, R47, R47 ;  /* 0x0000002f2f2fe220 */ /* 0x004fe20000400000 */
[----:B------:R-:W-:Y:S01]  /*91d0*/  FSETP.GEU.AND P6, PT, R188, -126, PT ;  /* 0xc2fc0000bc00780b */ /* 0x000fe20003fce000 */
[----:B------:R-:W-:Y:S01]  /*91e0*/  FFMA R33, R134, UR38, -R19 ;  /* 0x0000002686217c23 */ /* 0x000fe20008000813 */
[----:B-1----:R-:W-:Y:S01]  /*91f0*/  @!P4 FMUL R45, R45, R45 ;  /* 0x0000002d2d2dc220 */ /* 0x002fe20000400000 */
[----:B------:R-:W-:-:S10]  /*9200*/  FSETP.GEU.AND P4, PT, R51, -126, PT ;  /* 0xc2fc00003300780b */ /* 0x000fd40003f8e000 */
[----:B------:R-:W-:-:S04]  /*9210*/  @!P6 FMUL R188, R188, 0.5 ;  /* 0x3f000000bcbce820 */ /* 0x000fc80000400000 */
[----:B------:R1:W2:Y:S01]  /*9220*/  MUFU.EX2 R49, R188 ;  /* 0x000000bc00317308 */ /* 0x0002a20000000800 */
[----:B------:R-:W-:Y:S01]  /*9230*/  @!P4 FMUL R51, R51, 0.5 ;  /* 0x3f0000003333c820 */ /* 0x000fe20000400000 */
[----:B-1----:R-:W-:-:S06]  /*9240*/  FFMA R188, R67, UR38, -R19 ;  /* 0x0000002643bc7c23 */ /* 0x002fcc0008000813 */
[----:B------:R-:W1:Y:S01]  /*9250*/  MUFU.EX2 R51, R51 ;  /* 0x0000003300337308 */ /* 0x000e620000000800 */
[----:B--2---:R-:W-:Y:S01]  /*9260*/  @!P6 FMUL R49, R49, R49 ;  /* 0x000000313131e220 */ /* 0x004fe20000400000 */
[----:B------:R-:W-:Y:S01]  /*9270*/  FSETP.GEU.AND P6, PT, R55, -126, PT ;  /* 0xc2fc00003700780b */ /* 0x000fe20003fce000 */
[----:B-1----:R-:W-:Y:S01]  /*9280*/  @!P4 FMUL R51, R51, R51 ;  /* 0x000000333333c220 */ /* 0x002fe20000400000 */
[----:B------:R-:W-:-:S11]  /*9290*/  FSETP.GEU.AND P4, PT, R59, -126, PT ;  /* 0xc2fc00003b00780b */ /* 0x000fd60003f8e000 */
[----:B------:R-:W-:-:S06]  /*92a0*/  @!P6 FMUL R55, R55, 0.5 ;  /* 0x3f0000003737e820 */ /* 0x000fcc0000400000 */
[----:B------:R-:W1:Y:S01]  /*92b0*/  MUFU.EX2 R55, R55 ;  /* 0x0000003700377308 */ /* 0x000e620000000800 */
[----:B------:R-:W-:Y:S02]  /*92c0*/  WARPGROUP.DEPBAR.LE gsb0, 0x0 ;  /* 0x00008000000079c5 */ /* 0x000fe40000010000 */
[----:B------:R-:W-:Y:S01]  /*92d0*/  FFMA R24, R48, UR38, -R20 ;  /* 0x0000002630187c23 */ /* 0x000fe20008000814 */
[----:B------:R-:W-:-:S04]  /*92e0*/  F2FP.F16.F32.PACK_AB R25, R40, R39 ;  /* 0x000000272819723e */ /* 0x000fc800000000ff */
[----:B------:R-:W2:Y:S01]  /*92f0*/  MUFU.EX2 R48, R54 ;  /* 0x0000003600307308 */ /* 0x000ea20000000800 */
[----:B------:R-:W-:Y:S01]  /*9300*/  F2FP.F16.F32.PACK_AB R27, R41, R42 ;  /* 0x0000002a291b723e */ /* 0x000fe200000000ff */
[----:B------:R-:W-:Y:S01]  /*9310*/  @!P4 FMUL R59, R59, 0.5 ;  /* 0x3f0000003b3bc820 */ /* 0x000fe20000400000 */
[----:B------:R-:W-:Y:S01]  /*9320*/  FSETP.GEU.AND P3, PT, R24, -126, PT ;  /* 0xc2fc00001800780b */ /* 0x000fe20003f6e000 */
[----:B------:R-:W-:Y:S01]  /*9330*/  FADD R39, R32, R39 ;  /* 0x0000002720277221 */ /* 0x000fe20000000000 */
[----:B------:R-:W-:Y:S01]  /*9340*/  F2FP.F16.F32.PACK_AB R26, R47, R46 ;  /* 0x0000002e2f1a723e */ /* 0x000fe200000000ff */
[----:B------:R-:W-:Y:S02]  /*9350*/  FFMA R32, R131, UR38, -R19 ;  /* 0x0000002683207c23 */ /* 0x000fe40008000813 */
[----:B------:R-:W3:Y:S01]  /*9360*/  MUFU.EX2 R58, R59 ;  /* 0x0000003b003a7308 */ /* 0x000ee20000000800 */
[----:B-1----:R-:W-:Y:S01]  /*9370*/  @!P6 FMUL R55, R55, R55 ;  /* 0x000000373737e220 */ /* 0x002fe20000400000 */
[----:B------:R-:W-:Y:S01]  /*9380*/  FSETP.GEU.AND P6, PT, R63, -126, PT ;  /* 0xc2fc00003f00780b */ /* 0x000fe20003fce000 */
[----:B------:R-:W-:-:S04]  /*9390*/  FADD R39, R39, R40 ;  /* 0x0000002827277221 */ /* 0x000fc80000000000 */
[----:B------:R-:W-:Y:S01]  /*93a0*/  FADD R42, R39, R42 ;  /* 0x0000002a272a7221 */ /* 0x000fe20000000000 */
[----:B------:R-:W-:Y:S01]  /*93b0*/  @!P3 FMUL R24, R24, 0.5 ;  /* 0x3f0000001818b820 */ /* 0x000fe20000400000 */
[----:B--2---:R-:W-:Y:S01]  /*93c0*/  @!P5 FMUL R48, R48, R48 ;  /* 0x000000303030d220 */ /* 0x004fe20000400000 */
[----:B------:R-:W-:Y:S01]  /*93d0*/  FSETP.GEU.AND P5, PT, R52, -126, PT ;  /* 0xc2fc00003400780b */ /* 0x000fe20003fae000 */
[----:B------:R-:W-:Y:S01]  /*93e0*/  FADD R41, R42, R41 ;  /* 0x000000292a297221 */ /* 0x000fe20000000000 */
[----:B------:R1:W2:Y:S03]  /*93f0*/  MUFU.EX2 R54, R24 ;  /* 0x0000001800367308 */ /* 0x0002a60000000800 */
[----:B------:R-:W-:Y:S01]  /*9400*/  @!P6 FMUL R63, R63, 0.5 ;  /* 0x3f0000003f3fe820 */ /* 0x000fe20000400000 */
[----:B---3--:R-:W-:Y:S01]  /*9410*/  @!P4 FMUL R58, R58, R58 ;  /* 0x0000003a3a3ac220 */ /* 0x008fe20000400000 */
[----:B-1----:R-:W-:Y:S01]  /*9420*/  F2FP.F16.F32.PACK_AB R24, R44, R43 ;  /* 0x0000002b2c18723e */ /* 0x002fe200000000ff */
[----:B------:R-:W-:-:S05]  /*9430*/  FADD R43, R36, R43 ;  /* 0x0000002b242b7221 */ /* 0x000fca0000000000 */
[----:B------:R-:W-:Y:S01]  /*9440*/  @!P5 FMUL R52, R52, 0.5 ;  /* 0x3f0000003434d820 */ /* 0x000fe20000400000 */
[----:B------:R-:W-:Y:S01]  /*9450*/  FFMA R36, R129, UR38, -R20 ;  /* 0x0000002681247c23 */ /* 0x000fe20008000814 */
[----:B------:R-:W-:Y:S01]  /*9460*/  WARPGROUP.ARRIVE ;  /* 0x00000000000079c5 */ /* 0x000fe20000000000 */
[----:B------:R-:W-:-:S03]  /*9470*/  FADD R43, R43, R44 ;  /* 0x0000002c2b2b7221 */ /* 0x000fc60000000000 */
[----:B------:R-:W1:Y:S01]  /*9480*/  MUFU.EX2 R52, R52 ;  /* 0x0000003400347308 */ /* 0x000e620000000800 */
[----:B--2---:R-:W-:Y:S01]  /*9490*/  @!P3 FMUL R54, R54, R54 ;  /* 0x000000363636b220 */ /* 0x004fe20000400000 */
[----:B------:R-:W-:Y:S01]  /*94a0*/  HGMMA.64x64x16.F32 R152, R24, gdesc[UR8].tnspB, R152, gsb0 ;  /* 0x40e0000818987df0 */ /* 0x000fe20008000898 */
[----:B------:R-:W-:Y:S01]  /*94b0*/  FSETP.GEU.AND P3, PT, R53, -126, PT ;  /* 0xc2fc00003500780b */ /* 0x000fe20003f6e000 */
[----:B------:R-:W-:Y:S01]  /*94c0*/  UMOV UR10, UR8 ;  /* 0x00000008000a7c82 */ /* 0x000fe20008000000 */
[----:B------:R-:W-:Y:S01]  /*94d0*/  UMOV UR11, 0x40000040 ;  /* 0x40000040000b7882 */ /* 0x000fe20000000000 */
[----:B------:R-:W-:Y:S01]  /*94e0*/  UIADD3 UR8, UR6, 0x200, URZ ;  /* 0x0000020006087890 */ /* 0x000fe2000fffe03f */
[----:B------:R-:W-:-:S04]  /*94f0*/  FADD R46, R43, R46 ;  /* 0x0000002e2b2e7221 */ /* 0x000fc80000000000 */
[----:B------:R-:W-:-:S05]  /*9500*/  FADD R47, R46, R47 ;  /* 0x0000002f2e2f7221 */ /* 0x000fca0000000000 */
[----:B------:R-:W-:Y:S01]  /*9510*/  @!P3 FMUL R53, R53, 0.5 ;  /* 0x3f0000003535b820 */ /* 0x000fe20000400000 */
[----:B-1----:R-:W-:Y:S01]  /*9520*/  @!P5 FMUL R52, R52, R52 ;  /* 0x000000343434d220 */ /* 0x002fe20000400000 */
[----:B------:R-:W-:-:S04]  /*9530*/  FSETP.GEU.AND P5, PT, R62, -126, PT ;  /* 0xc2fc00003e00780b */ /* 0x000fc80003fae000 */
[----:B------:R-:W1:Y:S09]  /*9540*/  MUFU.EX2 R53, R53 ;  /* 0x0000003500357308 */ /* 0x000e720000000800 */
[----:B------:R-:W-:Y:S01]  /*9550*/  @!P5 FMUL R62, R62, 0.5 ;  /* 0x3f0000003e3ed820 */ /* 0x000fe20000400000 */
[----:B-1----:R-:W-:Y:S01]  /*9560*/  @!P3 FMUL R53, R53, R53 ;  /* 0x000000353535b220 */ /* 0x002fe20000400000 */
[----:B------:R-:W-:-:S02]  /*9570*/  WARPGROUP.DEPBAR.LE gsb0, 0x0 ;  /* 0x00008000000079c5 */ /* 0x000fc40000010000 */
[--C-:B------:R-:W-:Y:S01]  /*9580*/  FFMA R24, R56, UR38, -R20.reuse ;  /* 0x0000002638187c23 */ /* 0x100fe20008000814 */
[--C-:B------:R-:W-:Y:S01]  /*9590*/  FFMA R25, R57, UR38, -R20.reuse ;  /* 0x0000002639197c23 */ /* 0x100fe20008000814 */
[----:B------:R1:W2:Y:S01]  /*95a0*/  MUFU.EX2 R56, R62 ;  /* 0x0000003e00387308 */ /* 0x0002a20000000800 */
[--C-:B------:R-:W-:Y:S01]  /*95b0*/  FFMA R26, R60, UR38, -R20.reuse ;  /* 0x000000263c1a7c23 */ /* 0x100fe20008000814 */
[----:B------:R-:W-:Y:S02]  /*95c0*/  F2FP.F16.F32.PACK_AB R27, R49, R48 ;  /* 0x00000030311b723e */ /* 0x000fe400000000ff */
[----:B------:R-:W-:Y:S02]  /*95d0*/  FSETP.GEU.AND P3, PT, R24, -126, PT ;  /* 0xc2fc00001800780b */ /* 0x000fe40003f6e000 */
[----:B------:R-:W-:Y:S02]  /*95e0*/  FSETP.GEU.AND P4, PT, R25, -126, PT ;  /* 0xc2fc00001900780b */ /* 0x000fe40003f8e000 */
[----:B------:R3:W4:Y:S01]  /*95f0*/  MUFU.EX2 R57, R63 ;  /* 0x0000003f00397308 */ /* 0x0007220000000800 */
[----:B-1----:R-:W-:Y:S01]  /*9600*/  FFMA R62, R61, UR38, -R20 ;  /* 0x000000263d3e7c23 */ /* 0x002fe20008000814 */
[----:B--2---:R-:W-:Y:S01]  /*9610*/  @!P5 FMUL R56, R56, R56 ;  /* 0x000000383838d220 */ /* 0x004fe20000400000 */
[----:B------:R-:W-:-:S06]  /*9620*/  FSETP.GEU.AND P5, PT, R26, -126, PT ;  /* 0xc2fc00001a00780b */ /* 0x000fcc0003fae000 */
[----:B------:R-:W-:Y:S02]  /*9630*/  @!P3 FMUL R24, R24, 0.5 ;  /* 0x3f0000001818b820 */ /* 0x000fe40000400000 */
[----:B------:R-:W-:Y:S01]  /*9640*/  @!P4 FMUL R25, R25, 0.5 ;  /* 0x3f0000001919c820 */ /* 0x000fe20000400000 */
[----:B---3--:R-:W-:Y:S01]  /*9650*/  FFMA R63, R66, UR38, -R19 ;  /* 0x00000026423f7c23 */ /* 0x008fe20008000813 */
[----:B------:R1:W2:Y:S01]  /*9660*/  MUFU.EX2 R59, R24 ;  /* 0x00000018003b7308 */ /* 0x0002a20000000800 */
[----:B----4-:R-:W-:Y:S01]  /*9670*/  @!P6 FMUL R57, R57, R57 ;  /* 0x000000393939e220 */ /* 0x010fe20000400000 */
[----:B------:R-:W-:Y:S01]  /*9680*/  FSETP.GEU.AND P6, PT, R62, -126, PT ;  /* 0xc2fc00003e00780b */ /* 0x000fe20003fce000 */
[----:B------:R-:W-:-:S05]  /*9690*/  @!P5 FMUL R26, R26, 0.5 ;  /* 0x3f0000001a1ad820 */ /* 0x000fca0000400000 */
[----:B------:R3:W4:Y:S01]  /*96a0*/  MUFU.EX2 R60, R25 ;  /* 0x00000019003c7308 */ /* 0x0007220000000800 */
[----:B-1----:R-:W-:Y:S01]  /*96b0*/  F2FP.F16.F32.PACK_AB R24, R51, R54 ;  /* 0x000000363318723e */ /* 0x002fe200000000ff */
[----:B------:R-:W-:-:S04]  /*96c0*/  FADD R54, R47, R54 ;  /* 0x000000362f367221 */ /* 0x000fc80000000000 */
[----:B------:R-:W-:Y:S01]  /*96d0*/  FADD R51, R54, R51 ;  /* 0x0000003336337221 */ /* 0x000fe20000000000 */
[----:B------:R-:W-:Y:S01]  /*96e0*/  @!P6 FMUL R62, R62, 0.5 ;  /* 0x3f0000003e3ee820 */ /* 0x000fe20000400000 */
[----:B------:R1:W5:Y:S01]  /*96f0*/  MUFU.EX2 R61, R26 ;  /* 0x0000001a003d7308 */ /* 0x0003620000000800 */
[----:B---3--:R-:W-:Y:S01]  /*9700*/  F2FP.F16.F32.PACK_AB R25, R45, R50 ;  /* 0x000000322d19723e */ /* 0x008fe200000000ff */
[----:B--2---:R-:W-:Y:S01]  /*9710*/  @!P3 FMUL R59, R59, R59 ;  /* 0x0000003b3b3bb220 */ /* 0x004fe20000400000 */
[----:B------:R-:W-:Y:S01]  /*9720*/  FSETP.GEU.AND P3, PT, R63, -126, PT ;  /* 0xc2fc00003f00780b */ /* 0x000fe20003f6e000 */
[----:B------:R-:W-:-:S04]  /*9730*/  FADD R50, R41, R50 ;  /* 0x0000003229327221 */ /* 0x000fc80000000000 */
[----:B------:R-:W2:Y:S01]  /*9740*/  MUFU.EX2 R62, R62 ;  /* 0x0000003e003e7308 */ /* 0x000ea20000000800 */
[----:B-1----:R-:W-:Y:S01]  /*9750*/  F2FP.F16.F32.PACK_AB R26, R55, R52 ;  /* 0x00000034371a723e */ /* 0x002fe200000000ff */
[----:B----4-:R-:W-:Y:S01]  /*9760*/  @!P4 FMUL R60, R60, R60 ;  /* 0x0000003c3c3cc220 */ /* 0x010fe20000400000 */
[----:B------:R-:W-:Y:S01]  /*9770*/  FSETP.GEU.AND P4, PT, R188, -126, PT ;  /* 0xc2fc0000bc00780b */ /* 0x000fe20003f8e000 */
[----:B------:R-:W-:Y:S01]  /*9780*/  FADD R45, R50, R45 ;  /* 0x0000002d322d7221 */ /* 0x000fe20000000000 */
[----:B------:R-:W-:Y:S01]  /*9790*/  WARPGROUP.ARRIVE ;  /* 0x00000000000079c5 */ /* 0x000fe20000000000 */
[----:B------:R-:W-:Y:S02]  /*97a0*/  FADD R52, R51, R52 ;  /* 0x0000003433347221 */ /* 0x000fe40000000000 */
[----:B------:R-:W-:Y:S01]  /*97b0*/  @!P3 FMUL R63, R63, 0.5 ;  /* 0x3f0000003f3fb820 */ /* 0x000fe20000400000 */
[----:B-----5:R-:W-:Y:S01]  /*97c0*/  @!P5 FMUL R61, R61, R61 ;  /* 0x0000003d3d3dd220 */ /* 0x020fe20000400000 */
[----:B------:R-:W-:Y:S01]  /*97d0*/  FSETP.GEU.AND P5, PT, R189, -126, PT ;  /* 0xc2fc0000bd00780b */ /* 0x000fe20003fae000 */
[----:B------:R-:W-:Y:S01]  /*97e0*/  HGMMA.64x64x16.F32 R152, R24, gdesc[UR8].tnspB, R152, gsb0 ;  /* 0x40e0000818987df0 */ /* 0x000fe20008000898 */
[----:B------:R-:W1:Y:S01]  /*97f0*/  MUFU.EX2 R66, R63 ;  /* 0x0000003f00427308 */ /* 0x000e620000000800 */
[----:B------:R-:W-:Y:S01]  /*9800*/  UMOV UR10, UR8 ;  /* 0x00000008000a7c82 */ /* 0x000fe20008000000 */
[----:B------:R-:W-:Y:S01]  /*9810*/  UMOV UR11, 0x40000040 ;  /* 0x40000040000b7882 */ /* 0x000fe20000000000 */
[----:B------:R-:W-:Y:S01]  /*9820*/  UIADD3 UR8, UR6, 0x280, URZ ;  /* 0x0000028006087890 */ /* 0x000fe2000fffe03f */
[----:B------:R-:W-:Y:S01]  /*9830*/  @!P4 FMUL R188, R188, 0.5 ;  /* 0x3f000000bcbcc820 */ /* 0x000fe20000400000 */
[----:B--2---:R-:W-:Y:S01]  /*9840*/  @!P6 FMUL R62, R62, R62 ;  /* 0x0000003e3e3ee220 */ /* 0x004fe20000400000 */
[----:B------:R-:W-:Y:S01]  /*9850*/  FSETP.GEU.AND P6, PT, R71, -126, PT ;  /* 0xc2fc00004700780b */ /* 0x000fe20003fce000 */
[----:B------:R-:W-:Y:S01]  /*9860*/  FADD R48, R45, R48 ;  /* 0x000000302d307221 */ /* 0x000fe20000000000 */
[----:B------:R2:W3:Y:S01]  /*9870*/  MUFU.EX2 R67, R188 ;  /* 0x000000bc00437308 */ /* 0x0004e20000000800 */
[----:B------:R-:W-:-:S02]  /*9880*/  FADD R52, R52, R55 ;  /* 0x0000003734347221 */ /* 0x000fc40000000000 */
[----:B------:R-:W-:Y:S01]  /*9890*/  @!P5 FMUL R189, R189, 0.5 ;  /* 0x3f000000bdbdd820 */ /* 0x000fe20000400000 */
[----:B------:R-:W-:Y:S01]  /*98a0*/  FADD R48, R48, R49 ;  /* 0x0000003130307221 */ /* 0x000fe20000000000 */
[----:B-1----:R-:W-:Y:S01]  /*98b0*/  @!P3 FMUL R66, R66, R66 ;  /* 0x000000424242b220 */ /* 0x002fe20000400000 */
[----:B--2---:R-:W-:-:S05]  /*98c0*/  FFMA R188, R74, UR38, -R19 ;  /* 0x000000264abc7c23 */ /* 0x004fca0008000813 */
[----:B------:R-:W-:-:S04]  /*98d0*/  @!P6 FMUL R71, R71, 0.5 ;  /* 0x3f0000004747e820 */ /* 0x000fc80000400000 */
[----:B------:R-:W1:Y:S01]  /*98e0*/  MUFU.EX2 R63, R71 ;  /* 0x00000047003f7308 */ /* 0x000e620000000800 */
[----:B---3--:R-:W-:Y:S01]  /*98f0*/  @!P4 FMUL R67, R67, R67 ;  /* 0x000000434343c220 */ /* 0x008fe20000400000 */
[----:B-1----:R-:W-:Y:S01]  /*9900*/  @!P6 FMUL R63, R63, R63 ;  /* 0x0000003f3f3fe220 */ /* 0x002fe20000400000 */
[----:B------:R-:W-:Y:S02]  /*9910*/  WARPGROUP.DEPBAR.LE gsb0, 0x0 ;  /* 0x00008000000079c5 */ /* 0x000fe40000010000 */
[--C-:B------:R-:W-:Y:S01]  /*9920*/  FFMA R24, R64, UR38, -R20.reuse ;  /* 0x0000002640187c23 */ /* 0x100fe20008000814 */
[--C-:B------:R-:W-:Y:S01]  /*9930*/  FFMA R25, R65, UR38, -R20.reuse ;  /* 0x0000002641197c23 */ /* 0x100fe20008000814 */
[----:B------:R-:W-:Y:S01]  /*9940*/  FFMA R65, R69, UR38, -R20 ;  /* 0x0000002645417c23 */ /* 0x000fe20008000814 */
[----:B------:R-:W-:Y:S01]  /*9950*/  F2FP.F16.F32.PACK_AB R27, R57, R56 ;  /* 0x00000038391b723e */ /* 0x000fe200000000ff */
[----:B------:R1:W2:Y:S01]  /*9960*/  MUFU.EX2 R64, R189 ;  /* 0x000000bd00407308 */ /* 0x0002a20000000800 */
[----:B------:R-:W-:-:S02]  /*9970*/  FSETP.GEU.AND P3, PT, R24, -126, PT ;  /* 0xc2fc00001800780b */ /* 0x000fc40003f6e000 */
[----:B------:R-:W-:Y:S02]  /*9980*/  FSETP.GEU.AND P4, PT, R25, -126, PT ;  /* 0xc2fc00001900780b */ /* 0x000fe40003f8e000 */
[----:B------:R-:W-:Y:S02]  /*9990*/  F2FP.F16.F32.PACK_AB R26, R62, R61 ;  /* 0x0000003d3e1a723e */ /* 0x000fe400000000ff */
[----:B------:R-:W-:Y:S01]  /*99a0*/  FSETP.GEU.AND P6, PT, R65, -126, PT ;  /* 0xc2fc00004100780b */ /* 0x000fe20003fce000 */
[----:B-1----:R-:W-:Y:S01]  /*99b0*/  FFMA R189, R75, UR38, -R19 ;  /* 0x000000264bbd7c23 */ /* 0x002fe20008000813 */
[----:B------:R-:W-:-:S05]  /*99c0*/  FFMA R75, R72, UR38, -R20 ;  /* 0x00000026484b7c23 */ /* 0x000fca0008000814 */
[----:B------:R-:W-:Y:S02]  /*99d0*/  @!P3 FMUL R24, R24, 0.5 ;  /* 0x3f0000001818b820 */ /* 0x000fe40000400000 */
[----:B------:R-:W-:Y:S01]  /*99e0*/  @!P4 FMUL R25, R25, 0.5 ;  /* 0x3f0000001919c820 */ /* 0x000fe20000400000 */
[----:B--2---:R-:W-:Y:S01]  /*99f0*/  @!P5 FMUL R64, R64, R64 ;  /* 0x000000404040d220 */ /* 0x004fe20000400000 */
[----:B------:R1:W2:Y:S01]  /*9a00*/  MUFU.EX2 R68, R24 ;  /* 0x0000001800447308 */ /* 0x0002a20000000800 */
[----:B------:R-:W-:Y:S01]  /*9a10*/  FSETP.GEU.AND P5, PT, R70, -126, PT ;  /* 0xc2fc00004600780b */ /* 0x000fe20003fae000 */
[----:B------:R-:W-:-:S06]  /*9a20*/  @!P6 FMUL R65, R65, 0.5 ;  /* 0x3f0000004141e820 */ /* 0x000fcc0000400000 */
[----:B------:R3:W4:Y:S01]  /*9a30*/  MUFU.EX2 R69, R25 ;  /* 0x0000001900457308 */ /* 0x0007220000000800 */
[----:B-1----:R-:W-:Y:S01]  /*9a40*/  F2FP.F16.F32.PACK_AB R24, R60, R59 ;  /* 0x0000003b3c18723e */ /* 0x002fe200000000ff */
[----:B------:R-:W-:-:S04]  /*9a50*/  FADD R59, R52, R59 ;  /* 0x0000003b343b7221 */ /* 0x000fc80000000000 */
[----:B------:R-:W-:Y:S01]  /*9a60*/  @!P5 FMUL R70, R70, 0.5 ;  /* 0x3f0000004646d820 */ /* 0x000fe20000400000 */
[----:B------:R-:W-:Y:S01]  /*9a70*/  FADD R60, R59, R60 ;  /* 0x0000003c3b3c7221 */ /* 0x000fe20000000000 */
[----:B------:R-:W1:Y:S01]  /*9a80*/  MUFU.EX2 R65, R65 ;  /* 0x0000004100417308 */ /* 0x000e620000000800 */
[----:B---3--:R-:W-:Y:S01]  /*9a90*/  F2FP.F16.F32.PACK_AB R25, R58, R53 ;  /* 0x000000353a19723e */ /* 0x008fe200000000ff */
[----:B--2---:R-:W-:Y:S01]  /*9aa0*/  @!P3 FMUL R68, R68, R68 ;  /* 0x000000444444b220 */ /* 0x004fe20000400000 */
[----:B------:R-:W-:Y:S01]  /*9ab0*/  FSETP.GEU.AND P3, PT, R188, -126, PT ;  /* 0xc2fc0000bc00780b */ /* 0x000fe20003f6e000 */
[----:B------:R-:W-:Y:S01]  /*9ac0*/  FADD R53, R48, R53 ;  /* 0x0000003530357221 */ /* 0x000fe20000000000 */
[----:B------:R-:W-:Y:S01]  /*9ad0*/  WARPGROUP.ARRIVE ;  /* 0x00000000000079c5 */ /* 0x000fe20000000000 */
[----:B------:R-:W-:Y:S02]  /*9ae0*/  FADD R61, R60, R61 ;  /* 0x0000003d3c3d7221 */ /* 0x000fe40000000000 */
        /* <DEDUP_REMOVED lines=10> */
[----:B------:R-:W-:Y:S01]  /*9b90*/  FSETP.GEU.AND P6, PT, R79, -126, PT ;  /* 0xc2fc00004f00780b */ /* 0x000fe20003fce000 */
[----:B------:R-:W-:Y:S01]  /*9ba0*/  FADD R56, R53, R56 ;  /* 0x0000003835387221 */ /* 0x000fe20000000000 */
[----:B------:R1:W3:Y:S01]  /*9bb0*/  MUFU.EX2 R71, R188 ;  /* 0x000000bc00477308 */ /* 0x0002e20000000800 */
[----:B------:R-:W-:-:S02]  /*9bc0*/  FADD R61, R61, R62 ;  /* 0x0000003e3d3d7221 */ /* 0x000fc40000000000 */
[----:B------:R-:W-:Y:S01]  /*9bd0*/  @!P4 FMUL R189, R189, 0.5 ;  /* 0x3f000000bdbdc820 */ /* 0x000fe20000400000 */
[----:B------:R-:W-:Y:S01]  /*9be0*/  FADD R57, R56, R57 ;  /* 0x0000003938397221 */ /* 0x000fe20000000000 */
[----:B--2---:R-:W-:-:S03]  /*9bf0*/  @!P5 FMUL R70, R70, R70 ;  /* 0x000000464646d220 */ /* 0x004fc60000400000 */
[----:B------:R2:W4:Y:S01]  /*9c00*/  MUFU.EX2 R74, R189 ;  /* 0x000000bd004a7308 */ /* 0x0005220000000800 */
[----:B-1----:R-:W-:Y:S02]  /*9c10*/  FFMA R188, R77, UR38, -R20 ;  /* 0x000000264dbc7c23 */ /* 0x002fe40008000814 */
[----:B------:R-:W-:Y:S01]  /*9c20*/  @!P6 FMUL R79, R79, 0.5 ;  /* 0x3f0000004f4fe820 */ /* 0x000fe20000400000 */
[----:B---3--:R-:W-:Y:S01]  /*9c30*/  @!P3 FMUL R71, R71, R71 ;  /* 0x000000474747b220 */ /* 0x008fe20000400000 */
[----:B------:R-:W-:Y:S01]  /*9c40*/  FSETP.GEU.AND P3, PT, R75, -126, PT ;  /* 0xc2fc00004b00780b */ /* 0x000fe20003f6e000 */
[----:B--2---:R-:W-:Y:S01]  /*9c50*/  FFMA R189, R82, UR38, -R19 ;  /* 0x0000002652bd7c23 */ /* 0x004fe20008000813 */
[----:B----4-:R-:W-:-:S11]  /*9c60*/  @!P4 FMUL R74, R74, R74 ;  /* 0x0000004a4a4ac220 */ /* 0x010fd60000400000 */
[----:B------:R-:W-:-:S06]  /*9c70*/  @!P3 FMUL R75, R75, 0.5 ;  /* 0x3f0000004b4bb820 */ /* 0x000fcc0000400000 */
[----:B------:R-:W1:Y:S02]  /*9c80*/  MUFU.EX2 R75, R75 ;  /* 0x0000004b004b7308 */ /* 0x000e640000000800 */
[----:B-1----:R-:W-:Y:S01]  /*9c90*/  @!P3 FMUL R75, R75, R75 ;  /* 0x0000004b4b4bb220 */ /* 0x002fe20000400000 */
[----:B------:R-:W-:-:S13]  /*9ca0*/  FSETP.GEU.AND P3, PT, R189, -126, PT ;  /* 0xc2fc0000bd00780b */ /* 0x000fda0003f6e000 */
[----:B------:R-:W-:Y:S01]  /*9cb0*/  @!P3 FMUL R189, R189, 0.5 ;  /* 0x3f000000bdbdb820 */ /* 0x000fe20000400000 */
[----:B------:R-:W-:Y:S02]  /*9cc0*/  WARPGROUP.DEPBAR.LE gsb0, 0x0 ;  /* 0x00008000000079c5 */ /* 0x000fe40000010000 */
[----:B------:R-:W-:Y:S01]  /*9cd0*/  FFMA R24, R78, UR38, -R19 ;  /* 0x000000264e187c23 */ /* 0x000fe20008000813 */
[----:B------:R-:W-:Y:S01]  /*9ce0*/  F2FP.F16.F32.PACK_AB R25, R67, R66 ;  /* 0x000000424319723e */ /* 0x000fe200000000ff */
[----:B------:R-:W-:Y:S01]  /*9cf0*/  FFMA R78, R73, UR38, -R20 ;  /* 0x00000026494e7c23 */ /* 0x000fe20008000814 */
[----:B------:R-:W-:Y:S01]  /*9d00*/  F2FP.F16.F32.PACK_AB R27, R63, R64 ;  /* 0x000000403f1b723e */ /* 0x000fe200000000ff */
[----:B------:R-:W1:Y:S01]  /*9d10*/  MUFU.EX2 R73, R79 ;  /* 0x0000004f00497308 */ /* 0x000e620000000800 */
[----:B------:R-:W-:Y:S01]  /*9d20*/  FSETP.GEU.AND P5, PT, R24, -126, PT ;  /* 0xc2fc00001800780b */ /* 0x000fe20003fae000 */
[----:B------:R-:W-:Y:S01]  /*9d30*/  FADD R66, R57, R66 ;  /* 0x0000004239427221 */ /* 0x000fe20000000000 */
[----:B------:R-:W-:-:S02]  /*9d40*/  F2FP.F16.F32.PACK_AB R26, R65, R70 ;  /* 0x00000046411a723e */ /* 0x000fc400000000ff */
[----:B------:R-:W-:Y:S01]  /*9d50*/  FSETP.GEU.AND P4, PT, R78, -126, PT ;  /* 0xc2fc00004e00780b */ /* 0x000fe20003f8e000 */
[----:B------:R-:W-:Y:S02]  /*9d60*/  FADD R67, R66, R67 ;  /* 0x0000004342437221 */ /* 0x000fe40000000000 */
[----:B------:R2:W3:Y:S02]  /*9d70*/  MUFU.EX2 R79, R189 ;  /* 0x000000bd004f7308 */ /* 0x0004e40000000800 */
[----:B------:R-:W-:-:S04]  /*9d80*/  FADD R64, R67, R64 ;  /* 0x0000004043407221 */ /* 0x000fc80000000000 */
[----:B------:R-:W-:Y:S01]  /*9d90*/  @!P5 FMUL R24, R24, 0.5 ;  /* 0x3f0000001818d820 */ /* 0x000fe20000400000 */
[----:B------:R-:W-:Y:S01]  /*9da0*/  FADD R64, R64, R63 ;  /* 0x0000003f40407221 */ /* 0x000fe20000000000 */
[----:B-1----:R-:W-:Y:S02]  /*9db0*/  @!P6 FMUL R73, R73, R73 ;  /* 0x000000494949e220 */ /* 0x002fe40000400000 */
[----:B------:R1:W4:Y:S01]  /*9dc0*/  MUFU.EX2 R72, R24 ;  /* 0x0000001800487308 */ /* 0x0003220000000800 */
[----:B------:R-:W-:Y:S01]  /*9dd0*/  FSETP.GEU.AND P6, PT, R188, -126, PT ;  /* 0xc2fc0000bc00780b */ /* 0x000fe20003fce000 */
[----:B------:R-:W-:Y:S01]  /*9de0*/  @!P4 FMUL R78, R78, 0.5 ;  /* 0x3f0000004e4ec820 */ /* 0x000fe20000400000 */
[----:B--2---:R-:W-:Y:S01]  /*9df0*/  FFMA R189, R90, UR38, -R19 ;  /* 0x000000265abd7c23 */ /* 0x004fe20008000813 */
[----:B---3--:R-:W-:-:S04]  /*9e00*/  @!P3 FMUL R79, R79, R79 ;  /* 0x0000004f4f4fb220 */ /* 0x008fc80000400000 */
[----:B------:R-:W2:Y:S01]  /*9e10*/  MUFU.EX2 R78, R78 ;  /* 0x0000004e004e7308 */ /* 0x000ea20000000800 */
[----:B-1----:R-:W-:Y:S01]  /*9e20*/  F2FP.F16.F32.PACK_AB R24, R69, R68 ;  /* 0x000000444518723e */ /* 0x002fe200000000ff */
[----:B------:R-:W-:-:S03]  /*9e30*/  FADD R68, R61, R68 ;  /* 0x000000443d447221 */ /* 0x000fc60000000000 */
[----:B------:R-:W-:Y:S01]  /*9e40*/  WARPGROUP.ARRIVE ;  /* 0x00000000000079c5 */ /* 0x000fe20000000000 */
[----:B------:R-:W-:Y:S01]  /*9e50*/  @!P6 FMUL R188, R188, 0.5 ;  /* 0x3f000000bcbce820 */ /* 0x000fe20000400000 */
[----:B------:R-:W-:Y:S01]  /*9e60*/  FADD R69, R68, R69 ;  /* 0x0000004544457221 */ /* 0x000fe20000000000 */
[----:B----4-:R-:W-:Y:S01]  /*9e70*/  @!P5 FMUL R72, R72, R72 ;  /* 0x000000484848d220 */ /* 0x010fe20000400000 */
[----:B------:R-:W-:Y:S02]  /*9e80*/  FSETP.GEU.AND P5, PT, R76, -126, PT ;  /* 0xc2fc00004c00780b */ /* 0x000fe40003fae000 */
[----:B------:R-:W-:Y:S01]  /*9e90*/  HGMMA.64x64x16.F32 R152, R24, gdesc[UR8].tnspB, R152, gsb0 ;  /* 0x40e0000818987df0 */ /* 0x000fe20008000898 */
[----:B------:R1:W3:Y:S01]  /*9ea0*/  MUFU.EX2 R77, R188 ;  /* 0x000000bc004d7308 */ /* 0x0002e20000000800 */
[----:B------:R-:W-:Y:S01]  /*9eb0*/  UMOV UR10, UR8 ;  /* 0x00000008000a7c82 */ /* 0x000fe20008000000 */
[----:B------:R-:W-:Y:S01]  /*9ec0*/  UMOV UR11, 0x40000040 ;  /* 0x40000040000b7882 */ /* 0x000fe20000000000 */
[----:B------:R-:W-:Y:S01]  /*9ed0*/  UIADD3 UR8, UR6, 0x380, URZ ;  /* 0x0000038006087890 */ /* 0x000fe2000fffe03f */
[----:B------:R-:W-:Y:S01]  /*9ee0*/  FADD R70, R69, R70 ;  /* 0x0000004645467221 */ /* 0x000fe20000000000 */
[----:B--2---:R-:W-:-:S03]  /*9ef0*/  @!P4 FMUL R78, R78, R78 ;  /* 0x0000004e4e4ec220 */ /* 0x004fc60000400000 */
[----:B------:R-:W-:Y:S01]  /*9f00*/  FADD R70, R70, R65 ;  /* 0x0000004146467221 */ /* 0x000fe20000000000 */
[----:B-1----:R-:W-:Y:S01]  /*9f10*/  FFMA R188, R85, UR38, -R20 ;  /* 0x0000002655bc7c23 */ /* 0x002fe20008000814 */
[----:B------:R-:W-:-:S06]  /*9f20*/  @!P5 FMUL R76, R76, 0.5 ;  /* 0x3f0000004c4cd820 */ /* 0x000fcc0000400000 */
[----:B------:R-:W1:Y:S01]  /*9f30*/  MUFU.EX2 R76, R76 ;  /* 0x0000004c004c7308 */ /* 0x000e620000000800 */
[----:B---3--:R-:W-:Y:S01]  /*9f40*/  @!P6 FMUL R77, R77, R77 ;  /* 0x0000004d4d4de220 */ /* 0x008fe20000400000 */
[----:B-1----:R-:W-:Y:S01]  /*9f50*/  @!P5 FMUL R76, R76, R76 ;  /* 0x0000004c4c4cd220 */ /* 0x002fe20000400000 */
[----:B------:R-:W-:Y:S02]  /*9f60*/  WARPGROUP.DEPBAR.LE gsb0, 0x0 ;  /* 0x00008000000079c5 */ /* 0x000fe40000010000 */
[--C-:B------:R-:W-:Y:S01]  /*9f70*/  FFMA R24, R83, UR38, -R19.reuse ;  /* 0x0000002653187c23 */ /* 0x100fe20008000813 */
[--C-:B------:R-:W-:Y:S01]  /*9f80*/  FFMA R25, R86, UR38, -R19.reuse ;  /* 0x0000002656197c23 */ /* 0x100fe20008000813 */
[----:B------:R-:W-:Y:S01]  /*9f90*/  FFMA R26, R87, UR38, -R19 ;  /* 0x00000026571a7c23 */ /* 0x000fe20008000813 */
[--C-:B------:R-:W-:Y:S01]  /*9fa0*/  FFMA R83, R80, UR38, -R20.reuse ;  /* 0x0000002650537c23 */ /* 0x100fe20008000814 */
[--C-:B------:R-:W-:Y:S01]  /*9fb0*/  FFMA R86, R81, UR38, -R20.reuse ;  /* 0x0000002651567c23 */ /* 0x100fe20008000814 */
[----:B------:R-:W-:Y:S01]  /*9fc0*/  FSETP.GEU.AND P4, PT, R24, -126, PT ;  /* 0xc2fc00001800780b */ /* 0x000fe20003f8e000 */
[----:B------:R-:W-:Y:S01]  /*9fd0*/  FFMA R87, R84, UR38, -R20 ;  /* 0x0000002654577c23 */ /* 0x000fe20008000814 */
[----:B------:R-:W-:-:S02]  /*9fe0*/  FSETP.GEU.AND P5, PT, R25, -126, PT ;  /* 0xc2fc00001900780b */ /* 0x000fc40003fae000 */
[----:B------:R-:W-:Y:S02]  /*9ff0*/  FSETP.GEU.AND P6, PT, R26, -126, PT ;  /* 0xc2fc00001a00780b */ /* 0x000fe40003fce000 */
[----:B------:R-:W-:Y:S02]  /*a000*/  F2FP.F16.F32.PACK_AB R27, R73, R72 ;  /* 0x00000048491b723e */ /* 0x000fe400000000ff */
[----:B------:R-:W-:-:S05]  /*a010*/  FSETP.GEU.AND P3, PT, R83, -126, PT ;  /* 0xc2fc00005300780b */ /* 0x000fca0003f6e000 */
[----:B------:R-:W-:Y:S02]  /*a020*/  @!P4 FMUL R24, R24, 0.5 ;  /* 0x3f0000001818c820 */ /* 0x000fe40000400000 */
[----:B------:R-:W-:Y:S02]  /*a030*/  @!P5 FMUL R25, R25, 0.5 ;  /* 0x3f0000001919d820 */ /* 0x000fe40000400000 */
[----:B------:R-:W-:Y:S01]  /*a040*/  @!P6 FMUL R26, R26, 0.5 ;  /* 0x3f0000001a1ae820 */ /* 0x000fe20000400000 */
[----:B------:R1:W2:Y:S03]  /*a050*/  MUFU.EX2 R82, R24 ;  /* 0x0000001800527308 */ /* 0x0002a60000000800 */
[----:B------:R-:W-:-:S05]  /*a060*/  @!P3 FMUL R83, R83, 0.5 ;  /* 0x3f0000005353b820 */ /* 0x000fca0000400000 */
[----:B------:R3:W4:Y:S01]  /*a070*/  MUFU.EX2 R80, R25 ;  /* 0x0000001900507308 */ /* 0x0007220000000800 */
[----:B-1----:R-:W-:Y:S01]  /*a080*/  F2FP.F16.F32.PACK_AB R24, R78, R75 ;  /* 0x0000004b4e18723e */ /* 0x002fe200000000ff */
[----:B------:R-:W-:-:S04]  /*a090*/  FADD R75, R70, R75 ;  /* 0x0000004b464b7221 */ /* 0x000fc80000000000 */
[----:B------:R-:W-:Y:S02]  /*a0a0*/  FADD R75, R75, R78 ;  /* 0x0000004e4b4b7221 */ /* 0x000fe40000000000 */
        /* <DEDUP_REMOVED lines=24> */
[----:B------:R-:W2:Y:S01]  /*a230*/  MUFU.EX2 R85, R87 ;  /* 0x0000005700557308 */ /* 0x000ea20000000800 */
[----:B------:R-:W-:-:S02]  /*a240*/  FADD R76, R76, R77 ;  /* 0x0000004d4c4c7221 */ /* 0x000fc40000000000 */
[----:B------:R-:W-:Y:S01]  /*a250*/  @!P6 FMUL R188, R188, 0.5 ;  /* 0x3f000000bcbce820 */ /* 0x000fe20000400000 */
[----:B------:R-:W-:-:S04]  /*a260*/  FADD R72, R72, R73 ;  /* 0x0000004948487221 */ /* 0x000fc80000000000 */
[----:B------:R3:W4:Y:S01]  /*a270*/  MUFU.EX2 R86, R188 ;  /* 0x000000bc00567308 */ /* 0x0007220000000800 */
[----:B-1----:R-:W-:Y:S02]  /*a280*/  @!P4 FMUL R84, R84, R84 ;  /* 0x000000545454c220 */ /* 0x002fe40000400000 */
[----:B------:R-:W-:-:S05]  /*a290*/  @!P3 FMUL R189, R189, 0.5 ;  /* 0x3f000000bdbdb820 */ /* 0x000fca0000400000 */
[----:B------:R1:W5:Y:S01]  /*a2a0*/  MUFU.EX2 R90, R189 ;  /* 0x000000bd005a7308 */ /* 0x0003620000000800 */
[----:B--2---:R-:W-:Y:S01]  /*a2b0*/  @!P5 FMUL R85, R85, R85 ;  /* 0x000000555555d220 */ /* 0x004fe20000400000 */
[--C-:B---3--:R-:W-:Y:S01]  /*a2c0*/  FFMA R188, R93, UR38, -R20.reuse ;  /* 0x000000265dbc7c23 */ /* 0x108fe20008000814 */
[----:B----4-:R-:W-:Y:S01]  /*a2d0*/  @!P6 FMUL R86, R86, R86 ;  /* 0x000000565656e220 */ /* 0x010fe20000400000 */
[--C-:B-1----:R-:W-:Y:S01]  /*a2e0*/  FFMA R189, R119, UR38, -R19.reuse ;  /* 0x0000002677bd7c23 */ /* 0x102fe20008000813 */
[--C-:B------:R-:W-:Y:S01]  /*a2f0*/  FFMA R119, R113, UR38, -R20.reuse ;  /* 0x0000002671777c23 */ /* 0x100fe20008000814 */
[----:B-----5:R-:W-:Y:S01]  /*a300*/  @!P3 FMUL R90, R90, R90 ;  /* 0x0000005a5a5ab220 */ /* 0x020fe20000400000 */
        /* <DEDUP_REMOVED lines=43> */
[----:B------:R-:W-:Y:S01]  /*a5c0*/  FADD R80, R79, R80 ;  /* 0x000000504f507221 */ /* 0x000fe20000000000 */
[----:B------:R-:W-:-:S03]  /*a5d0*/  FADD R86, R85, R86 ;  /* 0x0000005655567221 */ /* 0x000fc60000000000 */
[----:B------:R-:W-:Y:S01]  /*a5e0*/  FADD R81, R80, R81 ;  /* 0x0000005150517221 */ /* 0x000fe20000000000 */
[----:B------:R-:W-:-:S04]  /*a5f0*/  @!P6 FMUL R188, R188, 0.5 ;  /* 0x3f000000bcbce820 */ /* 0x000fc80000400000 */
[----:B------:R2:W3:Y:S01]  /*a600*/  MUFU.EX2 R93, R188 ;  /* 0x000000bc005d7308 */ /* 0x0004e20000000800 */
[----:B-1----:R-:W-:Y:S01]  /*a610*/  @!P4 FMUL R92, R92, R92 ;  /* 0x0000005c5c5cc220 */ /* 0x002fe20000400000 */
[--C-:B--2---:R-:W-:Y:S01]  /*a620*/  FFMA R188, R100, UR38, -R20.reuse ;  /* 0x0000002664bc7c23 */ /* 0x104fe20008000814 */
[----:B---3--:R-:W-:Y:S01]  /*a630*/  @!P6 FMUL R93, R93, R93 ;  /* 0x0000005d5d5de220 */ /* 0x008fe20000400000 */
[----:B------:R-:W-:Y:S02]  /*a640*/  WARPGROUP.DEPBAR.LE gsb0, 0x0 ;  /* 0x00008000000079c5 */ /* 0x000fe40000010000 */
[--C-:B------:R-:W-:Y:S01]  /*a650*/  FFMA R24, R98, UR38, -R19.reuse ;  /* 0x0000002662187c23 */ /* 0x100fe20008000813 */
[--C-:B------:R-:W-:Y:S01]  /*a660*/  FFMA R25, R99, UR38, -R19.reuse ;  /* 0x0000002663197c23 */ /* 0x100fe20008000813 */
[----:B------:R-:W-:Y:S01]  /*a670*/  FFMA R26, R103, UR38, -R19 ;  /* 0x00000026671a7c23 */ /* 0x000fe20008000813 */
[----:B------:R-:W1:Y:S01]  /*a680*/  MUFU.EX2 R98, R95 ;  /* 0x0000005f00627308 */ /* 0x000e620000000800 */
[--C-:B------:R-:W-:Y:S01]  /*a690*/  FFMA R103, R97, UR38, -R20.reuse ;  /* 0x0000002661677c23 */ /* 0x100fe20008000814 */
[----:B------:R-:W-:Y:S01]  /*a6a0*/  FSETP.GEU.AND P3, PT, R24, -126, PT ;  /* 0xc2fc00001800780b */ /* 0x000fe20003f6e000 */
[----:B------:R-:W-:Y:S01]  /*a6b0*/  FFMA R99, R96, UR38, -R20 ;  /* 0x0000002660637c23 */ /* 0x000fe20008000814 */
[----:B------:R-:W-:-:S02]  /*a6c0*/  FSETP.GEU.AND P4, PT, R25, -126, PT ;  /* 0xc2fc00001900780b */ /* 0x000fc40003f8e000 */
[----:B------:R-:W-:Y:S02]  /*a6d0*/  FSETP.GEU.AND P6, PT, R26, -126, PT ;  /* 0xc2fc00001a00780b */ /* 0x000fe40003fce000 */
[----:B------:R-:W-:-:S07]  /*a6e0*/  F2FP.F16.F32.PACK_AB R27, R88, R89 ;  /* 0x00000059581b723e */ /* 0x000fce00000000ff */
[----:B------:R-:W-:Y:S01]  /*a6f0*/  @!P3 FMUL R24, R24, 0.5 ;  /* 0x3f0000001818b820 */ /* 0x000fe20000400000 */
[----:B-1----:R-:W-:Y:S01]  /*a700*/  @!P5 FMUL R98, R98, R98 ;  /* 0x000000626262d220 */ /* 0x002fe20000400000 */
[----:B------:R-:W-:Y:S02]  /*a710*/  @!P4 FMUL R25, R25, 0.5 ;  /* 0x3f0000001919c820 */ /* 0x000fe40000400000 */
[----:B------:R-:W-:Y:S01]  /*a720*/  @!P6 FMUL R26, R26, 0.5 ;  /* 0x3f0000001a1ae820 */ /* 0x000fe20000400000 */
[----:B------:R1:W2:Y:S01]  /*a730*/  MUFU.EX2 R94, R24 ;  /* 0x00000018005e7308 */ /* 0x0002a20000000800 */
[----:B------:R-:W-:-:S07]  /*a740*/  FSETP.GEU.AND P5, PT, R102, -126, PT ;  /* 0xc2fc00006600780b */ /* 0x000fce0003fae000 */
[----:B------:R3:W4:Y:S01]  /*a750*/  MUFU.EX2 R95, R25 ;  /* 0x00000019005f7308 */ /* 0x0007220000000800 */
[----:B-1----:R-:W-:Y:S01]  /*a760*/  F2FP.F16.F32.PACK_AB R24, R92, R91 ;  /* 0x0000005b5c18723e */ /* 0x002fe200000000ff */
[----:B------:R-:W-:-:S04]  /*a770*/  FADD R91, R86, R91 ;  /* 0x0000005b565b7221 */ /* 0x000fc80000000000 */
[----:B------:R-:W-:Y:S01]  /*a780*/  @!P5 FMUL R102, R102, 0.5 ;  /* 0x3f0000006666d820 */ /* 0x000fe20000400000 */
[----:B------:R-:W-:Y:S01]  /*a790*/  FADD R91, R91, R92 ;  /* 0x0000005c5b5b7221 */ /* 0x000fe20000000000 */
        /* <DEDUP_REMOVED lines=14> */
[----:B------:R-:W-:Y:S01]  /*a880*/  FADD R89, R90, R89 ;  /* 0x000000595a597221 */ /* 0x000fe20000000000 */
[----:B------:R-:W-:Y:S01]  /*a890*/  HGMMA.64x64x16.F32 R152, R24, gdesc[UR8].tnspB, R152, gsb0 ;  /* 0x40e0000818987df0 */ /* 0x000fe20008000898 */
[----:B------:R-:W-:Y:S01]  /*a8a0*/  UMOV UR10, UR8 ;  /* 0x00000008000a7c82 */ /* 0x000fe20008000000 */
[----:B------:R-:W-:Y:S01]  /*a8b0*/  UMOV UR11, 0x40000040 ;  /* 0x40000040000b7882 */ /* 0x000fe20000000000 */
[----:B------:R-:W1:Y:S01]  /*a8c0*/  MUFU.EX2 R99, R99 ;  /* 0x0000006300637308 */ /* 0x000e620000000800 */
[----:B------:R-:W-:Y:S01]  /*a8d0*/  UIADD3 UR8, UR6, 0x500, URZ ;  /* 0x0000050006087890 */ /* 0x000fe2000fffe03f */
[----:B------:R-:W-:Y:S01]  /*a8e0*/  @!P4 FMUL R103, R103, 0.5 ;  /* 0x3f0000006767c820 */ /* 0x000fe20000400000 */
[----:B--2---:R-:W-:Y:S01]  /*a8f0*/  @!P5 FMUL R96, R96, R96 ;  /* 0x000000606060d220 */ /* 0x004fe20000400000 */
[----:B------:R-:W-:Y:S01]  /*a900*/  FSETP.GEU.AND P5, PT, R188, -126, PT ;  /* 0xc2fc0000bc00780b */ /* 0x000fe20003fae000 */
[----:B------:R-:W-:Y:S01]  /*a910*/  FADD R89, R89, R88 ;  /* 0x0000005859597221 */ /* 0x000fe20000000000 */
[----:B------:R-:W-:-:S02]  /*a920*/  FADD R98, R98, R93 ;  /* 0x0000005d62627221 */ /* 0x000fc40000000000 */
[----:B------:R-:W2:Y:S09]  /*a930*/  MUFU.EX2 R100, R103 ;  /* 0x0000006700647308 */ /* 0x000eb20000000800 */
[----:B------:R-:W-:Y:S01]  /*a940*/  @!P5 FMUL R188, R188, 0.5 ;  /* 0x3f000000bcbcd820 */ /* 0x000fe20000400000 */
[----:B-1----:R-:W-:Y:S01]  /*a950*/  @!P3 FMUL R99, R99, R99 ;  /* 0x000000636363b220 */ /* 0x002fe20000400000 */
[----:B--2---:R-:W-:Y:S01]  /*a960*/  @!P4 FMUL R100, R100, R100 ;  /* 0x000000646464c220 */ /* 0x004fe20000400000 */
[----:B------:R-:W-:-:S02]  /*a970*/  WARPGROUP.DEPBAR.LE gsb0, 0x0 ;  /* 0x00008000000079c5 */ /* 0x000fc40000010000 */
[--C-:B------:R-:W-:Y:S01]  /*a980*/  FFMA R24, R101, UR38, -R20.reuse ;  /* 0x0000002665187c23 */ /* 0x100fe20008000814 */
[--C-:B------:R-:W-:Y:S01]  /*a990*/  FFMA R25, R106, UR38, -R19.reuse ;  /* 0x000000266a197c23 */ /* 0x100fe20008000813 */
[----:B------:R1:W2:Y:S01]  /*a9a0*/  MUFU.EX2 R101, R188 ;  /* 0x000000bc00657308 */ /* 0x0002a20000000800 */
[--C-:B------:R-:W-:Y:S01]  /*a9b0*/  FFMA R26, R110, UR38, -R19.reuse ;  /* 0x000000266e1a7c23 */ /* 0x100fe20008000813 */
[--C-:B------:R-:W-:Y:S01]  /*a9c0*/  FFMA R110, R104, UR38, -R20.reuse ;  /* 0x00000026686e7c23 */ /* 0x100fe20008000814 */
[----:B------:R-:W-:Y:S01]  /*a9d0*/  FSETP.GEU.AND P6, PT, R24, -126, PT ;  /* 0xc2fc00001800780b */ /* 0x000fe20003fce000 */
[--C-:B------:R-:W-:Y:S01]  /*a9e0*/  FFMA R106, R107, UR38, -R19.reuse ;  /* 0x000000266b6a7c23 */ /* 0x100fe20008000813 */
[----:B------:R-:W-:Y:S01]  /*a9f0*/  FSETP.GEU.AND P3, PT, R25, -126, PT ;  /* 0xc2fc00001900780b */ /* 0x000fe20003f6e000 */
[----:B------:R-:W-:Y:S01]  /*aa00*/  FFMA R107, R111, UR38, -R19 ;  /* 0x000000266f6b7c23 */ /* 0x000fe20008000813 */
[----:B------:R-:W-:Y:S01]  /*aa10*/  F2FP.F16.F32.PACK_AB R27, R97, R96 ;  /* 0x00000060611b723e */ /* 0x000fe200000000ff */
[--C-:B------:R-:W-:Y:S01]  /*aa20*/  FFMA R111, R105, UR38, -R20.reuse ;  /* 0x00000026696f7c23 */ /* 0x100fe20008000814 */
[----:B------:R-:W-:Y:S01]  /*aa30*/  FSETP.GEU.AND P4, PT, R106, -126, PT ;  /* 0xc2fc00006a00780b */ /* 0x000fe20003f8e000 */
[----:B-1----:R-:W-:-:S06]  /*aa40*/  FFMA R188, R108, UR38, -R20 ;  /* 0x000000266cbc7c23 */ /* 0x002fcc0008000814 */
[----:B------:R-:W-:Y:S01]  /*aa50*/  @!P6 FMUL R24, R24, 0.5 ;  /* 0x3f0000001818e820 */ /* 0x000fe20000400000 */
[----:B--2---:R-:W-:Y:S01]  /*aa60*/  @!P5 FMUL R101, R101, R101 ;  /* 0x000000656565d220 */ /* 0x004fe20000400000 */
[----:B------:R-:W-:Y:S01]  /*aa70*/  FSETP.GEU.AND P5, PT, R26, -126, PT ;  /* 0xc2fc00001a00780b */ /* 0x000fe20003fae000 */
[----:B------:R-:W-:Y:S01]  /*aa80*/  @!P3 FMUL R25, R25, 0.5 ;  /* 0x3f0000001919b820 */ /* 0x000fe20000400000 */
[----:B------:R1:W2:Y:S02]  /*aa90*/  MUFU.EX2 R102, R24 ;  /* 0x0000001800667308 */ /* 0x0002a40000000800 */
[----:B------:R-:W-:-:S06]  /*aaa0*/  @!P4 FMUL R106, R106, 0.5 ;  /* 0x3f0000006a6ac820 */ /* 0x000fcc0000400000 */
[----:B------:R3:W4:Y:S01]  /*aab0*/  MUFU.EX2 R103, R25 ;  /* 0x0000001900677308 */ /* 0x0007220000000800 */
[----:B-1----:R-:W-:Y:S01]  /*aac0*/  F2FP.F16.F32.PACK_AB R24, R100, R99 ;  /* 0x000000636418723e */ /* 0x002fe200000000ff */
[----:B------:R-:W-:Y:S01]  /*aad0*/  FADD R99, R98, R99 ;  /* 0x0000006362637221 */ /* 0x000fe20000000000 */
[----:B------:R-:W-:-:S03]  /*aae0*/  @!P5 FMUL R26, R26, 0.5 ;  /* 0x3f0000001a1ad820 */ /* 0x000fc60000400000 */
[----:B------:R-:W-:Y:S02]  /*aaf0*/  FADD R100, R99, R100 ;  /* 0x0000006463647221 */ /* 0x000fe40000000000 */
[----:B------:R1:W5:Y:S01]  /*ab00*/  MUFU.EX2 R104, R26 ;  /* 0x0000001a00687308 */ /* 0x0003620000000800 */
[----:B--2---:R-:W-:Y:S01]  /*ab10*/  @!P6 FMUL R102, R102, R102 ;  /* 0x000000666666e220 */ /* 0x004fe20000400000 */
[----:B---3--:R-:W-:Y:S01]  /*ab20*/  F2FP.F16.F32.PACK_AB R25, R95, R94 ;  /* 0x0000005e5f19723e */ /* 0x008fe200000000ff */
[----:B------:R-:W-:Y:S01]  /*ab30*/  FADD R94, R89, R94 ;  /* 0x0000005e595e7221 */ /* 0x000fe20000000000 */
[----:B------:R-:W-:-:S03]  /*ab40*/  FSETP.GEU.AND P6, PT, R107, -126, PT ;  /* 0xc2fc00006b00780b */ /* 0x000fc60003fce000 */
[----:B------:R-:W-:Y:S01]  /*ab50*/  FADD R95, R94, R95 ;  /* 0x0000005f5e5f7221 */ /* 0x000fe20000000000 */
[----:B------:R-:W2:Y:S01]  /*ab60*/  MUFU.EX2 R106, R106 ;  /* 0x0000006a006a7308 */ /* 0x000ea20000000800 */
[----:B-1----:R-:W-:Y:S01]  /*ab70*/  F2FP.F16.F32.PACK_AB R26, R102, R101 ;  /* 0x00000065661a723e */ /* 0x002fe200000000ff */
[----:B----4-:R-:W-:Y:S01]  /*ab80*/  @!P3 FMUL R103, R103, R103 ;  /* 0x000000676767b220 */ /* 0x010fe20000400000 */
[----:B------:R-:W-:Y:S01]  /*ab90*/  FSETP.GEU.AND P3, PT, R110, -126, PT ;  /* 0xc2fc00006e00780b */ /* 0x000fe20003f6e000 */
[----:B------:R-:W-:Y:S01]  /*aba0*/  FADD R96, R95, R96 ;  /* 0x000000605f607221 */ /* 0x000fe20000000000 */
[----:B------:R-:W-:Y:S01]  /*abb0*/  WARPGROUP.ARRIVE ;  /* 0x00000000000079c5 */ /* 0x000fe20000000000 */
[----:B------:R-:W-:Y:S02]  /*abc0*/  FADD R101, R100, R101 ;  /* 0x0000006564657221 */ /* 0x000fe40000000000 */
[----:B------:R-:W-:Y:S01]  /*abd0*/  FADD R96, R96, R97 ;  /* 0x0000006160607221 */ /* 0x000fe20000000000 */
[----:B------:R-:W-:Y:S01]  /*abe0*/  @!P6 FMUL R107, R107, 0.5 ;  /* 0x3f0000006b6be820 */ /* 0x000fe20000400000 */
[----:B-----5:R-:W-:Y:S01]  /*abf0*/  @!P5 FMUL R104, R104, R104 ;  /* 0x000000686868d220 */ /* 0x020fe20000400000 */
[----:B------:R-:W-:Y:S01]  /*ac00*/  HGMMA.64x64x16.F32 R152, R24, gdesc[UR8].tnspB, R152, gsb0 ;  /* 0x40e0000818987df0 */ /* 0x000fe20008000898 */
[----:B------:R-:W-:Y:S01]  /*ac10*/  FSETP.GEU.AND P5, PT, R188, -126, PT ;  /* 0xc2fc0000bc00780b */ /* 0x000fe20003fae000 */
[----:B------:R-:W1:Y:S01]  /*ac20*/  MUFU.EX2 R105, R107 ;  /* 0x0000006b00697308 */ /* 0x000e620000000800 */
[----:B------:R-:W-:Y:S01]  /*ac30*/  UMOV UR10, UR8 ;  /* 0x00000008000a7c82 */ /* 0x000fe20008000000 */
[----:B------:R-:W-:Y:S01]  /*ac40*/  UMOV UR11, 0x40000040 ;  /* 0x40000040000b7882 */ /* 0x000fe20000000000 */
[----:B------:R-:W-:Y:S01]  /*ac50*/  @!P3 FMUL R110, R110, 0.5 ;  /* 0x3f0000006e6eb820 */ /* 0x000fe20000400000 */
[----:B--2---:R-:W-:Y:S01]  /*ac60*/  @!P4 FMUL R106, R106, R106 ;  /* 0x0000006a6a6ac220 */ /* 0x004fe20000400000 */
[----:B------:R-:W-:Y:S01]  /*ac70*/  FSETP.GEU.AND P4, PT, R111, -126, PT ;  /* 0xc2fc00006f00780b */ /* 0x000fe20003f8e000 */
[----:B------:R-:W-:Y:S01]  /*ac80*/  UIADD3 UR8, UR6, 0x580, URZ ;  /* 0x0000058006087890 */ /* 0x000fe2000fffe03f */
[----:B------:R-:W-:Y:S01]  /*ac90*/  FADD R102, R101, R102 ;  /* 0x0000006665667221 */ /* 0x000fe20000000000 */
[----:B------:R-:W2:Y:S04]  /*aca0*/  MUFU.EX2 R107, R110 ;  /* 0x0000006e006b7308 */ /* 0x000ea80000000800 */
[----:B------:R-:W-:Y:S01]  /*acb0*/  @!P5 FMUL R188, R188, 0.5 ;  /* 0x3f000000bcbcd820 */ /* 0x000fe20000400000 */
[----:B-1----:R-:W-:-:S05]  /*acc0*/  @!P6 FMUL R105, R105, R105 ;  /* 0x000000696969e220 */ /* 0x002fca0000400000 */
[----:B------:R-:W-:-:S04]  /*acd0*/  @!P4 FMUL R111, R111, 0.5 ;  /* 0x3f0000006f6fc820 */ /* 0x000fc80000400000 */
[----:B------:R-:W1:Y:S01]  /*ace0*/  MUFU.EX2 R108, R111 ;  /* 0x0000006f006c7308 */ /* 0x000e620000000800 */
[----:B--2---:R-:W-:Y:S01]  /*acf0*/  @!P3 FMUL R107, R107, R107 ;  /* 0x0000006b6b6bb220 */ /* 0x004fe20000400000 */
[----:B-1----:R-:W-:Y:S01]  /*ad00*/  @!P4 FMUL R108, R108, R108 ;  /* 0x0000006c6c6cc220 */ /* 0x002fe20000400000 */
[----:B------:R-:W-:Y:S02]  /*ad10*/  WARPGROUP.DEPBAR.LE gsb0, 0x0 ;  /* 0x00008000000079c5 */ /* 0x000fe40000010000 */
[--C-:B------:R-:W-:Y:S01]  /*ad20*/  FFMA R24, R109, UR38, -R20.reuse ;  /* 0x000000266d187c23 */ /* 0x100fe20008000814 */
[--C-:B------:R-:W-:Y:S02]  /*ad30*/  FFMA R25, R114, UR38, -R19.reuse ;  /* 0x0000002672197c23 */ /* 0x100fe40008000813 */
[----:B------:R-:W1:Y:S01]  /*ad40*/  MUFU.EX2 R109, R188 ;  /* 0x000000bc006d7308 */ /* 0x000e620000000800 */
[----:B------:R-:W-:Y:S01]  /*ad50*/  F2FP.F16.F32.PACK_AB R27, R105, R104 ;  /* 0x00000068691b723e */ /* 0x000fe200000000ff */
[--C-:B------:R-:W-:Y:S01]  /*ad60*/  FFMA R114, R115, UR38, -R19.reuse ;  /* 0x0000002673727c23 */ /* 0x100fe20008000813 */
[----:B------:R-:W-:Y:S01]  /*ad70*/  FSETP.GEU.AND P6, PT, R24, -126, PT ;  /* 0xc2fc00001800780b */ /* 0x000fe20003fce000 */
[----:B------:R-:W-:Y:S01]  /*ad80*/  FFMA R115, R118, UR38, -R19 ;  /* 0x0000002676737c23 */ /* 0x000fe20008000813 */
[----:B------:R-:W-:Y:S01]  /*ad90*/  FSETP.GEU.AND P3, PT, R25, -126, PT ;  /* 0xc2fc00001900780b */ /* 0x000fe20003f6e000 */
[----:B------:R-:W-:Y:S01]  /*ada0*/  FFMA R118, R112, UR38, -R20 ;  /* 0x0000002670767c23 */ /* 0x000fe20008000814 */
[----:B------:R-:W-:-:S09]  /*adb0*/  FSETP.GEU.AND P4, PT, R114, -126, PT ;  /* 0xc2fc00007200780b */ /* 0x000fd20003f8e000 */
[----:B------:R-:W-:Y:S01]  /*adc0*/  @!P6 FMUL R24, R24, 0.5 ;  /* 0x3f0000001818e820 */ /* 0x000fe20000400000 */
[----:B-1----:R-:W-:Y:S01]  /*add0*/  @!P5 FMUL R109, R109, R109 ;  /* 0x0000006d6d6dd220 */ /* 0x002fe20000400000 */
        /* <DEDUP_REMOVED lines=10> */
[----:B--2---:R-:W-:Y:S01]  /*ae80*/  @!P6 FMUL R110, R110, R110 ;  /* 0x0000006e6e6ee220 */ /* 0x004fe20000400000 */
[----:B---3--:R-:W-:Y:S01]  /*ae90*/  F2FP.F16.F32.PACK_AB R25, R106, R103 ;  /* 0x000000676a19723e */ /* 0x008fe200000000ff */
[----:B------:R-:W-:Y:S01]  /*aea0*/  FADD R103, R96, R103 ;  /* 0x0000006760677221 */ /* 0x000fe20000000000 */
[----:B------:R-:W-:-:S02]  /*aeb0*/  FSETP.GEU.AND P6, PT, R189, -126, PT ;  /* 0xc2fc0000bd00780b */ /* 0x000fc40003fce000 */
[----:B------:R-:W-:Y:S01]  /*aec0*/  F2FP.F16.F32.PACK_AB R26, R110, R109 ;  /* 0x0000006d6e1a723e */ /* 0x000fe200000000ff */
[----:B------:R-:W-:Y:S01]  /*aed0*/  FADD R103, R103, R106 ;  /* 0x0000006a67677221 */ /* 0x000fe20000000000 */
[----:B------:R-:W2:Y:S01]  /*aee0*/  MUFU.EX2 R112, R115 ;  /* 0x0000007300707308 */ /* 0x000ea20000000800 */
[----:B----4-:R-:W-:Y:S01]  /*aef0*/  @!P3 FMUL R111, R111, R111 ;  /* 0x0000006f6f6fb220 */ /* 0x010fe20000400000 */
[----:B------:R-:W-:Y:S01]  /*af00*/  WARPGROUP.ARRIVE ;  /* 0x00000000000079c5 */ /* 0x000fe20000000000 */
[----:B------:R-:W-:Y:S01]  /*af10*/  FSETP.GEU.AND P3, PT, R118, -126, PT ;  /* 0xc2fc00007600780b */ /* 0x000fe20003f6e000 */
[----:B------:R-:W-:Y:S01]  /*af20*/  FADD R104, R103, R104 ;  /* 0x0000006867687221 */ /* 0x000fe20000000000 */
[----:B------:R-:W-:-:S03]  /*af30*/  FADD R109, R108, R109 ;  /* 0x0000006d6c6d7221 */ /* 0x000fc60000000000 */
[----:B------:R-:W-:Y:S01]  /*af40*/  HGMMA.64x64x16.F32 R152, R24, gdesc[UR8].tnspB, R152, gsb0 ;  /* 0x40e0000818987df0 */ /* 0x000fe20008000898 */
[----:B------:R-:W-:Y:S01]  /*af50*/  @!P6 FMUL R189, R189, 0.5 ;  /* 0x3f000000bdbde820 */ /* 0x000fe20000400000 */
[----:B-1----:R-:W-:Y:S01]  /*af60*/  @!P4 FMUL R114, R114, R114 ;  /* 0x000000727272c220 */ /* 0x002fe20000400000 */
[----:B------:R-:W-:Y:S01]  /*af70*/  FSETP.GEU.AND P4, PT, R119, -126, PT ;  /* 0xc2fc00007700780b */ /* 0x000fe20003f8e000 */
[----:B------:R-:W-:Y:S01]  /*af80*/  UMOV UR10, UR8 ;  /* 0x00000008000a7c82 */ /* 0x000fe20008000000 */
[----:B------:R-:W1:Y:S01]  /*af90*/  MUFU.EX2 R113, R189 ;  /* 0x000000bd00717308 */ /* 0x000e620000000800 */
[----:B------:R-:W-:Y:S01]  /*afa0*/  UMOV UR11, 0x40000040 ;  /* 0x40000040000b7882 */ /* 0x000fe20000000000 */
[----:B------:R-:W-:Y:S01]  /*afb0*/  UIADD3 UR8, UR6, 0x600, URZ ;  /* 0x0000060006087890 */ /* 0x000fe2000fffe03f */
[----:B------:R-:W-:Y:S01]  /*afc0*/  @!P3 FMUL R118, R118, 0.5 ;  /* 0x3f0000007676b820 */ /* 0x000fe20000400000 */
[----:B--2---:R-:W-:Y:S01]  /*afd0*/  @!P5 FMUL R112, R112, R112 ;  /* 0x000000707070d220 */ /* 0x004fe20000400000 */
[----:B------:R-:W-:Y:S01]  /*afe0*/  FADD R104, R104, R105 ;  /* 0x0000006968687221 */ /* 0x000fe20000000000 */
[----:B------:R-:W-:-:S02]  /*aff0*/  FADD R110, R109, R110 ;  /* 0x0000006e6d6e7221 */ /* 0x000fc40000000000 */
[----:B------:R-:W2:Y:S03]  /*b000*/  MUFU.EX2 R115, R118 ;  /* 0x0000007600737308 */ /* 0x000ea60000000800 */
[----:B------:R-:W-:Y:S01]  /*b010*/  @!P4 FMUL R119, R119, 0.5 ;  /* 0x3f0000007777c820 */ /* 0x000fe20000400000 */
[----:B-1----:R-:W-:Y:S01]  /*b020*/  @!P6 FMUL R113, R113, R113 ;  /* 0x000000717171e220 */ /* 0x002fe20000400000 */
[----:B--2---:R-:W-:Y:S01]  /*b030*/  @!P3 FMUL R115, R115, R115 ;  /* 0x000000737373b220 */ /* 0x004fe20000400000 */
[----:B------:R-:W-:-:S13]  /*b040*/  FSETP.GEU.AND P3, PT, R122, -126, PT ;  /* 0xc2fc00007a00780b */ /* 0x000fda0003f6e000 */
[----:B------:R-:W-:-:S04]  /*b050*/  @!P3 FMUL R122, R122, 0.5 ;  /* 0x3f0000007a7ab820 */ /* 0x000fc80000400000 */
[----:B------:R-:W1:Y:S02]  /*b060*/  MUFU.EX2 R12, R122 ;  /* 0x0000007a000c7308 */ /* 0x000e640000000800 */
[----:B-1----:R-:W-:Y:S01]  /*b070*/  @!P3 FMUL R12, R12, R12 ;  /* 0x0000000c0c0cb220 */ /* 0x002fe20000400000 */
[----:B------:R-:W-:Y:S01]  /*b080*/  FSETP.GEU.AND P3, PT, R120, -126, PT ;  /* 0xc2fc00007800780b */ /* 0x000fe20003f6e000 */
[----:B------:R-:W-:Y:S02]  /*b090*/  WARPGROUP.DEPBAR.LE gsb0, 0x0 ;  /* 0x00008000000079c5 */ /* 0x000fe40000010000 */
[--C-:B------:R-:W-:Y:S01]  /*b0a0*/  FFMA R24, R116, UR38, -R20.reuse ;  /* 0x0000002674187c23 */ /* 0x100fe20008000814 */
[----:B------:R-:W-:Y:S01]  /*b0b0*/  FFMA R25, R117, UR38, -R20 ;  /* 0x0000002675197c23 */ /* 0x000fe20008000814 */
[----:B------:R-:W1:Y:S01]  /*b0c0*/  MUFU.EX2 R116, R119 ;  /* 0x0000007700747308 */ /* 0x000e620000000800 */
[----:B------:R-:W-:-:S07]  /*b0d0*/  F2FP.F16.F32.PACK_AB R27, R113, R112 ;  /* 0x00000070711b723e */ /* 0x000fce00000000ff */
[----:B------:R-:W-:Y:S01]  /*b0e0*/  @!P3 FMUL R120, R120, 0.5 ;  /* 0x3f0000007878b820 */ /* 0x000fe20000400000 */
[----:B------:R-:W-:Y:S01]  /*b0f0*/  FSETP.GEU.AND P5, PT, R24, -126, PT ;  /* 0xc2fc00001800780b */ /* 0x000fe20003fae000 */
[----:B------:R-:W-:Y:S01]  /*b100*/  FFMA R20, R148, UR38, -R20 ;  /* 0x0000002694147c23 */ /* 0x000fe20008000814 */
[C---:B------:R-:W-:Y:S01]  /*b110*/  FSETP.GEU.AND P6, PT, R25.reuse, -126, PT ;  /* 0xc2fc00001900780b */ /* 0x040fe20003fce000 */
[----:B------:R-:W2:Y:S10]  /*b120*/  MUFU.EX2 R21, R120 ;  /* 0x0000007800157308 */ /* 0x000eb40000000800 */
[----:B------:R-:W-:Y:S01]  /*b130*/  @!P5 FMUL R24, R24, 0.5 ;  /* 0x3f0000001818d820 */ /* 0x000fe20000400000 */
[----:B-1----:R-:W-:Y:S01]  /*b140*/  @!P4 FMUL R116, R116, R116 ;  /* 0x000000747474c220 */ /* 0x002fe20000400000 */
[----:B------:R-:W-:Y:S01]  /*b150*/  @!P6 FMUL R25, R25, 0.5 ;  /* 0x3f0000001919e820 */ /* 0x000fe20000400000 */
[----:B------:R-:W-:Y:S01]  /*b160*/  FSETP.GEU.AND P4, PT, R123, -126, PT ;  /* 0xc2fc00007b00780b */ /* 0x000fe20003f8e000 */
[----:B------:R1:W3:Y:S01]  /*b170*/  MUFU.EX2 R117, R24 ;  /* 0x0000001800757308 */ /* 0x0002e20000000800 */
[----:B--2---:R-:W-:Y:S01]  /*b180*/  @!P3 FMUL R21, R21, R21 ;  /* 0x000000151515b220 */ /* 0x004fe20000400000 */
[----:B------:R-:W-:-:S06]  /*b190*/  FSETP.GEU.AND P3, PT, R31, -126, PT ;  /* 0xc2fc00001f00780b */ /* 0x000fcc0003f6e000 */
[----:B------:R2:W4:Y:S01]  /*b1a0*/  MUFU.EX2 R118, R25 ;  /* 0x0000001900767308 */ /* 0x0005220000000800 */
[----:B-1----:R-:W-:Y:S01]  /*b1b0*/  F2FP.F16.F32.PACK_AB R24, R116, R115 ;  /* 0x000000737418723e */ /* 0x002fe200000000ff */
[----:B------:R-:W-:Y:S02]  /*b1c0*/  FADD R115, R110, R115 ;  /* 0x000000736e737221 */ /* 0x000fe40000000000 */
[----:B------:R-:W-:Y:S02]  /*b1d0*/  @!P4 FMUL R123, R123, 0.5 ;  /* 0x3f0000007b7bc820 */ /* 0x000fe40000400000 */
[----:B------:R-:W-:Y:S02]  /*b1e0*/  FADD R116, R115, R116 ;  /* 0x0000007473747221 */ /* 0x000fe40000000000 */
[----:B------:R-:W1:Y:S01]  /*b1f0*/  MUFU.EX2 R23, R123 ;  /* 0x0000007b00177308 */ /* 0x000e620000000800 */
[----:B---3--:R-:W-:Y:S01]  /*b200*/  @!P5 FMUL R117, R117, R117 ;  /* 0x000000757575d220 */ /* 0x008fe20000400000 */
[----:B--2---:R-:W-:Y:S01]  /*b210*/  F2FP.F16.F32.PACK_AB R25, R114, R111 ;  /* 0x0000006f7219723e */ /* 0x004fe200000000ff */
[----:B------:R-:W-:Y:S01]  /*b220*/  @!P3 FMUL R31, R31, 0.5 ;  /* 0x3f0000001f1fb820 */ /* 0x000fe20000400000 */
[----:B------:R-:W-:Y:S01]  /*b230*/  FSETP.GEU.AND P5, PT, R126, -126, PT ;  /* 0xc2fc00007e00780b */ /* 0x000fe20003fae000 */
[----:B------:R-:W-:Y:S01]  /*b240*/  FADD R111, R104, R111 ;  /* 0x0000006f686f7221 */ /* 0x000fe20000000000 */
[----:B----4-:R-:W-:Y:S01]  /*b250*/  @!P6 FMUL R118, R118, R118 ;  /* 0x000000767676e220 */ /* 0x010fe20000400000 */
[----:B------:R-:W-:-:S02]  /*b260*/  FSETP.GEU.AND P6, PT, R22, -126, PT ;  /* 0xc2fc00001600780b */ /* 0x000fc40003fce000 */
[----:B------:R-:W2:Y:S01]  /*b270*/  MUFU.EX2 R31, R31 ;  /* 0x0000001f001f7308 */ /* 0x000ea20000000800 */
[----:B------:R-:W-:Y:S01]  /*b280*/  FADD R111, R111, R114 ;  /* 0x000000726f6f7221 */ /* 0x000fe20000000000 */
[----:B------:R-:W-:Y:S01]  /*b290*/  F2FP.F16.F32.PACK_AB R26, R118, R117 ;  /* 0x00000075761a723e */ /* 0x000fe200000000ff */
[----:B------:R-:W-:Y:S02]  /*b2a0*/  FADD R117, R116, R117 ;  /* 0x0000007574757221 */ /* 0x000fe40000000000 */
[----:B------:R-:W-:-:S03]  /*b2b0*/  FADD R112, R111, R112 ;  /* 0x000000706f707221 */ /* 0x000fc60000000000 */
[----:B------:R-:W-:Y:S01]  /*b2c0*/  @!P5 FMUL R126, R126, 0.5 ;  /* 0x3f0000007e7ed820 */ /* 0x000fe20000400000 */
[----:B------:R-:W-:Y:S01]  /*b2d0*/  WARPGROUP.ARRIVE ;  /* 0x00000000000079c5 */ /* 0x000fe20000000000 */
[----:B-1----:R-:W-:Y:S01]  /*b2e0*/  @!P4 FMUL R23, R23, R23 ;  /* 0x000000171717c220 */ /* 0x002fe20000400000 */
[----:B------:R-:W-:Y:S01]  /*b2f0*/  FSETP.GEU.AND P4, PT, R121, -126, PT ;  /* 0xc2fc00007900780b */ /* 0x000fe20003f8e000 */
[----:B------:R-:W1:Y:S01]  /*b300*/  MUFU.EX2 R13, R126 ;  /* 0x0000007e000d7308 */ /* 0x000e620000000800 */
[----:B------:R-:W-:Y:S01]  /*b310*/  FADD R113, R112, R113 ;  /* 0x0000007170717221 */ /* 0x000fe20000000000 */
[----:B------:R-:W-:Y:S01]  /*b320*/  @!P6 FMUL R22, R22, 0.5 ;  /* 0x3f0000001616e820 */ /* 0x000fe20000400000 */
[----:B------:R-:W-:Y:S01]  /*b330*/  HGMMA.64x64x16.F32 R152, R24, gdesc[UR8].tnspB, R152, gsb0 ;  /* 0x40e0000818987df0 */ /* 0x000fe20008000898 */
[----:B------:R-:W-:Y:S01]  /*b340*/  UMOV UR10, UR8 ;  /* 0x00000008000a7c82 */ /* 0x000fe20008000000 */
[----:B------:R-:W-:Y:S01]  /*b350*/  UMOV UR11, 0x40000040 ;  /* 0x40000040000b7882 */ /* 0x000fe20000000000 */
[----:B------:R-:W-:Y:S01]  /*b360*/  UIADD3 UR8, UR6, 0x680, URZ ;  /* 0x0000068006087890 */ /* 0x000fe2000fffe03f */
[----:B--2---:R-:W-:Y:S01]  /*b370*/  @!P3 FMUL R31, R31, R31 ;  /* 0x0000001f1f1fb220 */ /* 0x004fe20000400000 */
[----:B------:R-:W2:Y:S01]  /*b380*/  MUFU.EX2 R22, R22 ;  /* 0x0000001600167308 */ /* 0x000ea20000000800 */
[----:B------:R-:W-:Y:S01]  /*b390*/  FSETP.GEU.AND P3, PT, R35, -126, PT ;  /* 0xc2fc00002300780b */ /* 0x000fe20003f6e000 */
[----:B------:R-:W-:-:S02]  /*b3a0*/  FADD R118, R117, R118 ;  /* 0x0000007675767221 */ /* 0x000fc40000000000 */
[----:B------:R-:W-:-:S04]  /*b3b0*/  @!P4 FMUL R121, R121, 0.5 ;  /* 0x3f0000007979c820 */ /* 0x000fc80000400000 */
[----:B------:R-:W3:Y:S01]  /*b3c0*/  MUFU.EX2 R28, R121 ;  /* 0x00000079001c7308 */ /* 0x000ee20000000800 */
[----:B-1----:R-:W-:Y:S01]  /*b3d0*/  @!P5 FMUL R13, R13, R13 ;  /* 0x0000000d0d0dd220 */ /* 0x002fe20000400000 */
[----:B------:R-:W-:-:S04]  /*b3e0*/  FSETP.GEU.AND P5, PT, R124, -126, PT ;  /* 0xc2fc00007c00780b */ /* 0x000fc80003fae000 */
[----:B------:R-:W-:Y:S01]  /*b3f0*/  @!P3 FMUL R35, R35, 0.5 ;  /* 0x3f0000002323b820 */ /* 0x000fe20000400000 */
[----:B--2---:R-:W-:Y:S01]  /*b400*/  @!P6 FMUL R22, R22, R22 ;  /* 0x000000161616e220 */ /* 0x004fe20000400000 */
[----:B------:R-:W-:-:S04]  /*b410*/  FSETP.GEU.AND P6, PT, R30, -126, PT ;  /* 0xc2fc00001e00780b */ /* 0x000fc80003fce000 */
[----:B------:R-:W1:Y:S03]  /*b420*/  MUFU.EX2 R35, R35 ;  /* 0x0000002300237308 */ /* 0x000e660000000800 */
[----:B------:R-:W-:Y:S01]  /*b430*/  @!P5 FMUL R124, R124, 0.5 ;  /* 0x3f0000007c7cd820 */ /* 0x000fe20000400000 */
[----:B---3--:R-:W-:Y:S01]  /*b440*/  @!P4 FMUL R28, R28, R28 ;  /* 0x0000001c1c1cc220 */ /* 0x008fe20000400000 */
[----:B------:R-:W-:-:S03]  /*b450*/  FSETP.GEU.AND P4, PT, R32, -126, PT ;  /* 0xc2fc00002000780b */ /* 0x000fc60003f8e000 */
[----:B------:R-:W2:Y:S01]  /*b460*/  MUFU.EX2 R29, R124 ;  /* 0x0000007c001d7308 */ /* 0x000ea20000000800 */
[----:B------:R-:W-:-:S07]  /*b470*/  @!P6 FMUL R30, R30, 0.5 ;  /* 0x3f0000001e1ee820 */ /* 0x000fce0000400000 */
[----:B------:R-:W3:Y:S01]  /*b480*/  MUFU.EX2 R30, R30 ;  /* 0x0000001e001e7308 */ /* 0x000ee20000000800 */
[----:B-1----:R-:W-:Y:S01]  /*b490*/  @!P3 FMUL R35, R35, R35 ;  /* 0x000000232323b220 */ /* 0x002fe20000400000 */
[----:B------:R-:W-:Y:S01]  /*b4a0*/  @!P4 FMUL R32, R32, 0.5 ;  /* 0x3f0000002020c820 */ /* 0x000fe20000400000 */
[----:B------:R-:W-:Y:S01]  /*b4b0*/  FSETP.GEU.AND P3, PT, R138, -126, PT ;  /* 0xc2fc00008a00780b */ /* 0x000fe20003f6e000 */
[----:B--2---:R-:W-:Y:S01]  /*b4c0*/  @!P5 FMUL R29, R29, R29 ;  /* 0x0000001d1d1dd220 */ /* 0x004fe20000400000 */
[----:B------:R-:W-:-:S03]  /*b4d0*/  FSETP.GEU.AND P5, PT, R33, -126, PT ;  /* 0xc2fc00002100780b */ /* 0x000fc60003fae000 */
[----:B------:R-:W1:Y:S08]  /*b4e0*/  MUFU.EX2 R32, R32 ;  /* 0x0000002000207308 */ /* 0x000e700000000800 */
[----:B------:R-:W-:Y:S01]  /*b4f0*/  @!P3 FMUL R138, R138, 0.5 ;  /* 0x3f0000008a8ab820 */ /* 0x000fe20000400000 */
[----:B---3--:R-:W-:Y:S01]  /*b500*/  @!P6 FMUL R30, R30, R30 ;  /* 0x0000001e1e1ee220 */ /* 0x008fe20000400000 */
[----:B------:R-:W-:Y:S01]  /*b510*/  FSETP.GEU.AND P6, PT, R34, -126, PT ;  /* 0xc2fc00002200780b */ /* 0x000fe20003fce000 */
[----:B------:R-:W-:-:S03]  /*b520*/  @!P5 FMUL R33, R33, 0.5 ;  /* 0x3f0000002121d820 */ /* 0x000fc60000400000 */
[----:B------:R-:W2:Y:S01]  /*b530*/  MUFU.EX2 R138, R138 ;  /* 0x0000008a008a7308 */ /* 0x000ea20000000800 */
[----:B-1----:R-:W-:Y:S01]  /*b540*/  @!P4 FMUL R32, R32, R32 ;  /* 0x000000202020c220 */ /* 0x002fe20000400000 */
[----:B------:R-:W-:-:S07]  /*b550*/  FSETP.GEU.AND P4, PT, R36, -126, PT ;  /* 0xc2fc00002400780b */ /* 0x000fce0003f8e000 */
[----:B------:R-:W-:Y:S01]  /*b560*/  @!P6 FMUL R34, R34, 0.5 ;  /* 0x3f0000002222e820 */ /* 0x000fe20000400000 */
[----:B------:R-:W1:Y:S01]  /*b570*/  MUFU.EX2 R33, R33 ;  /* 0x0000002100217308 */ /* 0x000e620000000800 */
[----:B------:R-:W-:Y:S02]  /*b580*/  WARPGROUP.DEPBAR.LE gsb0, 0x0 ;  /* 0x00008000000079c5 */ /* 0x000fe40000010000 */
[----:B------:R-:W-:Y:S01]  /*b590*/  F2FP.F16.F32.PACK_AB R25, R23, R12 ;  /* 0x0000000c1719723e */ /* 0x000fe200000000ff */
[----:B------:R-:W-:Y:S01]  /*b5a0*/  FADD R12, R113, R12 ;  /* 0x0000000c710c7221 */ /* 0x000fe20000000000 */
[----:B------:R-:W-:-:S03]  /*b5b0*/  F2FP.F16.F32.PACK_AB R27, R22, R13 ;  /* 0x0000000d161b723e */ /* 0x000fc600000000ff */
[----:B------:R-:W3:Y:S01]  /*b5c0*/  MUFU.EX2 R34, R34 ;  /* 0x0000002200227308 */ /* 0x000ee20000000800 */
[----:B------:R-:W-:Y:S01]  /*b5d0*/  F2FP.F16.F32.PACK_AB R24, R28, R21 ;  /* 0x000000151c18723e */ /* 0x000fe200000000ff */
[----:B------:R-:W-:Y:S01]  /*b5e0*/  @!P4 FMUL R36, R36, 0.5 ;  /* 0x3f0000002424c820 */ /* 0x000fe20000400000 */
[----:B------:R-:W-:Y:S01]  /*b5f0*/  F2FP.F16.F32.PACK_AB R26, R30, R29 ;  /* 0x0000001d1e1a723e */ /* 0x000fe200000000ff */
[----:B--2---:R-:W-:Y:S01]  /*b600*/  @!P3 FMUL R138, R138, R138 ;  /* 0x0000008a8a8ab220 */ /* 0x004fe20000400000 */
[----:B------:R-:W-:Y:S01]  /*b610*/  FSETP.GEU.AND P3, PT, R136, -126, PT ;  /* 0xc2fc00008800780b */ /* 0x000fe20003f6e000 */
[----:B------:R-:W-:Y:S01]  /*b620*/  FADD R21, R118, R21 ;  /* 0x0000001576157221 */ /* 0x000fe20000000000 */
[----:B------:R-:W-:Y:S01]  /*b630*/  WARPGROUP.ARRIVE ;  /* 0x00000000000079c5 */ /* 0x000fe20000000000 */
[----:B-1----:R-:W-:Y:S01]  /*b640*/  @!P5 FMUL R33, R33, R33 ;  /* 0x000000212121d220 */ /* 0x002fe20000400000 */
[----:B------:R-:W-:Y:S01]  /*b650*/  FSETP.GEU.AND P5, PT, R37, -126, PT ;  /* 0xc2fc00002500780b */ /* 0x000fe20003fae000 */
[----:B------:R-:W1:Y:S01]  /*b660*/  MUFU.EX2 R36, R36 ;  /* 0x0000002400247308 */ /* 0x000e620000000800 */
[----:B------:R-:W-:Y:S01]  /*b670*/  FADD R12, R12, R23 ;  /* 0x000000170c0c7221 */ /* 0x000fe20000000000 */
[----:B------:R-:W-:Y:S01]  /*b680*/  FADD R28, R21, R28 ;  /* 0x0000001c151c7221 */ /* 0x000fe20000000000 */
[----:B------:R-:W-:Y:S01]  /*b690*/  HGMMA.64x64x16.F32 R152, R24, gdesc[UR8].tnspB, R152, gsb0 ;  /* 0x40e0000818987df0 */ /* 0x000fe20008000898 */
[----:B------:R-:W-:Y:S01]  /*b6a0*/  UMOV UR10, UR8 ;  /* 0x00000008000a7c82 */ /* 0x000fe20008000000 */
[----:B------:R-:W-:Y:S01]  /*b6b0*/  UMOV UR11, 0x40000040 ;  /* 0x40000040000b7882 */ /* 0x000fe20000000000 */
[----:B------:R-:W-:Y:S01]  /*b6c0*/  UIADD3 UR8, UR6, 0x700, URZ ;  /* 0x0000070006087890 */ /* 0x000fe2000fffe03f */
[----:B---3--:R-:W-:Y:S01]  /*b6d0*/  @!P6 FMUL R34, R34, R34 ;  /* 0x000000222222e220 */ /* 0x008fe20000400000 */
[----:B------:R-:W-:Y:S01]  /*b6e0*/  FSETP.GEU.AND P6, PT, R133, -126, PT ;  /* 0xc2fc00008500780b */ /* 0x000fe20003fce000 */
[----:B------:R-:W-:Y:S01]  /*b6f0*/  @!P3 FMUL R136, R136, 0.5 ;  /* 0x3f0000008888b820 */ /* 0x000fe20000400000 */
[----:B------:R-:W-:Y:S01]  /*b700*/  UIADD3 UR6, UR6, 0x780, URZ ;  /* 0x0000078006067890 */ /* 0x000fe2000fffe03f */
[----:B------:R-:W-:Y:S01]  /*b710*/  FADD R13, R12, R13 ;  /* 0x0000000d0c0d7221 */ /* 0x000fe20000000000 */
[----:B------:R-:W-:Y:S01]  /*b720*/  @!P5 FMUL R37, R37, 0.5 ;  /* 0x3f0000002525d820 */ /* 0x000fe20000400000 */
[----:B------:R-:W2:Y:S01]  /*b730*/  MUFU.EX2 R39, R136 ;  /* 0x0000008800277308 */ /* 0x000ea20000000800 */
[----:B------:R-:W-:Y:S01]  /*b740*/  FADD R29, R28, R29 ;  /* 0x0000001d1c1d7221 */ /* 0x000fe20000000000 */
[----:B------:R-:W-:Y:S01]  /*b750*/  FADD R22, R13, R22 ;  /* 0x000000160d167221 */ /* 0x000fe20000000000 */
[----:B-1----:R-:W-:Y:S01]  /*b760*/  @!P4 FMUL R36, R36, R36 ;  /* 0x000000242424c220 */ /* 0x002fe20000400000 */
[----:B------:R-:W-:Y:S01]  /*b770*/  FSETP.GEU.AND P4, PT, R139, -126, PT ;  /* 0xc2fc00008b00780b */ /* 0x000fe20003f8e000 */
[----:B------:R-:W-:-:S03]  /*b780*/  FADD R30, R29, R30 ;  /* 0x0000001e1d1e7221 */ /* 0x000fc60000000000 */
[----:B------:R-:W-:Y:S01]  /*b790*/  @!P6 FMUL R133, R133, 0.5 ;  /* 0x3f0000008585e820 */ /* 0x000fe20000400000 */
[----:B------:R-:W1:Y:S08]  /*b7a0*/  MUFU.EX2 R37, R37 ;  /* 0x0000002500257308 */ /* 0x000e700000000800 */
[----:B------:R-:W3:Y:S01]  /*b7b0*/  MUFU.EX2 R133, R133 ;  /* 0x0000008500857308 */ /* 0x000ee20000000800 */
[----:B------:R-:W-:Y:S01]  /*b7c0*/  @!P4 FMUL R139, R139, 0.5 ;  /* 0x3f0000008b8bc820 */ /* 0x000fe20000400000 */
[----:B--2---:R-:W-:Y:S01]  /*b7d0*/  @!P3 FMUL R39, R39, R39 ;  /* 0x000000272727b220 */ /* 0x004fe20000400000 */
[----:B------:R-:W-:-:S05]  /*b7e0*/  FSETP.GEU.AND P3, PT, R146, -126, PT ;  /* 0xc2fc00009200780b */ /* 0x000fca0003f6e000 */
[----:B------:R-:W2:Y:S01]  /*b7f0*/  MUFU.EX2 R139, R139 ;  /* 0x0000008b008b7308 */ /* 0x000ea20000000800 */
[----:B-1----:R-:W-:Y:S01]  /*b800*/  @!P5 FMUL R37, R37, R37 ;  /* 0x000000252525d220 */ /* 0x002fe20000400000 */
[----:B------:R-:W-:-:S06]  /*b810*/  FSETP.GEU.AND P5, PT, R142, -126, PT ;  /* 0xc2fc00008e00780b */ /* 0x000fcc0003fae000 */
[----:B------:R-:W-:Y:S01]  /*b820*/  @!P3 FMUL R146, R146, 0.5 ;  /* 0x3f0000009292b820 */ /* 0x000fe20000400000 */
[----:B---3--:R-:W-:Y:S01]  /*b830*/  @!P6 FMUL R133, R133, R133 ;  /* 0x000000858585e220 */ /* 0x008fe20000400000 */
[----:B------:R-:W-:-:S04]  /*b840*/  FSETP.GEU.AND P6, PT, R143, -126, PT ;  /* 0xc2fc00008f00780b */ /* 0x000fc80003fce000 */
[----:B------:R-:W1:Y:S01]  /*b850*/  MUFU.EX2 R146, R146 ;  /* 0x0000009200927308 */ /* 0x000e620000000800 */
[----:B------:R-:W-:Y:S01]  /*b860*/  @!P5 FMUL R142, R142, 0.5 ;  /* 0x3f0000008e8ed820 */ /* 0x000fe20000400000 */
[----:B--2---:R-:W-:Y:S01]  /*b870*/  @!P4 FMUL R139, R139, R139 ;  /* 0x0000008b8b8bc220 */ /* 0x004fe20000400000 */
[----:B------:R-:W-:-:S05]  /*b880*/  FSETP.GEU.AND P4, PT, R137, -126, PT ;  /* 0xc2fc00008900780b */ /* 0x000fca0003f8e000 */
[----:B------:R-:W2:Y:S01]  /*b890*/  MUFU.EX2 R142, R142 ;  /* 0x0000008e008e7308 */ /* 0x000ea20000000800 */
[----:B------:R-:W-:-:S07]  /*b8a0*/  @!P6 FMUL R143, R143, 0.5 ;  /* 0x3f0000008f8fe820 */ /* 0x000fce0000400000 */
[----:B------:R-:W3:Y:S01]  /*b8b0*/  MUFU.EX2 R143, R143 ;  /* 0x0000008f008f7308 */ /* 0x000ee20000000800 */
[----:B------:R-:W-:Y:S01]  /*b8c0*/  @!P4 FMUL R137, R137, 0.5 ;  /* 0x3f0000008989c820 */ /* 0x000fe20000400000 */
[----:B-1----:R-:W-:Y:S01]  /*b8d0*/  @!P3 FMUL R146, R146, R146 ;  /* 0x000000929292b220 */ /* 0x002fe20000400000 */
[----:B------:R-:W-:-:S05]  /*b8e0*/  FSETP.GEU.AND P3, PT, R144, -126, PT ;  /* 0xc2fc00009000780b */ /* 0x000fca0003f6e000 */
[----:B------:R-:W1:Y:S01]  /*b8f0*/  MUFU.EX2 R137, R137 ;  /* 0x0000008900897308 */ /* 0x000e620000000800 */
[----:B--2---:R-:W-:Y:S01]  /*b900*/  @!P5 FMUL R142, R142, R142 ;  /* 0x0000008e8e8ed220 */ /* 0x004fe20000400000 */
[----:B------:R-:W-:Y:S01]  /*b910*/  FSETP.GEU.AND P5, PT, R140, -126, PT ;  /* 0xc2fc00008c00780b */ /* 0x000fe20003fae000 */
[----:B------:R-:W-:Y:S02]  /*b920*/  WARPGROUP.DEPBAR.LE gsb0, 0x0 ;  /* 0x00008000000079c5 */ /* 0x000fe40000010000 */
[----:B------:R-:W-:-:S03]  /*b930*/  F2FP.F16.F32.PACK_AB R25, R32, R31 ;  /* 0x0000001f2019723e */ /* 0x000fc600000000ff */
[----:B------:R-:W-:Y:S01]  /*b940*/  @!P3 FMUL R144, R144, 0.5 ;  /* 0x3f0000009090b820 */ /* 0x000fe20000400000 */
[----:B------:R-:W-:Y:S01]  /*b950*/  F2FP.F16.F32.PACK_AB R27, R34, R33 ;  /* 0x00000021221b723e */ /* 0x000fe200000000ff */
[----:B---3--:R-:W-:Y:S01]  /*b960*/  @!P6 FMUL R143, R143, R143 ;  /* 0x0000008f8f8fe220 */ /* 0x008fe20000400000 */
[----:B------:R-:W-:Y:S01]  /*b970*/  F2FP.F16.F32.PACK_AB R24, R36, R35 ;  /* 0x000000232418723e */ /* 0x000fe200000000ff */
[----:B------:R-:W2:Y:S01]  /*b980*/  MUFU.EX2 R19, R144 ;  /* 0x0000009000137308 */ /* 0x000ea20000000800 */
[----:B------:R-:W-:Y:S01]  /*b990*/  F2FP.F16.F32.PACK_AB R26, R133, R37 ;  /* 0x00000025851a723e */ /* 0x000fe200000000ff */
[----:B------:R-:W-:Y:S01]  /*b9a0*/  FADD R31, R22, R31 ;  /* 0x0000001f161f7221 */ /* 0x000fe20000000000 */
[----:B------:R-:W-:Y:S01]  /*b9b0*/  FSETP.GEU.AND P6, PT, R141, -126, PT ;  /* 0xc2fc00008d00780b */ /* 0x000fe20003fce000 */
[----:B------:R-:W-:Y:S01]  /*b9c0*/  @!P5 FMUL R140, R140, 0.5 ;  /* 0x3f0000008c8cd820 */ /* 0x000fe20000400000 */
        /* <DEDUP_REMOVED lines=9> */
[----:B------:R-:W-:Y:S01]  /*ba60*/  FADD R36, R35, R36 ;  /* 0x0000002423247221 */ /* 0x000fe20000000000 */
[----:B------:R-:W-:Y:S01]  /*ba70*/  FADD R33, R32, R33 ;  /* 0x0000002120217221 */ /* 0x000fe20000000000 */
[----:B------:R-:W-:Y:S01]  /*ba80*/  @!P6 FMUL R141, R141, 0.5 ;  /* 0x3f0000008d8de820 */ /* 0x000fe20000400000 */
[----:B--2---:R-:W-:Y:S01]  /*ba90*/  @!P3 FMUL R19, R19, R19 ;  /* 0x000000131313b220 */ /* 0x004fe20000400000 */
[----:B------:R-:W-:Y:S01]  /*baa0*/  FADD R36, R36, R37 ;  /* 0x0000002524247221 */ /* 0x000fe20000000000 */
[----:B------:R-:W-:Y:S01]  /*bab0*/  FADD R33, R33, R34 ;  /* 0x0000002221217221 */ /* 0x000fe20000000000 */
[----:B------:R-:W-:Y:S01]  /*bac0*/  @!P4 FMUL R147, R147, 0.5 ;  /* 0x3f0000009393c820 */ /* 0x000fe20000400000 */
[----:B------:R-:W-:Y:S01]  /*bad0*/  ISETP.NE.AND P3, PT, R6, 0x4, PT ;  /* 0x000000040600780c */ /* 0x000fe20003f65270 */
[----:B------:R-:W2:Y:S01]  /*bae0*/  MUFU.EX2 R141, R141 ;  /* 0x0000008d008d7308 */ /* 0x000ea20000000800 */
[----:B------:R-:W-:Y:S01]  /*baf0*/  FADD R36, R36, R133 ;  /* 0x0000008524247221 */ /* 0x000fe20000000000 */
[----:B------:R-:W-:Y:S01]  /*bb00*/  FADD R33, R33, R138 ;  /* 0x0000008a21217221 */ /* 0x000fe20000000000 */
[----:B-1----:R-:W-:Y:S01]  /*bb10*/  @!P5 FMUL R41, R41, R41 ;  /* 0x000000292929d220 */ /* 0x002fe20000400000 */
[----:B------:R-:W-:Y:S01]  /*bb20*/  FSETP.GEU.AND P5, PT, R150, -126, PT ;  /* 0xc2fc00009600780b */ /* 0x000fe20003fae000 */
[----:B------:R-:W-:Y:S01]  /*bb30*/  FADD R36, R36, R39 ;  /* 0x0000002724247221 */ /* 0x000fe20000000000 */
[----:B------:R-:W-:Y:S01]  /*bb40*/  FADD R33, R33, R139 ;  /* 0x0000008b21217221 */ /* 0x000fe20000000000 */
[----:B------:R-:W-:Y:S01]  /*bb50*/  SEL R6, R6, RZ, P3 ;  /* 0x000000ff06067207 */ /* 0x000fe20001800000 */
[----:B------:R-:W1:Y:S01]  /*bb60*/  MUFU.EX2 R147, R147 ;  /* 0x0000009300937308 */ /* 0x000e620000000800 */
[----:B------:R-:W-:Y:S01]  /*bb70*/  FADD R36, R36, R137 ;  /* 0x0000008924247221 */ /* 0x000fe20000000000 */
[----:B------:R-:W-:-:S02]  /*bb80*/  FADD R33, R33, R142 ;  /* 0x0000008e21217221 */ /* 0x000fc40000000000 */
[----:B------:R-:W-:Y:S02]  /*bb90*/  IMAD R12, R6, 0x8, R11 ;  /* 0x00000008060c7824 */ /* 0x000fe400078e020b */
[----:B------:R-:W-:Y:S01]  /*bba0*/  FADD R36, R36, R41 ;  /* 0x0000002924247221 */ /* 0x000fe20000000000 */
[----:B------:R-:W-:Y:S01]  /*bbb0*/  FADD R33, R33, R143 ;  /* 0x0000008f21217221 */ /* 0x000fe20000000000 */
[----:B------:R-:W-:Y:S02]  /*bbc0*/  VIADD R6, R6, 0x1 ;  /* 0x0000000106067836 */ /* 0x000fe40000000000 */
[----:B--2---:R-:W-:Y:S01]  /*bbd0*/  @!P6 FMUL R141, R141, R141 ;  /* 0x0000008d8d8de220 */ /* 0x004fe20000400000 */
[----:B------:R-:W-:Y:S01]  /*bbe0*/  FSETP.GEU.AND P6, PT, R151, -126, PT ;  /* 0xc2fc00009700780b */ /* 0x000fe20003fce000 */
[----:B------:R-:W-:Y:S01]  /*bbf0*/  @!P5 FMUL R150, R150, 0.5 ;  /* 0x3f0000009696d820 */ /* 0x000fe20000400000 */
[----:B------:R-:W-:Y:S01]  /*bc00*/  FADD R33, R33, R146 ;  /* 0x0000009221217221 */ /* 0x000fe20000000000 */
[----:B------:R-:W-:Y:S01]  /*bc10*/  FADD R36, R36, R141 ;  /* 0x0000008d24247221 */ /* 0x000fe20000000000 */
[----:B------:R-:W-:-:S02]  /*bc20*/  PRMT R12, RZ, 0x654, R12 ;  /* 0x00000654ff0c7816 */ /* 0x000fc4000000000c */
[----:B------:R-:W-:Y:S01]  /*bc30*/  ISETP.NE.AND P3, PT, R6, 0x4, PT ;  /* 0x000000040600780c */ /* 0x000fe20003f65270 */
[----:B------:R-:W2:Y:S01]  /*bc40*/  MUFU.EX2 R150, R150 ;  /* 0x0000009600967308 */ /* 0x000ea20000000800 */
[----:B-1----:R-:W-:Y:S01]  /*bc50*/  @!P4 FMUL R147, R147, R147 ;  /* 0x000000939393c220 */ /* 0x002fe20000400000 */
[----:B------:R-:W-:Y:S01]  /*bc60*/  FSETP.GEU.AND P4, PT, R145, -126, PT ;  /* 0xc2fc00009100780b */ /* 0x000fe20003f8e000 */
[----:B------:R-:W-:Y:S01]  /*bc70*/  FADD R36, R36, R19 ;  /* 0x0000001324247221 */ /* 0x000fe20000000000 */
[----:B------:R-:W-:Y:S01]  /*bc80*/  SEL R6, R6, RZ, P3 ;  /* 0x000000ff06067207 */ /* 0x000fe20001800000 */
[----:B------:R-:W-:Y:S01]  /*bc90*/  FADD R33, R33, R147 ;  /* 0x0000009321217221 */ /* 0x000fe20000000000 */
[----:B------:R-:W-:-:S06]  /*bca0*/  @!P6 FMUL R151, R151, 0.5 ;  /* 0x3f0000009797e820 */ /* 0x000fcc0000400000 */
[----:B------:R-:W1:Y:S03]  /*bcb0*/  MUFU.EX2 R151, R151 ;  /* 0x0000009700977308 */ /* 0x000e660000000800 */
[----:B------:R-:W-:Y:S01]  /*bcc0*/  @!P4 FMUL R145, R145, 0.5 ;  /* 0x3f0000009191c820 */ /* 0x000fe20000400000 */
[----:B--2---:R-:W-:Y:S01]  /*bcd0*/  @!P5 FMUL R150, R150, R150 ;  /* 0x000000969696d220 */ /* 0x004fe20000400000 */
[----:B------:R-:W-:-:S04]  /*bce0*/  FSETP.GEU.AND P5, PT, R149, -126, PT ;  /* 0xc2fc00009500780b */ /* 0x000fc80003fae000 */
[----:B------:R-:W2:Y:S01]  /*bcf0*/  MUFU.EX2 R145, R145 ;  /* 0x0000009100917308 */ /* 0x000ea20000000800 */
[----:B------:R-:W-:Y:S01]  /*bd00*/  FADD R33, R33, R150 ;  /* 0x0000009621217221 */ /* 0x000fe20000000000 */
[----:B-1----:R-:W-:Y:S01]  /*bd10*/  @!P6 FMUL R151, R151, R151 ;  /* 0x000000979797e220 */ /* 0x002fe20000400000 */
[----:B------:R-:W-:-:S06]  /*bd20*/  FSETP.GEU.AND P6, PT, R20, -126, PT ;  /* 0xc2fc00001400780b */ /* 0x000fcc0003fce000 */
[----:B------:R-:W-:-:S06]  /*bd30*/  @!P5 FMUL R149, R149, 0.5 ;  /* 0x3f0000009595d820 */ /* 0x000fcc0000400000 */
[----:B------:R-:W1:Y:S01]  /*bd40*/  MUFU.EX2 R149, R149 ;  /* 0x0000009500957308 */ /* 0x000e620000000800 */
[----:B--2---:R-:W-:Y:S01]  /*bd50*/  @!P4 FMUL R145, R145, R145 ;  /* 0x000000919191c220 */ /* 0x004fe20000400000 */
[----:B------:R-:W-:Y:S01]  /*bd60*/  ISETP.NE.AND P4, PT, R15, 0x4, PT ;  /* 0x000000040f00780c */ /* 0x000fe20003f85270 */
[----:B------:R-:W-:Y:S02]  /*bd70*/  WARPGROUP.DEPBAR.LE gsb0, 0x0 ;  /* 0x00008000000079c5 */ /* 0x000fe40000010000 */
[----:B------:R-:W-:Y:S01]  /*bd80*/  F2FP.F16.F32.PACK_AB R25, R139, R138 ;  /* 0x0000008a8b19723e */ /* 0x000fe200000000ff */
[----:B------:R-:W-:Y:S01]  /*bd90*/  @!P6 FMUL R20, R20, 0.5 ;  /* 0x3f0000001414e820 */ /* 0x000fe20000400000 */
[----:B------:R-:W-:Y:S01]  /*bda0*/  F2FP.F16.F32.PACK_AB R27, R143, R142 ;  /* 0x0000008e8f1b723e */ /* 0x000fe200000000ff */
[----:B------:R-:W-:Y:S01]  /*bdb0*/  FADD R36, R36, R145 ;  /* 0x0000009124247221 */ /* 0x000fe20000000000 */
[----:B------:R-:W-:Y:S01]  /*bdc0*/  F2FP.F16.F32.PACK_AB R24, R137, R39 ;  /* 0x000000278918723e */ /* 0x000fe200000000ff */
[----:B------:R-:W2:Y:S01]  /*bdd0*/  MUFU.EX2 R43, R20 ;  /* 0x00000014002b7308 */ /* 0x000ea20000000800 */
[----:B------:R-:W-:-:S02]  /*bde0*/  F2FP.F16.F32.PACK_AB R26, R141, R41 ;  /* 0x000000298d1a723e */ /* 0x000fc400000000ff */
[----:B------:R-:W-:Y:S02]  /*bdf0*/  SEL R15, R15, RZ, P4 ;  /* 0x000000ff0f0f7207 */ /* 0x000fe40002000000 */
[----:B------:R-:W-:Y:S01]  /*be00*/  WARPGROUP.ARRIVE ;  /* 0x00000000000079c5 */ /* 0x000fe20000000000 */
[----:B-1----:R-:W-:-:S05]  /*be10*/  @!P5 FMUL R149, R149, R149 ;  /* 0x000000959595d220 */ /* 0x002fca0000400000 */
[----:B------:R-:W-:Y:S01]  /*be20*/  HGMMA.64x64x16.F32 R152, R24, gdesc[UR8].tnspB, R152, gsb0 ;  /* 0x40e0000818987df0 */ /* 0x000fe20008000898 */
[----:B--2---:R-:W-:-:S04]  /*be30*/  @!P6 FMUL R43, R43, R43 ;  /* 0x0000002b2b2be220 */ /* 0x004fc80000400000 */
[----:B------:R-:W-:-:S04]  /*be40*/  FADD R36, R36, R43 ;  /* 0x0000002b24247221 */ /* 0x000fc80000000000 */
[----:B------:R-:W-:Y:S01]  /*be50*/  FADD R13, R36, R149 ;  /* 0x00000095240d7221 */ /* 0x000fe20000000000 */
[----:B------:R-:W-:Y:S02]  /*be60*/  WARPGROUP.DEPBAR.LE gsb0, 0x0 ;  /* 0x00008000000079c5 */ /* 0x000fe40000010000 */
[----:B------:R-:W-:Y:S02]  /*be70*/  F2FP.F16.F32.PACK_AB R25, R147, R146 ;  /* 0x000000929319723e */ /* 0x000fe400000000ff */
[----:B------:R-:W-:Y:S02]  /*be80*/  F2FP.F16.F32.PACK_AB R27, R151, R150 ;  /* 0x00000096971b723e */ /* 0x000fe400000000ff */
[----:B------:R-:W-:Y:S02]  /*be90*/  F2FP.F16.F32.PACK_AB R24, R145, R19 ;  /* 0x000000139118723e */ /* 0x000fe400000000ff */
[----:B------:R-:W-:-:S04]  /*bea0*/  F2FP.F16.F32.PACK_AB R26, R149, R43 ;  /* 0x0000002b951a723e */ /* 0x000fc800000000ff */
[----:B------:R-:W-:-:S06]  /*beb0*/  WARPGROUP.ARRIVE ;  /* 0x00000000000079c5 */ /* 0x000fcc0000000000 */
[----:B------:R-:W-:Y:S03]  /*bec0*/  HGMMA.64x64x16.F32 R152, R24, gdesc[UR4].tnspB, R152, gsb0 ;  /* 0x40e0000418987df0 */ /* 0x000fe60008000898 */
[----:B------:R-:W-:Y:S02]  /*bed0*/  WARPGROUP.DEPBAR.LE gsb0, 0x0 ;  /* 0x00008000000079c5 */ /* 0x000fe40000010000 */
[----:B------:R1:W-:Y:S02]  /*bee0*/  SYNCS.ARRIVE.TRANS64.RED.A1T0 RZ, [R12+URZ], RZ ;  /* 0x000000ff0cff79a7 */ /* 0x0003e4000810043f */
[----:B-1----:R-:W-:-:S04]  /*bef0*/  SEL R12, RZ, 0x1, P4 ;  /* 0x00000001ff0c7807 */ /* 0x002fc80002000000 */
[----:B------:R-:W-:Y:S01]  /*bf00*/  LOP3.LUT R3, R3, R12, RZ, 0x3c, !PT ;  /* 0x0000000c03037212 */ /* 0x000fe200078e3cff */
[----:B------:R-:W-:Y:S01]  /*bf10*/  FADD R12, R33, R151 ;  /* 0x00000097210c7221 */ /* 0x000fe20000000000 */
[----:B------:R-:W-:Y:S06]  /*bf20*/  @P2 BRA `(.L_x_31) ;  /* 0x0000000000982947 */ /* 0x000fec0003800000 */
[----:B------:R-:W-:Y:S01]  /*bf30*/  ISETP.LT.OR P2, PT, R7, 0x1, !P0 ;  /* 0x000000010700780c */ /* 0x000fe20004741670 */
[----:B------:R-:W-:-:S12]  /*bf40*/  BSSY B0, `(.L_x_32) ;  /* 0x0000023000007945 */ /* 0x000fd80003800000 */
[----:B------:R-:W-:Y:S05]  /*bf50*/  @P2 BRA `(.L_x_33) ;  /* 0x0000000000842947 */ /* 0x000fea0003800000 */
[----:B------:R-:W-:Y:S02]  /*bf60*/  LEA R19, R5, R2, 0x3 ;  /* 0x0000000205137211 */ /* 0x000fe400078e18ff */
[----:B------:R-:W-:Y:S02]  /*bf70*/  SHF.L.U32 R20, R4, 0x1f, RZ ;  /* 0x0000001f04147819 */ /* 0x000fe400000006ff */
[----:B------:R-:W-:Y:S02]  /*bf80*/  ISETP.NE.AND P3, PT, R0, RZ, PT ;  /* 0x000000ff0000720c */ /* 0x000fe40003f65270 */
[----:B------:R-:W1:Y:S02]  /*bf90*/  SYNCS.PHASECHK.TRANS64.TRYWAIT P2, [R19+URZ+0x22020], R20 ;  /* 0x02202014130075a7 */ /* 0x000e64000804017f */
[----:B-1----:R-:W-:Y:S09]  /*bfa0*/  @!P2 BRA `(.L_x_34) ;  /* 0x000000780030a947 */ /* 0x002ff20003800000 */
.L_x_83:
[----:B------:R-:W-:Y:S05]  /*bfb0*/  @P3 BRA `(.L_x_35) ;  /* 0x0000000000143947 */ /* 0x000fea0003800000 */
[----:B------:R-:W-:Y:S01]  /*bfc0*/  LOP3.LUT P2, RZ, R16, 0x1f, RZ, 0xc0, !PT ;  /* 0x0000001f10ff7812 */ /* 0x000fe2000784c0ff */
[----:B-1----:R-:W-:-:S04]  /*bfd0*/  IMAD.MOV.U32 R20, RZ, RZ, 0x8000 ;  /* 0x00008000ff147424 */ /* 0x002fc800078e00ff */
[----:B------:R2:W-:Y:S08]  /*bfe0*/  SYNCS.ARRIVE.TRANS64 RZ, [R19+URZ+0x22000], R20 ;  /* 0x0220001413ff79a7 */ /* 0x0005f0000800003f */
[----:B------:R-:W-:Y:S05]  /*bff0*/  @!P2 BRA `(.L_x_35) ;  /* 0x000000000004a947 */ /* 0x000fea0003800000 */
[----:B------:R-:W-:Y:S01]  /*c000*/  BPT.TRAP 0x1 ;  /* 0x000000040000795c */ /* 0x000fe20000300000 */
.L_x_35:
        /* <DEDUP_REMOVED lines=9> */
[----:B------:R-:W-:Y:S01]  /*c0a0*/  UMOV UR12, UR36 ;  /* 0x00000024000c7c82 */ /* 0x000fe20008000000 */
[----:B------:R-:W-:Y:S01]  /*c0b0*/  UMOV UR13, UR37 ;  /* 0x00000025000d7c82 */ /* 0x000fe20008000000 */
[----:B------:R-:W-:Y:S01]  /*c0c0*/  VIADD R5, R5, 0x1 ;  /* 0x0000000105057836 */ /* 0x000fe20000000000 */
[----:B------:R-:W-:-:S03]  /*c0d0*/  IADD3 R8, R8, 0x1, RZ ;  /* 0x0000000108087810 */ /* 0x000fc60007ffe0ff */
[----:B------:R-:W-:Y:S01]  /*c0e0*/  USHF.L.U32 UR11, UR11, 0x8, URZ ;  /* 0x000000080b0b7899 */ /* 0x000fe2000800063f */
[C---:B------:R-:W-:Y:S01]  /*c0f0*/  ISETP.NE.AND P2, PT, R5.reuse, 0x4, PT ;  /* 0x000000040500780c */ /* 0x040fe20003f45270 */
[----:B------:R-:W-:Y:S02]  /*c100*/  UIADD3 UR9, UR9, 0x22000, URZ ;  /* 0x0002200009097890 */ /* 0x000fe4000fffe03f */
[----:B------:R-:W-:Y:S01]  /*c110*/  UIADD3 UR8, UR8, 0x2000, URZ ;  /* 0x0000200008087890 */ /* 0x000fe2000fffe03f */
[----:B------:R-:W-:Y:S02]  /*c120*/  SEL R19, RZ, 0x1, P2 ;  /* 0x00000001ff137807 */ /* 0x000fe40001000000 */
[----:B------:R-:W-:Y:S02]  /*c130*/  SEL R5, R5, RZ, P2 ;  /* 0x000000ff05057207 */ /* 0x000fe40001000000 */
[----:B------:R-:W-:-:S04]  /*c140*/  LOP3.LUT R4, R4, R19, RZ, 0x3c, !PT ;  /* 0x0000001304047212 */ /* 0x000fc800078e3cff */
[----:B------:R1:W-:Y:S02]  /*c150*/  UTMALDG.4D [UR8], [UR6], desc[UR18] ;  /* 0x00001208060075b4 */ /* 0x0003e40008019000 */
[----:B-1----:R-:W-:Y:S01]  /*c160*/  NOP ;  /* 0x0000000000007918 */ /* 0x002fe20000000000 */
.L_x_33:
[----:B------:R-:W-:Y:S05]  /*c170*/  BSYNC B0 ;  /* 0x0000000000007941 */ /* 0x000fea0003800000 */
.L_x_32:
[----:B------:R-:W-:-:S07]  /*c180*/  VIADD R7, R7, 0xffffffff ;  /* 0xffffffff07077836 */ /* 0x000fce0000000000 */
.L_x_31:
[----:B------:R-:W-:Y:S01]  /*c190*/  IADD3 R10, R10, 0x100, RZ ;  /* 0x000001000a0a7810 */ /* 0x000fe20007ffe0ff */
[----:B------:R-:W-:Y:S01]  /*c1a0*/  IMAD.MOV.U32 R19, RZ, RZ, R17 ;  /* 0x000000ffff137224 */ /* 0x000fe200078e0011 */
[----:B------:R-:W-:Y:S01]  /*c1b0*/  MOV R21, R14 ;  /* 0x0000000e00157202 */ /* 0x000fe20000000f00 */
[----:B------:R-:W-:Y:S06]  /*c1c0*/  @P1 BRA `(.L_x_36) ;  /* 0xffffffb000781947 */ /* 0x000fec000383ffff */
.L_x_24:
[----:B------:R-:W-:-:S13]  /*c1d0*/  ISETP.GE.AND P1, PT, R18, 0x1, PT ;  /* 0x000000011200780c */ /* 0x000fda0003f26270 */
[----:B------:R-:W-:Y:S05]  /*c1e0*/  @!P1 BRA `(.L_x_37) ;  /* 0x00000060000c9947 */ /* 0x000fea0003800000 */
[----:B------:R-:W-:Y:S01]  /*c1f0*/  IMAD.MOV.U32 R20, RZ, RZ, R17 ;  /* 0x000000ffff147224 */ /* 0x000fe200078e0011 */
[----:B------:R-:W-:Y:S02]  /*c200*/  MOV R19, R14 ;  /* 0x0000000e00137202 */ /* 0x000fe40000000f00 */
[----:B------:R-:W-:-:S07]  /*c210*/  LOP3.LUT R22, R16, 0x1f, RZ, 0xc0, !PT ;  /* 0x0000001f10167812 */ /* 0x000fce00078ec0ff */
.L_x_50:
[----:B------:R-:W-:Y:S01]  /*c220*/  IMAD R17, R15, 0x8, R2 ;  /* 0x000000080f117824 */ /* 0x000fe200078e0202 */
[----:B------:R-:W-:-:S07]  /*c230*/  SHF.L.U32 R14, R3, 0x1f, RZ ;  /* 0x0000001f030e7819 */ /* 0x000fce00000006ff */
[----:B------:R-:W-:Y:S05]  /*c240*/  YIELD ;  /* 0x0000000000007946 */ /* 0x000fea0003800000 */
[----:B------:R-:W1:Y:S02]  /*c250*/  SYNCS.PHASECHK.TRANS64.TRYWAIT P1, [R17+URZ+0x22000], R14 ;  /* 0x0220000e110075a7 */ /* 0x000e64000802017f */
[----:B-1----:R-:W-:Y:S05]  /*c260*/  @!P1 BRA `(.L_x_38) ;  /* 0x0000007400949947 */ /* 0x002fea0003800000 */
.L_x_84:
[----:B------:R-:W-:Y:S05]  /*c270*/  WARPSYNC.ALL ;  /* 0x0000000000007948 */ /* 0x000fea0003800000 */
[----:B------:R-:W-:Y:S01]  /*c280*/  LEA R184, R15, UR28, 0xb ;  /* 0x0000001c0fb87c11 */ /* 0x000fe2000f8e58ff */
[----:B------:R-:W-:Y:S01]  /*c290*/  WARPGROUP.ARRIVE ;  /* 0x00000000000079c5 */ /* 0x000fe20000000000 */
[----:B------:R-:W-:Y:S02]  /*c2a0*/  MOV R185, 0x40000040 ;  /* 0x4000004000b97802 */ /* 0x000fe40000000f00 */
[C---:B------:R-:W-:Y:S01]  /*c2b0*/  R2UR UR6, R184.reuse ;  /* 0x00000000b80672ca */ /* 0x040fe200000e0000 */
[----:B------:R-:W-:Y:S01]  /*c2c0*/  VIADD R186, R184, 0x2 ;  /* 0x00000002b8ba7836 */ /* 0x000fe20000000000 */
[----:B------:R-:W-:-:S02]  /*c2d0*/  R2UR UR7, R185 ;  /* 0x00000000b90772ca */ /* 0x000fc400000e0000 */
[----:B------:R-:W-:Y:S02]  /*c2e0*/  MOV R187, 0x40000040 ;  /* 0x4000004000bb7802 */ /* 0x000fe40000000f00 */
[----:B------:R-:W-:Y:S01]  /*c2f0*/  R2UR UR18, R186 ;  /* 0x00000000ba1272ca */ /* 0x000fe200000e0000 */
[C---:B------:R-:W-:Y:S01]  /*c300*/  VIADD R186, R184.reuse, 0x4 ;  /* 0x00000004b8ba7836 */ /* 0x040fe20000000000 */
[----:B------:R-:W-:Y:S01]  /*c310*/  R2UR UR19, R187 ;  /* 0x00000000bb1372ca */ /* 0x000fe200000e0000 */
[----:B------:R-:W-:Y:S01]  /*c320*/  VIADD R184, R184, 0x6 ;  /* 0x00000006b8b87836 */ /* 0x000fe20000000000 */
[----:B------:R-:W-:Y:S02]  /*c330*/  MOV R187, 0x40000040 ;  /* 0x4000004000bb7802 */ /* 0x000fe40000000f00 */
[----:B------:R-:W-:Y:S02]  /*c340*/  R2UR UR22, R186 ;  /* 0x00000000ba1672ca */ /* 0x000fe400000e0000 */
[----:B------:R-:W-:Y:S01]  /*c350*/  R2UR UR23, R187 ;  /* 0x00000000bb1772ca */ /* 0x000fe200000e0000 */
[----:B------:R-:W-:Y:S01]  /*c360*/  HGMMA.64x256x16.F32 R24, gdesc[UR4], RZ, !UPT, gsb0 ;  /* 0x03e00000041879f0 */ /* 0x000fe2000c0008ff */
[----:B------:R-:W-:-:S02]  /*c370*/  MOV R185, 0x40000040 ;  /* 0x4000004000b97802 */ /* 0x000fc40000000f00 */
[----:B------:R-:W-:Y:S02]  /*c380*/  R2UR UR26, R184 ;  /* 0x00000000b81a72ca */ /* 0x000fe400000e0000 */
[----:B------:R-:W-:Y:S02]  /*c390*/  R2UR UR27, R185 ;  /* 0x00000000b91b72ca */ /* 0x000fe400000e0000 */
[----:B------:R-:W-:Y:S01]  /*c3a0*/  ISETP.NE.AND P1, PT, R9, RZ, PT ;  /* 0x000000ff0900720c */ /* 0x000fe20003f25270 */
[----:B------:R-:W-:Y:S02]  /*c3b0*/  WARPGROUP.DEPBAR.LE gsb0, 0x0 ;  /* 0x00008000000079c5 */ /* 0x000fe40000010000 */
[----:B------:R-:W-:-:S15]  /*c3c0*/  WARPGROUP.ARRIVE ;  /* 0x00000000000079c5 */ /* 0x000fde0000000000 */
[----:B------:R-:W-:-:S03]  /*c3d0*/  NOP ;  /* 0x0000000000007918 */ /* 0x000fc60000000000 */
        /* <DEDUP_REMOVED lines=18> */
.L_x_85:
[----:B------:R-:W-:Y:S05]  /*c500*/  @P3 BRA `(.L_x_42) ;  /* 0x0000000000143947 */ /* 0x000fea0003800000 */
[----:B------:R-:W-:Y:S01]  /*c510*/  ISETP.NE.AND P2, PT, R22, RZ, PT ;  /* 0x000000ff1600720c */ /* 0x000fe20003f45270 */
[----:B-1----:R-:W-:-:S04]  /*c520*/  IMAD.MOV.U32 R17, RZ, RZ, 0x8000 ;  /* 0x00008000ff117424 */ /* 0x002fc800078e00ff */
[----:B------:R2:W-:Y:S08]  /*c530*/  SYNCS.ARRIVE.TRANS64 RZ, [R14+URZ+0x22000], R17 ;  /* 0x022000110eff79a7 */ /* 0x0005f0000800003f */
[----:B------:R-:W-:Y:S05]  /*c540*/  @!P2 BRA `(.L_x_42) ;  /* 0x000000000004a947 */ /* 0x000fea0003800000 */
[----:B------:R-:W-:Y:S01]  /*c550*/  BPT.TRAP 0x1 ;  /* 0x000000040000795c */ /* 0x000fe20000300000 */
.L_x_42:
[----:B-12---:R-:W-:Y:S01]  /*c560*/  LEA R17, R5, R2, 0xf ;  /* 0x0000000205117211 */ /* 0x006fe200078e78ff */
[----:B------:R-:W-:Y:S01]  /*c570*/  ULDC.64 UR6, c[0x0][0x198] ;  /* 0x0000660000067ab9 */ /* 0x000fe20000000a00 */
[----:B------:R-:W-:Y:S01]  /*c580*/  R2UR UR11, R8 ;  /* 0x00000000080b72ca */ /* 0x000fe200000e0000 */
[----:B------:R-:W-:Y:S01]  /*c590*/  UIADD3 UR6, UP0, UR6, 0x1f0, URZ ;  /* 0x000001f006067890 */ /* 0x000fe2000ff1e03f */
[----:B------:R-:W-:Y:S01]  /*c5a0*/  R2UR UR9, R14 ;  /* 0x000000000e0972ca */ /* 0x000fe200000e0000 */
[----:B------:R-:W-:Y:S01]  /*c5b0*/  UMOV UR18, 0x0 ;  /* 0x0000000000127882 */ /* 0x000fe20000000000 */
[----:B------:R-:W-:Y:S01]  /*c5c0*/  R2UR UR8, R17 ;  /* 0x00000000110872ca */ /* 0x000fe200000e0000 */
[----:B------:R-:W-:Y:S01]  /*c5d0*/  UIADD3.X UR7, URZ, UR7, URZ, UP0, !UPT ;  /* 0x000000073f077290 */ /* 0x000fe200087fe43f */
[----:B------:R-:W-:Y:S01]  /*c5e0*/  IADD3 R5, R5, 0x1, RZ ;  /* 0x0000000105057810 */ /* 0x000fe20007ffe0ff */
[----:B------:R-:W-:Y:S01]  /*c5f0*/  UMOV UR19, 0x10000000 ;  /* 0x1000000000137882 */ /* 0x000fe20000000000 */
[----:B------:R-:W-:Y:S01]  /*c600*/  UMOV UR10, URZ ;  /* 0x0000003f000a7c82 */ /* 0x000fe20008000000 */
[----:B------:R-:W-:Y:S01]  /*c610*/  UMOV UR12, UR36 ;  /* 0x00000024000c7c82 */ /* 0x000fe20008000000 */
[----:B------:R-:W-:Y:S01]  /*c620*/  UMOV UR13, UR37 ;  /* 0x00000025000d7c82 */ /* 0x000fe20008000000 */
[----:B------:R-:W-:-:S02]  /*c630*/  ISETP.NE.AND P2, PT, R5, 0x4, PT ;  /* 0x000000040500780c */ /* 0x000fc40003f45270 */
        /* <DEDUP_REMOVED lines=8> */
.L_x_40:
[----:B------:R-:W-:-:S07]  /*c6c0*/  VIADD R7, R7, 0xffffffff ;  /* 0xffffffff07077836 */ /* 0x000fce0000000000 */
.L_x_39:
[----:B------:R-:W-:Y:S01]  /*c6d0*/  IADD3 R15, R15, 0x1, RZ ;  /* 0x000000010f0f7810 */ /* 0x000fe20007ffe0ff */
[----:B------:R-:W-:Y:S05]  /*c6e0*/  WARPSYNC.ALL ;  /* 0x0000000000007948 */ /* 0x000fea0003800000 */
[----:B------:R-:W-:-:S04]  /*c6f0*/  ISETP.NE.AND P2, PT, R15, 0x4, PT ;  /* 0x000000040f00780c */ /* 0x000fc80003f45270 */
[----:B-1----:R-:W-:Y:S02]  /*c700*/  SEL R14, RZ, 0x1, P2 ;  /* 0x00000001ff0e7807 */ /* 0x002fe40001000000 */
[----:B------:R-:W-:Y:S02]  /*c710*/  SEL R15, R15, RZ, P2 ;  /* 0x000000ff0f0f7207 */ /* 0x000fe40001000000 */
[----:B------:R-:W-:Y:S02]  /*c720*/  LOP3.LUT R3, R3, R14, RZ, 0x3c, !PT ;  /* 0x0000000e03037212 */ /* 0x000fe400078e3cff */
[C---:B------:R-:W-:Y:S01]  /*c730*/  IADD3 R14, R10.reuse, 0x1, RZ ;  /* 0x000000010a0e7810 */ /* 0x040fe20007ffe0ff */
[C---:B------:R-:W-:Y:S01]  /*c740*/  VIADD R17, R10.reuse, 0x8 ;  /* 0x000000080a117836 */ /* 0x040fe20000000000 */
[C---:B------:R-:W-:Y:S01]  /*c750*/  IADD3 R21, R10.reuse, 0x9, RZ ;  /* 0x000000090a157810 */ /* 0x040fe20007ffe0ff */
[----:B------:R-:W-:Y:S01]  /*c760*/  VIADD R23, R10, 0x89 ;  /* 0x000000890a177836 */ /* 0x000fe20000000000 */
[----:B------:R-:W-:Y:S01]  /*c770*/  ISETP.GE.AND P2, PT, R14, UR29, PT ;  /* 0x0000001d0e007c0c */ /* 0x000fe2000bf46270 */
[----:B------:R-:W-:Y:S01]  /*c780*/  IMAD R189, R15, 0x8, R2 ;  /* 0x000000080fbd7824 */ /* 0x000fe200078e0202 */
[C---:B------:R-:W-:Y:S01]  /*c790*/  IADD3 R14, R10.reuse, 0x10, RZ ;  /* 0x000000100a0e7810 */ /* 0x040fe20007ffe0ff */
[----:B------:R-:W-:Y:S01]  /*c7a0*/  BSSY B0, `(.L_x_43) ;  /* 0x000019d000007945 */ /* 0x000fe20003800000 */
[----:B------:R-:W-:-:S02]  /*c7b0*/  ISETP.GE.AND P5, PT, R10, UR29, PT ;  /* 0x0000001d0a007c0c */ /* 0x000fc4000bfa6270 */
[----:B------:R-:W-:Y:S01]  /*c7c0*/  ISETP.GE.AND P6, PT, R14, UR29, PT ;  /* 0x0000001d0e007c0c */ /* 0x000fe2000bfc6270 */
[C---:B------:R-:W-:Y:S01]  /*c7d0*/  VIADD R14, R10.reuse, 0x11 ;  /* 0x000000110a0e7836 */ /* 0x040fe20000000000 */
[----:B------:R-:W-:Y:S02]  /*c7e0*/  ISETP.GE.AND P4, PT, R17, UR29, PT ;  /* 0x0000001d11007c0c */ /* 0x000fe4000bf86270 */
[----:B------:R-:W-:Y:S02]  /*c7f0*/  ISETP.GE.AND P3, PT, R21, UR29, PT ;  /* 0x0000001d15007c0c */ /* 0x000fe4000bf66270 */
[----:B------:R-:W-:Y:S02]  /*c800*/  IADD3 R17, R10, 0x18, RZ ;  /* 0x000000180a117810 */ /* 0x000fe40007ffe0ff */
[----:B------:R-:W-:Y:S02]  /*c810*/  FSEL R21, R24, -INF , !P5 ;  /* 0xff80000018157808 */ /* 0x000fe40006800000 */
[----:B------:R-:W-:-:S02]  /*c820*/  FSEL R26, R26, -INF , !P5 ;  /* 0xff8000001a1a7808 */ /* 0x000fc40006800000 */
[----:B------:R-:W-:Y:S02]  /*c830*/  ISETP.GE.AND P5, PT, R14, UR29, PT ;  /* 0x0000001d0e007c0c */ /* 0x000fe4000bfa6270 */
[C---:B------:R-:W-:Y:S02]  /*c840*/  IADD3 R14, R10.reuse, 0x19, RZ ;  /* 0x000000190a0e7810 */ /* 0x040fe40007ffe0ff */
[----:B------:R-:W-:Y:S02]  /*c850*/  FSEL R25, R25, -INF , !P2 ;  /* 0xff80000019197808 */ /* 0x000fe40005000000 */
[----:B------:R-:W-:Y:S02]  /*c860*/  FSEL R27, R27, -INF , !P2 ;  /* 0xff8000001b1b7808 */ /* 0x000fe40005000000 */
[----:B------:R-:W-:Y:S01]  /*c870*/  ISETP.GE.AND P2, PT, R17, UR29, PT ;  /* 0x0000001d11007c0c */ /* 0x000fe2000bf46270 */
[----:B------:R-:W-:Y:S01]  /*c880*/  VIADD R17, R10, 0x20 ;  /* 0x000000200a117836 */ /* 0x000fe20000000000 */
[----:B------:R-:W-:-:S02]  /*c890*/  FSEL R28, R28, -INF , !P4 ;  /* 0xff8000001c1c7808 */ /* 0x000fc40006000000 */
[----:B------:R-:W-:Y:S02]  /*c8a0*/  FSEL R30, R30, -INF , !P4 ;  /* 0xff8000001e1e7808 */ /* 0x000fe40006000000 */
[----:B------:R-:W-:Y:S02]  /*c8b0*/  ISETP.GE.AND P4, PT, R14, UR29, PT ;  /* 0x0000001d0e007c0c */ /* 0x000fe4000bf86270 */
[----:B------:R-:W-:Y:S02]  /*c8c0*/  IADD3 R14, R10, 0x21, RZ ;  /* 0x000000210a0e7810 */ /* 0x000fe40007ffe0ff */
[----:B------:R-:W-:Y:S02]  /*c8d0*/  FSEL R29, R29, -INF , !P3 ;  /* 0xff8000001d1d7808 */ /* 0x000fe40005800000 */
[----:B------:R-:W-:Y:S02]  /*c8e0*/  FSEL R31, R31, -INF , !P3 ;  /* 0xff8000001f1f7808 */ /* 0x000fe40005800000 */
[----:B------:R-:W-:-:S02]  /*c8f0*/  ISETP.GE.AND P3, PT, R17, UR29, PT ;  /* 0x0000001d11007c0c */ /* 0x000fc4000bf66270 */
[----:B------:R-:W-:Y:S02]  /*c900*/  FSEL R32, R32, -INF , !P6 ;  /* 0xff80000020207808 */ /* 0x000fe40007000000 */
[----:B------:R-:W-:Y:S02]  /*c910*/  FSEL R34, R34, -INF , !P6 ;  /* 0xff80000022227808 */ /* 0x000fe40007000000 */
[----:B------:R-:W-:Y:S02]  /*c920*/  IADD3 R17, R10, 0x28, RZ ;  /* 0x000000280a117810 */ /* 0x000fe40007ffe0ff */
[----:B------:R-:W-:Y:S01]  /*c930*/  ISETP.GE.AND P6, PT, R14, UR29, PT ;  /* 0x0000001d0e007c0c */ /* 0x000fe2000bfc6270 */
[----:B------:R-:W-:Y:S01]  /*c940*/  VIADD R14, R10, 0x29 ;  /* 0x000000290a0e7836 */ /* 0x000fe20000000000 */
[----:B------:R-:W-:Y:S02]  /*c950*/  FSEL R33, R33, -INF , !P5 ;  /* 0xff80000021217808 */ /* 0x000fe40006800000 */
[----:B------:R-:W-:-:S02]  /*c960*/  FSEL R35, R35, -INF , !P5 ;  /* 0xff80000023237808 */ /* 0x000fc40006800000 */
[----:B------:R-:W-:Y:S02]  /*c970*/  ISETP.GE.AND P5, PT, R17, UR29, PT ;  /* 0x0000001d11007c0c */ /* 0x000fe4000bfa6270 */
[----:B------:R-:W-:Y:S02]  /*c980*/  IADD3 R17, R10, 0x30, RZ ;  /* 0x000000300a117810 */ /* 0x000fe40007ffe0ff */
[----:B------:R-:W-:Y:S02]  /*c990*/  FSEL R36, R36, -INF , !P2 ;  /* 0xff80000024247808 */ /* 0x000fe40005000000 */
[----:B------:R-:W-:Y:S02]  /*c9a0*/  FSEL R38, R38, -INF , !P2 ;  /* 0xff80000026267808 */ /* 0x000fe40005000000 */
[----:B------:R-:W-:Y:S02]  /*c9b0*/  ISETP.GE.AND P2, PT, R14, UR29, PT ;  /* 0x0000001d0e007c0c */ /* 0x000fe4000bf46270 */
[----:B------:R-:W-:-:S02]  /*c9c0*/  IADD3 R14, R10, 0x31, RZ ;  /* 0x000000310a0e7810 */ /* 0x000fc40007ffe0ff */
[----:B------:R-:W-:Y:S02]  /*c9d0*/  FSEL R37, R37, -INF , !P4 ;  /* 0xff80000025257808 */ /* 0x000fe40006000000 */
[----:B------:R-:W-:Y:S02]  /*c9e0*/  FSEL R39, R39, -INF , !P4 ;  /* 0xff80000027277808 */ /* 0x000fe40006000000 */
[----:B------:R-:W-:Y:S01]  /*c9f0*/  ISETP.GE.AND P4, PT, R17, UR29, PT ;  /* 0x0000001d11007c0c */ /* 0x000fe2000bf86270 */
[----:B------:R-:W-:Y:S01]  /*ca00*/  VIADD R17, R10, 0x38 ;  /* 0x000000380a117836 */ /* 0x000fe20000000000 */
[----:B------:R-:W-:Y:S02]  /*ca10*/  FSEL R40, R40, -INF , !P3 ;  /* 0xff80000028287808 */ /* 0x000fe40005800000 */
[----:B------:R-:W-:Y:S02]  /*ca20*/  FSEL R42, R42, -INF , !P3 ;  /* 0xff8000002a2a7808 */ /* 0x000fe40005800000 */
[----:B------:R-:W-:-:S02]  /*ca30*/  ISETP.GE.AND P3, PT, R14, UR29, PT ;  /* 0x0000001d0e007c0c */ /* 0x000fc4000bf66270 */
[----:B------:R-:W-:Y:S02]  /*ca40*/  IADD3 R14, R10, 0x39, RZ ;  /* 0x000000390a0e7810 */ /* 0x000fe40007ffe0ff */
[----:B------:R-:W-:Y:S02]  /*ca50*/  FSEL R41, R41, -INF , !P6 ;  /* 0xff80000029297808 */ /* 0x000fe40007000000 */
[----:B------:R-:W-:Y:S02]  /*ca60*/  FSEL R43, R43, -INF , !P6 ;  /* 0xff8000002b2b7808 */ /* 0x000fe40007000000 */
[----:B------:R-:W-:Y:S02]  /*ca70*/  ISETP.GE.AND P6, PT, R17, UR29, PT ;  /* 0x0000001d11007c0c */ /* 0x000fe4000bfc6270 */
[----:B------:R-:W-:Y:S02]  /*ca80*/  FSEL R44, R44, -INF , !P5 ;  /* 0xff8000002c2c7808 */ /* 0x000fe40006800000 */
[----:B------:R-:W-:-:S02]  /*ca90*/  FSEL R46, R46, -INF , !P5 ;  /* 0xff8000002e2e7808 */ /* 0x000fc40006800000 */
[----:B------:R-:W-:Y:S02]  /*caa0*/  IADD3 R17, R10, 0x40, RZ ;  /* 0x000000400a117810 */ /* 0x000fe40007ffe0ff */
[----:B------:R-:W-:Y:S01]  /*cab0*/  ISETP.GE.AND P5, PT, R14, UR29, PT ;  /* 0x0000001d0e007c0c */ /* 0x000fe2000bfa6270 */
[C---:B------:R-:W-:Y:S01]  /*cac0*/  VIADD R14, R10.reuse, 0x41 ;  /* 0x000000410a0e7836 */ /* 0x040fe20000000000 */
[----:B------:R-:W-:Y:S02]  /*cad0*/  FSEL R45, R45, -INF , !P2 ;  /* 0xff8000002d2d7808 */ /* 0x000fe40005000000 */
[----:B------:R-:W-:Y:S02]  /*cae0*/  FSEL R47, R47, -INF , !P2 ;  /* 0xff8000002f2f7808 */ /* 0x000fe40005000000 */
[----:B------:R-:W-:Y:S02]  /*caf0*/  ISETP.GE.AND P2, PT, R17, UR29, PT ;  /* 0x0000001d11007c0c */ /* 0x000fe4000bf46270 */
[----:B------:R-:W-:-:S02]  /*cb00*/  IADD3 R17, R10, 0x48, RZ ;  /* 0x000000480a117810 */ /* 0x000fc40007ffe0ff */
[----:B------:R-:W-:Y:S02]  /*cb10*/  FSEL R48, R48, -INF , !P4 ;  /* 0xff80000030307808 */ /* 0x000fe40006000000 */
[----:B------:R-:W-:Y:S02]  /*cb20*/  FSEL R50, R50, -INF , !P4 ;  /* 0xff80000032327808 */ /* 0x000fe40006000000 */
[----:B------:R-:W-:Y:S02]  /*cb30*/  ISETP.GE.AND P4, PT, R14, UR29, PT ;  /* 0x0000001d0e007c0c */ /* 0x000fe4000bf86270 */
[----:B------:R-:W-:Y:S02]  /*cb40*/  IADD3 R14, R10, 0x49, RZ ;  /* 0x000000490a0e7810 */ /* 0x000fe40007ffe0ff */
[----:B------:R-:W-:Y:S02]  /*cb50*/  FSEL R49, R49, -INF , !P3 ;  /* 0xff80000031317808 */ /* 0x000fe40005800000 */
[----:B------:R-:W-:-:S02]  /*cb60*/  FSEL R51, R51, -INF , !P3 ;  /* 0xff80000033337808 */ /* 0x000fc40005800000 */
[----:B------:R-:W-:Y:S01]  /*cb70*/  ISETP.GE.AND P3, PT, R17, UR29, PT ;  /* 0x0000001d11007c0c */ /* 0x000fe2000bf66270 */
[----:B------:R-:W-:Y:S01]  /*cb80*/  VIADD R17, R10, 0x50 ;  /* 0x000000500a117836 */ /* 0x000fe20000000000 */
[----:B------:R-:W-:Y:S02]  /*cb90*/  FSEL R52, R52, -INF , !P6 ;  /* 0xff80000034347808 */ /* 0x000fe40007000000 */
[----:B------:R-:W-:Y:S02]  /*cba0*/  FSEL R54, R54, -INF , !P6 ;  /* 0xff80000036367808 */ /* 0x000fe40007000000 */
[----:B------:R-:W-:Y:S02]  /*cbb0*/  ISETP.GE.AND P6, PT, R14, UR29, PT ;  /* 0x0000001d0e007c0c */ /* 0x000fe4000bfc6270 */
[----:B------:R-:W-:Y:S02]  /*cbc0*/  IADD3 R14, R10, 0x51, RZ ;  /* 0x000000510a0e7810 */ /* 0x000fe40007ffe0ff */
[----:B------:R-:W-:-:S02]  /*cbd0*/  FSEL R53, R53, -INF , !P5 ;  /* 0xff80000035357808 */ /* 0x000fc40006800000 */
[----:B------:R-:W-:Y:S02]  /*cbe0*/  FSEL R55, R55, -INF , !P5 ;  /* 0xff80000037377808 */ /* 0x000fe40006800000 */
[----:B------:R-:W-:Y:S02]  /*cbf0*/  ISETP.GE.AND P5, PT, R17, UR29, PT ;  /* 0x0000001d11007c0c */ /* 0x000fe4000bfa6270 */
[----:B------:R-:W-:Y:S02]  /*cc00*/  FSEL R56, R56, -INF , !P2 ;  /* 0xff80000038387808 */ /* 0x000fe40005000000 */
[----:B------:R-:W-:Y:S02]  /*cc10*/  FSEL R58, R58, -INF , !P2 ;  /* 0xff8000003a3a7808 */ /* 0x000fe40005000000 */
[----:B------:R-:W-:Y:S02]  /*cc20*/  IADD3 R17, R10, 0x58, RZ ;  /* 0x000000580a117810 */ /* 0x000fe40007ffe0ff */
        /* <DEDUP_REMOVED lines=9> */
[C---:B------:R-:W-:Y:S02]  /*ccc0*/  IADD3 R14, R10.reuse, 0x61, RZ ;  /* 0x000000610a0e7810 */ /* 0x040fe40007ffe0ff */
[----:B------:R-:W-:Y:S02]  /*ccd0*/  FSEL R61, R61, -INF , !P6 ;  /* 0xff8000003d3d7808 */ /* 0x000fe40007000000 */
[----:B------:R-:W-:Y:S02]  /*cce0*/  FSEL R63, R63, -INF , !P6 ;  /* 0xff8000003f3f7808 */ /* 0x000fe40007000000 */
        /* <DEDUP_REMOVED lines=9> */
[----:B------:R-:W-:-:S02]  /*cd80*/  FSEL R68, R68, -INF , !P4 ;  /* 0xff80000044447808 */ /* 0x000fc40006000000 */
[----:B------:R-:W-:Y:S02]  /*cd90*/  FSEL R70, R70, -INF , !P4 ;  /* 0xff80000046467808 */ /* 0x000fe40006000000 */
[----:B------:R-:W-:Y:S02]  /*cda0*/  IADD3 R17, R10, 0x70, RZ ;  /* 0x000000700a117810 */ /* 0x000fe40007ffe0ff */
        /* <DEDUP_REMOVED lines=9> */
[----:B------:R-:W-:Y:S02]  /*ce40*/  IADD3 R14, R10, 0x79, RZ ;  /* 0x000000790a0e7810 */ /* 0x000fe40007ffe0ff */
[----:B------:R-:W-:-:S02]  /*ce50*/  FSEL R73, R73, -INF , !P5 ;  /* 0xff80000049497808 */ /* 0x000fc40006800000 */
[----:B------:R-:W-:Y:S02]  /*ce60*/  FSEL R75, R75, -INF , !P5 ;  /* 0xff8000004b4b7808 */ /* 0x000fe40006800000 */
[----:B------:R-:W-:Y:S01]  /*ce70*/  ISETP.GE.AND P5, PT, R17, UR29, PT ;  /* 0x0000001d11007c0c */ /* 0x000fe2000bfa6270 */
[----:B------:R-:W-:Y:S01]  /*ce80*/  VIADD R17, R10, 0x80 ;  /* 0x000000800a117836 */ /* 0x000fe20000000000 */
[----:B------:R-:W-:Y:S02]  /*ce90*/  FSEL R76, R76, -INF , !P2 ;  /* 0xff8000004c4c7808 */ /* 0x000fe40005000000 */
[----:B------:R-:W-:Y:S02]  /*cea0*/  FSEL R78, R78, -INF , !P2 ;  /* 0xff8000004e4e7808 */ /* 0x000fe40005000000 */
[----:B------:R-:W-:Y:S02]  /*ceb0*/  ISETP.GE.AND P2, PT, R14, UR29, PT ;  /* 0x0000001d0e007c0c */ /* 0x000fe4000bf46270 */
[----:B------:R-:W-:-:S02]  /*cec0*/  IADD3 R14, R10, 0x81, RZ ;  /* 0x000000810a0e7810 */ /* 0x000fc40007ffe0ff */
[----:B------:R-:W-:Y:S02]  /*ced0*/  FSEL R77, R77, -INF , !P4 ;  /* 0xff8000004d4d7808 */ /* 0x000fe40006000000 */
[----:B------:R-:W-:Y:S02]  /*cee0*/  FSEL R79, R79, -INF , !P4 ;  /* 0xff8000004f4f7808 */ /* 0x000fe40006000000 */
[----:B------:R-:W-:Y:S02]  /*cef0*/  ISETP.GE.AND P4, PT, R17, UR29, PT ;  /* 0x0000001d11007c0c */ /* 0x000fe4000bf86270 */
[----:B------:R-:W-:Y:S02]  /*cf00*/  FSEL R80, R80, -INF , !P3 ;  /* 0xff80000050507808 */ /* 0x000fe40005800000 */
[----:B------:R-:W-:Y:S02]  /*cf10*/  FSEL R82, R82, -INF , !P3 ;  /* 0xff80000052527808 */ /* 0x000fe40005800000 */
[----:B------:R-:W-:-:S02]  /*cf20*/  FMNMX R24, R26, R19, !PT ;  /* 0x000000131a187209 */ /* 0x000fc40007800000 */
[----:B------:R-:W-:Y:S02]  /*cf30*/  IADD3 R17, R10, 0x88, RZ ;  /* 0x000000880a117810 */ /* 0x000fe40007ffe0ff */
[----:B------:R-:W-:Y:S02]  /*cf40*/  ISETP.GE.AND P3, PT, R14, UR29, PT ;  /* 0x0000001d0e007c0c */ /* 0x000fe4000bf66270 */
[----:B------:R-:W-:Y:S02]  /*cf50*/  FMNMX R14, R21, R20, !PT ;  /* 0x00000014150e7209 */ /* 0x000fe40007800000 */
[----:B------:R-:W-:Y:S02]  /*cf60*/  FSEL R84, R84, -INF , !P5 ;  /* 0xff80000054547808 */ /* 0x000fe40006800000 */
[----:B------:R-:W-:Y:S02]  /*cf70*/  FSEL R86, R86, -INF , !P5 ;  /* 0xff80000056567808 */ /* 0x000fe40006800000 */
[----:B------:R-:W-:-:S02]  /*cf80*/  ISETP.GE.AND P5, PT, R23, UR29, PT ;  /* 0x0000001d17007c0c */ /* 0x000fc4000bfa6270 */
[----:B------:R-:W-:Y:S02]  /*cf90*/  FSEL R81, R81, -INF , !P6 ;  /* 0xff80000051517808 */ /* 0x000fe40007000000 */
[----:B------:R-:W-:Y:S02]  /*cfa0*/  FSEL R83, R83, -INF , !P6 ;  /* 0xff80000053537808 */ /* 0x000fe40007000000 */
[----:B------:R-:W-:Y:S02]  /*cfb0*/  FMNMX R23, R27, R24, !PT ;  /* 0x000000181b177209 */ /* 0x000fe40007800000 */
[----:B------:R-:W-:Y:S02]  /*cfc0*/  ISETP.GE.AND P6, PT, R17, UR29, PT ;  /* 0x0000001d11007c0c */ /* 0x000fe4000bfc6270 */
        /* <DEDUP_REMOVED lines=50> */
[----:B------:R-:W-:Y:S02]  /*d2f0*/  ISETP.GE.AND P2, PT, R184, UR29, PT ;  /* 0x0000001db8007c0c */ /* 0x000fe4000bf46270 */
[----:B------:R-:W-:Y:S02]  /*d300*/  FMNMX R23, R75, R24, !PT ;  /* 0x000000184b177209 */ /* 0x000fe40007800000 */
[----:B------:R-:W-:Y:S02]  /*d310*/  IADD3 R184, R10, 0x91, RZ ;  /* 0x000000910ab87810 */ /* 0x000fe40007ffe0ff */
[----:B------:R-:W-:Y:S02]  /*d320*/  FMNMX R17, R73, R14, !PT ;  /* 0x0000000e49117209 */ /* 0x000fe40007800000 */
[----:B------:R-:W-:Y:S02]  /*d330*/  FSEL R88, R88, -INF , !P4 ;  /* 0xff80000058587808 */ /* 0x000fe40006000000 */
[----:B------:R-:W-:-:S02]  /*d340*/  FSEL R90, R90, -INF , !P4 ;  /* 0xff8000005a5a7808 */ /* 0x000fc40006000000 */
[----:B------:R-:W-:Y:S02]  /*d350*/  FMNMX R24, R78, R23, !PT ;  /* 0x000000174e187209 */ /* 0x000fe40007800000 */
[----:B------:R-:W-:Y:S01]  /*d360*/  ISETP.GE.AND P4, PT, R184, UR29, PT ;  /* 0x0000001db8007c0c */ /* 0x000fe2000bf86270 */
[----:B------:R-:W-:Y:S01]  /*d370*/  VIADD R184, R10, 0x98 ;  /* 0x000000980ab87836 */ /* 0x000fe20000000000 */
[----:B------:R-:W-:Y:S02]  /*d380*/  FMNMX R14, R76, R17, !PT ;  /* 0x000000114c0e7209 */ /* 0x000fe40007800000 */
[----:B------:R-:W-:Y:S02]  /*d390*/  FMNMX R23, R79, R24, !PT ;  /* 0x000000184f177209 */ /* 0x000fe40007800000 */
[----:B------:R-:W-:Y:S02]  /*d3a0*/  FSEL R89, R89, -INF , !P3 ;  /* 0xff80000059597808 */ /* 0x000fe40005800000 */
[----:B------:R-:W-:-:S02]  /*d3b0*/  FSEL R91, R91, -INF , !P3 ;  /* 0xff8000005b5b7808 */ /* 0x000fc40005800000 */
[----:B------:R-:W-:Y:S02]  /*d3c0*/  FMNMX R17, R77, R14, !PT ;  /* 0x0000000e4d117209 */ /* 0x000fe40007800000 */
[----:B------:R-:W-:Y:S02]  /*d3d0*/  ISETP.GE.AND P3, PT, R184, UR29, PT ;  /* 0x0000001db8007c0c */ /* 0x000fe4000bf66270 */
[----:B------:R-:W-:Y:S02]  /*d3e0*/  IADD3 R184, R10, 0x99, RZ ;  /* 0x000000990ab87810 */ /* 0x000fe40007ffe0ff */
[----:B------:R-:W-:Y:S02]  /*d3f0*/  FMNMX R24, R82, R23, !PT ;  /* 0x0000001752187209 */ /* 0x000fe40007800000 */
[----:B------:R-:W-:Y:S02]  /*d400*/  FMNMX R14, R80, R17, !PT ;  /* 0x00000011500e7209 */ /* 0x000fe40007800000 */
[----:B------:R-:W-:-:S02]  /*d410*/  FSEL R92, R92, -INF , !P6 ;  /* 0xff8000005c5c7808 */ /* 0x000fc40007000000 */
[----:B------:R-:W-:Y:S02]  /*d420*/  FSEL R94, R94, -INF , !P6 ;  /* 0xff8000005e5e7808 */ /* 0x000fe40007000000 */
[----:B------:R-:W-:Y:S02]  /*d430*/  ISETP.GE.AND P6, PT, R184, UR29, PT ;  /* 0x0000001db8007c0c */ /* 0x000fe4000bfc6270 */
[----:B------:R-:W-:Y:S02]  /*d440*/  FMNMX R23, R83, R24, !PT ;  /* 0x0000001853177209 */ /* 0x000fe40007800000 */
[----:B------:R-:W-:Y:S02]  /*d450*/  IADD3 R184, R10, 0xa0, RZ ;  /* 0x000000a00ab87810 */ /* 0x000fe40007ffe0ff */
[----:B------:R-:W-:Y:S02]  /*d460*/  FMNMX R17, R81, R14, !PT ;  /* 0x0000000e51117209 */ /* 0x000fe40007800000 */
[----:B------:R-:W-:-:S02]  /*d470*/  FSEL R93, R93, -INF , !P5 ;  /* 0xff8000005d5d7808 */ /* 0x000fc40006800000 */
[----:B------:R-:W-:Y:S02]  /*d480*/  FSEL R95, R95, -INF , !P5 ;  /* 0xff8000005f5f7808 */ /* 0x000fe40006800000 */
[----:B------:R-:W-:Y:S02]  /*d490*/  FMNMX R24, R86, R23, !PT ;  /* 0x0000001756187209 */ /* 0x000fe40007800000 */
[----:B------:R-:W-:Y:S01]  /*d4a0*/  ISETP.GE.AND P5, PT, R184, UR29, PT ;  /* 0x0000001db8007c0c */ /* 0x000fe2000bfa6270 */
[----:B------:R-:W-:Y:S01]  /*d4b0*/  VIADD R184, R10, 0xa1 ;  /* 0x000000a10ab87836 */ /* 0x000fe20000000000 */
[----:B------:R-:W-:Y:S02]  /*d4c0*/  FMNMX R14, R84, R17, !PT ;  /* 0x00000011540e7209 */ /* 0x000fe40007800000 */
[----:B------:R-:W-:Y:S02]  /*d4d0*/  FMNMX R23, R87, R24, !PT ;  /* 0x0000001857177209 */ /* 0x000fe40007800000 */
[----:B------:R-:W-:-:S02]  /*d4e0*/  FSEL R96, R96, -INF , !P2 ;  /* 0xff80000060607808 */ /* 0x000fc40005000000 */
[----:B------:R-:W-:Y:S02]  /*d4f0*/  FSEL R98, R98, -INF , !P2 ;  /* 0xff80000062627808 */ /* 0x000fe40005000000 */
[----:B------:R-:W-:Y:S02]  /*d500*/  FMNMX R17, R85, R14, !PT ;  /* 0x0000000e55117209 */ /* 0x000fe40007800000 */
[----:B------:R-:W-:Y:S02]  /*d510*/  ISETP.GE.AND P2, PT, R184, UR29, PT ;  /* 0x0000001db8007c0c */ /* 0x000fe4000bf46270 */
[----:B------:R-:W-:Y:S02]  /*d520*/  IADD3 R184, R10, 0xa8, RZ ;  /* 0x000000a80ab87810 */ /* 0x000fe40007ffe0ff */
[----:B------:R-:W-:Y:S02]  /*d530*/  FMNMX R24, R90, R23, !PT ;  /* 0x000000175a187209 */ /* 0x000fe40007800000 */
[----:B------:R-:W-:-:S02]  /*d540*/  FMNMX R14, R88, R17, !PT ;  /* 0x00000011580e7209 */ /* 0x000fc40007800000 */
[----:B------:R-:W-:Y:S02]  /*d550*/  FSEL R97, R97, -INF , !P4 ;  /* 0xff80000061617808 */ /* 0x000fe40006000000 */
[----:B------:R-:W-:Y:S02]  /*d560*/  FSEL R99, R99, -INF , !P4 ;  /* 0xff80000063637808 */ /* 0x000fe40006000000 */
[----:B------:R-:W-:Y:S02]  /*d570*/  ISETP.GE.AND P4, PT, R184, UR29, PT ;  /* 0x0000001db8007c0c */ /* 0x000fe4000bf86270 */
        /* <DEDUP_REMOVED lines=8> */
[----:B------:R-:W-:Y:S02]  /*d600*/  FMNMX R14, R92, R17, !PT ;  /* 0x000000115c0e7209 */ /* 0x000fe40007800000 */
[----:B------:R-:W-:-:S02]  /*d610*/  FMNMX R23, R95, R24, !PT ;  /* 0x000000185f177209 */ /* 0x000fc40007800000 */
[----:B------:R-:W-:Y:S02]  /*d620*/  FSEL R101, R101, -INF , !P6 ;  /* 0xff80000065657808 */ /* 0x000fe40007000000 */
[----:B------:R-:W-:Y:S02]  /*d630*/  FSEL R103, R103, -INF , !P6 ;  /* 0xff80000067677808 */ /* 0x000fe40007000000 */
[----:B------:R-:W-:Y:S02]  /*d640*/  FMNMX R17, R93, R14, !PT ;  /* 0x0000000e5d117209 */ /* 0x000fe40007800000 */
[----:B------:R-:W-:Y:S02]  /*d650*/  ISETP.GE.AND P6, PT, R184, UR29, PT ;  /* 0x0000001db8007c0c */ /* 0x000fe4000bfc6270 */
[----:B------:R-:W-:Y:S02]  /*d660*/  IADD3 R184, R10, 0xb1, RZ ;  /* 0x000000b10ab87810 */ /* 0x000fe40007ffe0ff */
[----:B------:R-:W-:-:S02]  /*d670*/  FMNMX R24, R98, R23, !PT ;  /* 0x0000001762187209 */ /* 0x000fc40007800000 */
[----:B------:R-:W-:Y:S02]  /*d680*/  FMNMX R14, R96, R17, !PT ;  /* 0x00000011600e7209 */ /* 0x000fe40007800000 */
[----:B------:R-:W-:Y:S02]  /*d690*/  FSEL R104, R104, -INF , !P5 ;  /* 0xff80000068687808 */ /* 0x000fe40006800000 */
[----:B------:R-:W-:Y:S02]  /*d6a0*/  FSEL R106, R106, -INF , !P5 ;  /* 0xff8000006a6a7808 */ /* 0x000fe40006800000 */
[----:B------:R-:W-:Y:S02]  /*d6b0*/  ISETP.GE.AND P5, PT, R184, UR29, PT ;  /* 0x0000001db8007c0c */ /* 0x000fe4000bfa6270 */
        /* <DEDUP_REMOVED lines=8> */
[----:B------:R-:W-:-:S02]  /*d740*/  FMNMX R14, R100, R17, !PT ;  /* 0x00000011640e7209 */ /* 0x000fc40007800000 */
[----:B------:R-:W-:Y:S02]  /*d750*/  FMNMX R23, R103, R24, !PT ;  /* 0x0000001867177209 */ /* 0x000fe40007800000 */
[----:B------:R-:W-:Y:S02]  /*d760*/  FSEL R108, R108, -INF , !P4 ;  /* 0xff8000006c6c7808 */ /* 0x000fe40006000000 */
[----:B------:R-:W-:Y:S02]  /*d770*/  FSEL R110, R110, -INF , !P4 ;  /* 0xff8000006e6e7808 */ /* 0x000fe40006000000 */
[----:B------:R-:W-:Y:S02]  /*d780*/  FMNMX R17, R101, R14, !PT ;  /* 0x0000000e65117209 */ /* 0x000fe40007800000 */
[----:B------:R-:W-:Y:S02]  /*d790*/  ISETP.GE.AND P4, PT, R184, UR29, PT ;  /* 0x0000001db8007c0c */ /* 0x000fe4000bf86270 */
[----:B------:R-:W-:-:S02]  /*d7a0*/  IADD3 R184, R10, 0xc0, RZ ;  /* 0x000000c00ab87810 */ /* 0x000fc40007ffe0ff */
[----:B------:R-:W-:Y:S02]  /*d7b0*/  FMNMX R24, R106, R23, !PT ;  /* 0x000000176a187209 */ /* 0x000fe40007800000 */
[----:B------:R-:W-:Y:S02]  /*d7c0*/  FMNMX R14, R104, R17, !PT ;  /* 0x00000011680e7209 */ /* 0x000fe40007800000 */
[----:B------:R-:W-:Y:S02]  /*d7d0*/  FSEL R109, R109, -INF , !P3 ;  /* 0xff8000006d6d7808 */ /* 0x000fe40005800000 */
[----:B------:R-:W-:Y:S02]  /*d7e0*/  FSEL R111, R111, -INF , !P3 ;  /* 0xff8000006f6f7808 */ /* 0x000fe40005800000 */
[----:B------:R-:W-:Y:S02]  /*d7f0*/  ISETP.GE.AND P3, PT, R184, UR29, PT ;  /* 0x0000001db8007c0c */ /* 0x000fe4000bf66270 */
        /* <DEDUP_REMOVED lines=29> */
[----:B------:R-:W-:Y:S02]  /*d9d0*/  FSEL R122, R122, -INF , !P3 ;  /* 0xff8000007a7a7808 */ /* 0x000fe40005800000 */
[----:B------:R-:W-:Y:S02]  /*d9e0*/  FMNMX R23, R119, R24, !PT ;  /* 0x0000001877177209 */ /* 0x000fe40007800000 */
[----:B------:R-:W-:Y:S02]  /*d9f0*/  FSEL R120, R120, -INF , !P3 ;  /* 0xff80000078787808 */ /* 0x000fe40005800000 */
[----:B------:R-:W-:Y:S02]  /*da00*/  FMNMX R17, R117, R14, !PT ;  /* 0x0000000e75117209 */ /* 0x000fe40007800000 */
[----:B------:R-:W-:Y:S02]  /*da10*/  ISETP.GE.AND P3, PT, R184, UR29, PT ;  /* 0x0000001db8007c0c */ /* 0x000fe4000bf66270 */
[----:B------:R-:W-:-:S02]  /*da20*/  IADD3 R184, R10, 0xd8, RZ ;  /* 0x000000d80ab87810 */ /* 0x000fc40007ffe0ff */
[----:B------:R-:W-:Y:S02]  /*da30*/  FSEL R123, R123, -INF , !P6 ;  /* 0xff8000007b7b7808 */ /* 0x000fe40007000000 */
[----:B------:R-:W-:Y:S02]  /*da40*/  FMNMX R24, R122, R23, !PT ;  /* 0x000000177a187209 */ /* 0x000fe40007800000 */
[----:B------:R-:W-:Y:S02]  /*da50*/  FSEL R121, R121, -INF , !P6 ;  /* 0xff80000079797808 */ /* 0x000fe40007000000 */
[----:B------:R-:W-:Y:S02]  /*da60*/  FMNMX R14, R120, R17, !PT ;  /* 0x00000011780e7209 */ /* 0x000fe40007800000 */
[----:B------:R-:W-:Y:S02]  /*da70*/  ISETP.GE.AND P6, PT, R184, UR29, PT ;  /* 0x0000001db8007c0c */ /* 0x000fe4000bfc6270 */
[----:B------:R-:W-:-:S02]  /*da80*/  FSEL R126, R126, -INF , !P5 ;  /* 0xff8000007e7e7808 */ /* 0x000fc40006800000 */
[----:B------:R-:W-:Y:S02]  /*da90*/  FMNMX R23, R123, R24, !PT ;  /* 0x000000187b177209 */ /* 0x000fe40007800000 */
[----:B------:R-:W-:Y:S02]  /*daa0*/  IADD3 R184, R10, 0xd9, RZ ;  /* 0x000000d90ab87810 */ /* 0x000fe40007ffe0ff */
[----:B------:R-:W-:Y:S02]  /*dab0*/  FSEL R124, R124, -INF , !P5 ;  /* 0xff8000007c7c7808 */ /* 0x000fe40006800000 */
[----:B------:R-:W-:Y:S02]  /*dac0*/  FMNMX R17, R121, R14, !PT ;  /* 0x0000000e79117209 */ /* 0x000fe40007800000 */
[----:B------:R-:W-:Y:S02]  /*dad0*/  FSEL R127, R127, -INF , !P2 ;  /* 0xff8000007f7f7808 */ /* 0x000fe40005000000 */
[----:B------:R-:W-:-:S02]  /*dae0*/  FMNMX R24, R126, R23, !PT ;  /* 0x000000177e187209 */ /* 0x000fc40007800000 */
[----:B------:R-:W-:Y:S01]  /*daf0*/  ISETP.GE.AND P5, PT, R184, UR29, PT ;  /* 0x0000001db8007c0c */ /* 0x000fe2000bfa6270 */
[----:B------:R-:W-:Y:S01]  /*db00*/  VIADD R184, R10, 0xe0 ;  /* 0x000000e00ab87836 */ /* 0x000fe20000000000 */
[----:B------:R-:W-:Y:S02]  /*db10*/  FSEL R125, R125, -INF , !P2 ;  /* 0xff8000007d7d7808 */ /* 0x000fe40005000000 */
[----:B------:R-:W-:Y:S02]  /*db20*/  FMNMX R14, R124, R17, !PT ;  /* 0x000000117c0e7209 */ /* 0x000fe40007800000 */
[----:B------:R-:W-:Y:S02]  /*db30*/  FSEL R130, R130, -INF , !P4 ;  /* 0xff80000082827808 */ /* 0x000fe40006000000 */
[----:B------:R-:W-:Y:S02]  /*db40*/  FMNMX R23, R127, R24, !PT ;  /* 0x000000187f177209 */ /* 0x000fe40007800000 */
[----:B------:R-:W-:-:S02]  /*db50*/  FSEL R128, R128, -INF , !P4 ;  /* 0xff80000080807808 */ /* 0x000fc40006000000 */
[----:B------:R-:W-:Y:S02]  /*db60*/  FMNMX R17, R125, R14, !PT ;  /* 0x0000000e7d117209 */ /* 0x000fe40007800000 */
[----:B------:R-:W-:Y:S02]  /*db70*/  ISETP.GE.AND P2, PT, R184, UR29, PT ;  /* 0x0000001db8007c0c */ /* 0x000fe4000bf46270 */
[----:B------:R-:W-:Y:S02]  /*db80*/  IADD3 R184, R10, 0xe1, RZ ;  /* 0x000000e10ab87810 */ /* 0x000fe40007ffe0ff */
[----:B------:R-:W-:Y:S02]  /*db90*/  FSEL R131, R131, -INF , !P3 ;  /* 0xff80000083837808 */ /* 0x000fe40005800000 */
[----:B------:R-:W-:Y:S02]  /*dba0*/  FMNMX R24, R130, R23, !PT ;  /* 0x0000001782187209 */ /* 0x000fe40007800000 */
[----:B------:R-:W-:-:S02]  /*dbb0*/  FSEL R129, R129, -INF , !P3 ;  /* 0xff80000081817808 */ /* 0x000fc40005800000 */
[----:B------:R-:W-:Y:S02]  /*dbc0*/  FMNMX R14, R128, R17, !PT ;  /* 0x00000011800e7209 */ /* 0x000fe40007800000 */
[----:B------:R-:W-:Y:S02]  /*dbd0*/  ISETP.GE.AND P4, PT, R184, UR29, PT ;  /* 0x0000001db8007c0c */ /* 0x000fe4000bf86270 */
[----:B------:R-:W-:Y:S02]  /*dbe0*/  FSEL R134, R134, -INF , !P6 ;  /* 0xff80000086867808 */ /* 0x000fe40007000000 */
[----:B------:R-:W-:Y:S02]  /*dbf0*/  FMNMX R23, R131, R24, !PT ;  /* 0x0000001883177209 */ /* 0x000fe40007800000 */
[----:B------:R-:W-:Y:S02]  /*dc00*/  IADD3 R184, R10, 0xe8, RZ ;  /* 0x000000e80ab87810 */ /* 0x000fe40007ffe0ff */
[----:B------:R-:W-:-:S02]  /*dc10*/  FSEL R132, R132, -INF , !P6 ;  /* 0xff80000084847808 */ /* 0x000fc40007000000 */
[----:B------:R-:W-:Y:S02]  /*dc20*/  FMNMX R17, R129, R14, !PT ;  /* 0x0000000e81117209 */ /* 0x000fe40007800000 */
[----:B------:R-:W-:Y:S02]  /*dc30*/  FSEL R135, R135, -INF , !P5 ;  /* 0xff80000087877808 */ /* 0x000fe40006800000 */
[----:B------:R-:W-:Y:S02]  /*dc40*/  FMNMX R24, R134, R23, !PT ;  /* 0x0000001786187209 */ /* 0x000fe40007800000 */
[----:B------:R-:W-:Y:S01]  /*dc50*/  ISETP.GE.AND P3, PT, R184, UR29, PT ;  /* 0x0000001db8007c0c */ /* 0x000fe2000bf66270 */
[----:B------:R-:W-:Y:S01]  /*dc60*/  VIADD R184, R10, 0xe9 ;  /* 0x000000e90ab87836 */ /* 0x000fe20000000000 */
[----:B------:R-:W-:Y:S02]  /*dc70*/  FSEL R133, R133, -INF , !P5 ;  /* 0xff80000085857808 */ /* 0x000fe40006800000 */
        /* <DEDUP_REMOVED lines=43> */
[----:B------:R-:W-:-:S03]  /*df30*/  FMNMX R23, R149, R14, !PT ;  /* 0x0000000e95177209 */ /* 0x000fc60007800000 */
[----:B------:R-:W1:Y:S04]  /*df40*/  SHFL.BFLY PT, R17, R24, 0x1, 0x1f ;  /* 0x0c201f0018117f89 */ /* 0x000e6800000e0000 */
[----:B------:R-:W2:Y:S01]  /*df50*/  SHFL.BFLY PT, R14, R23, 0x1, 0x1f ;  /* 0x0c201f00170e7f89 */ /* 0x000ea200000e0000 */
[----:B-1----:R-:W-:Y:S02]  /*df60*/  FMNMX R185, R24, R17, !PT ;  /* 0x0000001118b97209 */ /* 0x002fe40007800000 */
[----:B------:R-:W-:Y:S02]  /*df70*/  SHF.L.U32 R24, R3, 0x1f, RZ ;  /* 0x0000001f03187819 */ /* 0x000fe400000006ff */
[----:B--2---:R-:W-:Y:S02]  /*df80*/  FMNMX R184, R23, R14, !PT ;  /* 0x0000000e17b87209 */ /* 0x004fe40007800000 */
[----:B------:R-:W1:Y:S01]  /*df90*/  SHFL.BFLY PT, R14, R185, 0x2, 0x1f ;  /* 0x0c401f00b90e7f89 */ /* 0x000e6200000e0000 */
[----:B------:R-:W-:-:S03]  /*dfa0*/  LEA R23, R6, R11, 0x3 ;  /* 0x0000000b06177211 */ /* 0x000fc600078e18ff */
[----:B------:R-:W2:Y:S01]  /*dfb0*/  SHFL.BFLY PT, R17, R184, 0x2, 0x1f ;  /* 0x0c401f00b8117f89 */ /* 0x000ea200000e0000 */
[----:B------:R-:W-:-:S04]  /*dfc0*/  PRMT R23, RZ, 0x654, R23 ;  /* 0x00000654ff177816 */ /* 0x000fc80000000017 */
[----:B------:R3:W-:Y:S01]  /*dfd0*/  SYNCS.ARRIVE.TRANS64.RED.A1T0 RZ, [R23+URZ], RZ ;  /* 0x000000ff17ff79a7 */ /* 0x0007e2000810043f */
[----:B------:R-:W4:Y:S01]  /*dfe0*/  SYNCS.PHASECHK.TRANS64.TRYWAIT P4, [R189+URZ+0x22000], R24 ;  /* 0x02200018bd0075a7 */ /* 0x000f22000808017f */
[----:B-1----:R-:W-:Y:S02]  /*dff0*/  FMNMX R14, R185, R14, !PT ;  /* 0x0000000eb90e7209 */ /* 0x002fe40007800000 */
[----:B--2---:R-:W-:Y:S02]  /*e000*/  FMNMX R17, R184, R17, !PT ;  /* 0x00000011b8117209 */ /* 0x004fe40007800000 */
[C---:B------:R-:W-:Y:S02]  /*e010*/  FSETP.NEU.AND P3, PT, R14.reuse, -INF , PT ;  /* 0xff8000000e00780b */ /* 0x040fe40003f6d000 */
[----:B------:R-:W-:Y:S02]  /*e020*/  FSETP.NEU.AND P2, PT, R17, -INF , PT ;  /* 0xff8000001100780b */ /* 0x000fe40003f4d000 */
[----:B------:R-:W-:-:S02]  /*e030*/  FSEL R186, R14, RZ, P3 ;  /* 0x000000ff0eba7208 */ /* 0x000fc40001800000 */
[----:B------:R-:W-:-:S03]  /*e040*/  FSEL R187, R17, RZ, P2 ;  /* 0x000000ff11bb7208 */ /* 0x000fc60001000000 */
[C---:B------:R-:W-:Y:S02]  /*e050*/  FADD R19, -R186.reuse, R19 ;  /* 0x00000013ba137221 */ /* 0x040fe40000000100 */
[----:B------:R-:W-:Y:S02]  /*e060*/  FADD R20, -R187, R20 ;  /* 0x00000014bb147221 */ /* 0x000fe40000000100 */
[----:B---3--:R-:W-:Y:S01]  /*e070*/  FMUL R23, R19, UR15 ;  /* 0x0000000f13177c20 */ /* 0x008fe20008400000 */
[----:B------:R-:W-:Y:S01]  /*e080*/  FMUL R19, R186, UR15 ;  /* 0x0000000fba137c20 */ /* 0x000fe20008400000 */
[----:B------:R-:W-:-:S03]  /*e090*/  FMUL R20, R20, UR15 ;  /* 0x0000000f14147c20 */ /* 0x000fc60008400000 */
[----:B------:R-:W-:Y:S01]  /*e0a0*/  FSETP.GEU.AND P6, PT, R23, -126, PT ;  /* 0xc2fc00001700780b */ /* 0x000fe20003fce000 */
[--C-:B------:R-:W-:Y:S01]  /*e0b0*/  FFMA R26, R26, UR15, -R19.reuse ;  /* 0x0000000f1a1a7c23 */ /* 0x100fe20008000813 */
[----:B------:R-:W-:Y:S01]  /*e0c0*/  FSETP.GEU.AND P5, PT, R20, -126, PT ;  /* 0xc2fc00001400780b */ /* 0x000fe20003fae000 */
[--C-:B------:R-:W-:Y:S01]  /*e0d0*/  FFMA R27, R27, UR15, -R19.reuse ;  /* 0x0000000f1b1b7c23 */ /* 0x100fe20008000813 */
[----:B------:R-:W-:Y:S02]  /*e0e0*/  FFMA R185, R30, UR15, -R19 ;  /* 0x0000000f1eb97c23 */ /* 0x000fe40008000813 */
[----:B------:R-:W-:Y:S02]  /*e0f0*/  FSETP.GEU.AND P2, PT, R26, -126, PT ;  /* 0xc2fc00001a00780b */ /* 0x000fe40003f4e000 */
[----:B------:R-:W-:-:S05]  /*e100*/  FSETP.GEU.AND P3, PT, R27, -126, PT ;  /* 0xc2fc00001b00780b */ /* 0x000fca0003f6e000 */
[----:B------:R-:W-:Y:S02]  /*e110*/  @!P6 FMUL R23, R23, 0.5 ;  /* 0x3f0000001717e820 */ /* 0x000fe40000400000 */
[----:B------:R-:W-:-:S04]  /*e120*/  @!P5 FMUL R20, R20, 0.5 ;  /* 0x3f0000001414d820 */ /* 0x000fc80000400000 */
[----:B------:R1:W2:Y:S01]  /*e130*/  MUFU.EX2 R184, R20 ;  /* 0x0000001400b87308 */ /* 0x0002a20000000800 */
[----:B------:R-:W-:-:S07]  /*e140*/  @!P2 FMUL R26, R26, 0.5 ;  /* 0x3f0000001a1aa820 */ /* 0x000fce0000400000 */
[----:B------:R-:W3:Y:S01]  /*e150*/  MUFU.EX2 R23, R23 ;  /* 0x0000001700177308 */ /* 0x000ee20000000800 */
[----:B-1--4-:R-:W-:Y:S05]  /*e160*/  @!P4 BRA `(.L_x_44) ;  /* 0x0000005400fcc947 */ /* 0x012fea0003800000 */
.L_x_86:
[----:B------:R-:W-:Y:S05]  /*e170*/  BSYNC B0 ;  /* 0x0000000000007941 */ /* 0x000fea0003800000 */
.L_x_43:
[----:B------:R-:W-:Y:S01]  /*e180*/  FSETP.GEU.AND P4, PT, R185, -126, PT ;  /* 0xc2fc0000b900780b */ /* 0x000fe20003f8e000 */
[----:B------:R-:W-:Y:S01]  /*e190*/  @!P3 FMUL R27, R27, 0.5 ;  /* 0x3f0000001b1bb820 */ /* 0x000fe20000400000 */
[----:B------:R-:W-:Y:S01]  /*e1a0*/  FMUL R30, R187, UR15 ;  /* 0x0000000fbb1e7c20 */ /* 0x000fe20008400000 */
[--C-:B------:R-:W-:Y:S01]  /*e1b0*/  FFMA R188, R31, UR15, -R19.reuse ;  /* 0x0000000f1fbc7c23 */ /* 0x100fe20008000813 */
[----:B------:R4:W5:Y:S01]  /*e1c0*/  MUFU.EX2 R186, R26 ;  /* 0x0000001a00ba7308 */ /* 0x0009620000000800 */
[----:B---3--:R-:W-:Y:S01]  /*e1d0*/  @!P6 FMUL R23, R23, R23 ;  /* 0x000000171717e220 */ /* 0x008fe20000400000 */
[--C-:B------:R-:W-:Y:S01]  /*e1e0*/  FFMA R21, R21, UR15, -R30.reuse ;  /* 0x0000000f15157c23 */ /* 0x100fe2000800081e */
[--C-:B------:R-:W-:Y:S01]  /*e1f0*/  FFMA R28, R28, UR15, -R30.reuse ;  /* 0x0000000f1c1c7c23 */ /* 0x100fe2000800081e */
[--C-:B------:R-:W-:Y:S01]  /*e200*/  FFMA R25, R25, UR15, -R30.reuse ;  /* 0x0000000f19197c23 */ /* 0x100fe2000800081e */
[--C-:B-1----:R-:W-:Y:S01]  /*e210*/  FFMA R24, R29, UR15, -R30.reuse ;  /* 0x0000000f1d187c23 */ /* 0x102fe2000800081e */
[----:B--2---:R-:W-:Y:S01]  /*e220*/  @!P5 FMUL R184, R184, R184 ;  /* 0x000000b8b8b8d220 */ /* 0x004fe20000400000 */
[----:B------:R-:W-:Y:S01]  /*e230*/  FSETP.GEU.AND P6, PT, R21, -126, PT ;  /* 0xc2fc00001500780b */ /* 0x000fe20003fce000 */
[----:B------:R-:W1:Y:S01]  /*e240*/  MUFU.EX2 R31, R27 ;  /* 0x0000001b001f7308 */ /* 0x000e620000000800 */
[----:B------:R-:W-:Y:S01]  /*e250*/  @!P4 FMUL R185, R185, 0.5 ;  /* 0x3f000000b9b9c820 */ /* 0x000fe20000400000 */
[----:B------:R-:W-:Y:S01]  /*e260*/  FSETP.GEU.AND P5, PT, R188, -126, PT ;  /* 0xc2fc0000bc00780b */ /* 0x000fe20003fae000 */
[--C-:B------:R-:W-:Y:S01]  /*e270*/  FFMA R29, R32, UR15, -R30.reuse ;  /* 0x0000000f201d7c23 */ /* 0x100fe2000800081e */
[--C-:B----4-:R-:W-:Y:S01]  /*e280*/  FFMA R26, R33, UR15, -R30.reuse ;  /* 0x0000000f211a7c23 */ /* 0x110fe2000800081e */
[----:B------:R-:W-:Y:S01]  /*e290*/  LEA R20, R15, UR14, 0xb ;  /* 0x0000000e0f147c11 */ /* 0x000fe2000f8e58ff */
[----:B------:R-:W-:Y:S05]  /*e2a0*/  WARPSYNC.ALL ;  /* 0x0000000000007948 */ /* 0x000fea0003800000 */
[----:B------:R-:W2:Y:S01]  /*e2b0*/  MUFU.EX2 R185, R185 ;  /* 0x000000b900b97308 */ /* 0x000ea20000000800 */
[----:B-----5:R-:W-:Y:S01]  /*e2c0*/  @!P2 FMUL R186, R186, R186 ;  /* 0x000000bababaa220 */ /* 0x020fe20000400000 */
[----:B------:R-:W-:Y:S01]  /*e2d0*/  @!P6 FMUL R21, R21, 0.5 ;  /* 0x3f0000001515e820 */ /* 0x000fe20000400000 */
[----:B------:R-:W-:Y:S01]  /*e2e0*/  FSETP.GEU.AND P2, PT, R25, -126, PT ;  /* 0xc2fc00001900780b */ /* 0x000fe20003f4e000 */
[----:B------:R-:W-:Y:S01]  /*e2f0*/  @!P5 FMUL R188, R188, 0.5 ;  /* 0x3f000000bcbcd820 */ /* 0x000fe20000400000 */
[----:B------:R-:W-:Y:S01]  /*e300*/  R2UR UR6, R20 ;  /* 0x00000000140672ca */ /* 0x000fe200000e0000 */
[----:B-1----:R-:W-:Y:S01]  /*e310*/  @!P3 FMUL R31, R31, R31 ;  /* 0x0000001f1f1fb220 */ /* 0x002fe20000400000 */
[----:B------:R-:W-:Y:S01]  /*e320*/  FSETP.GEU.AND P3, PT, R28, -126, PT ;  /* 0xc2fc00001c00780b */ /* 0x000fe20003f6e000 */
[----:B------:R1:W3:Y:S01]  /*e330*/  MUFU.EX2 R187, R21 ;  /* 0x0000001500bb7308 */ /* 0x0002e20000000800 */
[--C-:B------:R-:W-:Y:S01]  /*e340*/  FFMA R189, R34, UR15, -R19.reuse ;  /* 0x0000000f22bd7c23 */ /* 0x100fe20008000813 */
[-C--:B------:R-:W-:Y:S01]  /*e350*/  FMUL R152, R152, R184.reuse ;  /* 0x000000b898987220 */ /* 0x080fe20000400000 */
[-C--:B------:R-:W-:Y:S01]  /*e360*/  FMUL R153, R153, R184.reuse ;  /* 0x000000b899997220 */ /* 0x080fe20000400000 */
[-C--:B------:R-:W-:Y:S01]  /*e370*/  FMUL R156, R156, R184.reuse ;  /* 0x000000b89c9c7220 */ /* 0x080fe20000400000 */
[-C--:B------:R-:W-:Y:S01]  /*e380*/  FMUL R157, R157, R184.reuse ;  /* 0x000000b89d9d7220 */ /* 0x080fe20000400000 */
[-C--:B------:R-:W-:Y:S01]  /*e390*/  FMUL R160, R160, R184.reuse ;  /* 0x000000b8a0a07220 */ /* 0x080fe20000400000 */
[-C--:B------:R-:W-:Y:S01]  /*e3a0*/  FMUL R161, R161, R184.reuse ;  /* 0x000000b8a1a17220 */ /* 0x080fe20000400000 */
[----:B------:R-:W-:Y:S01]  /*e3b0*/  @!P2 FMUL R25, R25, 0.5 ;  /* 0x3f0000001919a820 */ /* 0x000fe20000400000 */
[----:B--2---:R-:W-:Y:S01]  /*e3c0*/  @!P4 FMUL R185, R185, R185 ;  /* 0x000000b9b9b9c220 */ /* 0x004fe20000400000 */
[----:B------:R-:W-:Y:S01]  /*e3d0*/  FSETP.GEU.AND P4, PT, R24, -126, PT ;  /* 0xc2fc00001800780b */ /* 0x000fe20003f8e000 */
[----:B------:R-:W2:Y:S01]  /*e3e0*/  MUFU.EX2 R188, R188 ;  /* 0x000000bc00bc7308 */ /* 0x000ea20000000800 */
[----:B------:R-:W-:Y:S01]  /*e3f0*/  @!P3 FMUL R28, R28, 0.5 ;  /* 0x3f0000001c1cb820 */ /* 0x000fe20000400000 */
[----:B-1----:R-:W-:Y:S01]  /*e400*/  MOV R21, 0x40000040 ;  /* 0x4000004000157802 */ /* 0x002fe20000000f00 */
[-C--:B------:R-:W-:Y:S01]  /*e410*/  FMUL R164, R164, R184.reuse ;  /* 0x000000b8a4a47220 */ /* 0x080fe20000400000 */
[-C--:B------:R-:W-:Y:S01]  /*e420*/  FMUL R165, R165, R184.reuse ;  /* 0x000000b8a5a57220 */ /* 0x080fe20000400000 */
[-C--:B------:R-:W-:Y:S01]  /*e430*/  FMUL R168, R168, R184.reuse ;  /* 0x000000b8a8a87220 */ /* 0x080fe20000400000 */
[----:B---3--:R-:W-:Y:S01]  /*e440*/  @!P6 FMUL R187, R187, R187 ;  /* 0x000000bbbbbbe220 */ /* 0x008fe20000400000 */
[----:B------:R-:W-:Y:S01]  /*e450*/  FSETP.GEU.AND P6, PT, R26, -126, PT ;  /* 0xc2fc00001a00780b */ /* 0x000fe20003fce000 */
[----:B------:R-:W1:Y:S01]  /*e460*/  MUFU.EX2 R32, R25 ;  /* 0x0000001900207308 */ /* 0x000e620000000800 */
[----:B------:R-:W-:Y:S01]  /*e470*/  R2UR UR7, R21 ;  /* 0x00000000150772ca */ /* 0x000fe200000e0000 */
[-C--:B------:R-:W-:Y:S01]  /*e480*/  FMUL R169, R169, R184.reuse ;  /* 0x000000b8a9a97220 */ /* 0x080fe20000400000 */
[-C--:B------:R-:W-:Y:S01]  /*e490*/  FMUL R172, R172, R184.reuse ;  /* 0x000000b8acac7220 */ /* 0x080fe20000400000 */
[----:B------:R-:W-:Y:S01]  /*e4a0*/  @!P4 FMUL R24, R24, 0.5 ;  /* 0x3f0000001818c820 */ /* 0x000fe20000400000 */
[-C--:B------:R-:W-:Y:S01]  /*e4b0*/  FMUL R173, R173, R184.reuse ;  /* 0x000000b8adad7220 */ /* 0x080fe20000400000 */
[-C--:B------:R-:W-:Y:S01]  /*e4c0*/  FMUL R176, R176, R184.reuse ;  /* 0x000000b8b0b07220 */ /* 0x080fe20000400000 */
[----:B------:R-:W-:Y:S01]  /*e4d0*/  FMUL R177, R177, R184 ;  /* 0x000000b8b1b17220 */ /* 0x000fe20000400000 */
[----:B------:R-:W3:Y:S01]  /*e4e0*/  MUFU.EX2 R28, R28 ;  /* 0x0000001c001c7308 */ /* 0x000ee20000000800 */
[----:B--2---:R-:W-:Y:S01]  /*e4f0*/  @!P5 FMUL R188, R188, R188 ;  /* 0x000000bcbcbcd220 */ /* 0x004fe20000400000 */
[-C--:B------:R-:W-:Y:S01]  /*e500*/  FMUL R180, R180, R184.reuse ;  /* 0x000000b8b4b47220 */ /* 0x080fe20000400000 */
[----:B------:R-:W-:Y:S01]  /*e510*/  FMUL R181, R181, R184 ;  /* 0x000000b8b5b57220 */ /* 0x000fe20000400000 */
[----:B------:R-:W-:Y:S01]  /*e520*/  @!P6 FMUL R26, R26, 0.5 ;  /* 0x3f0000001a1ae820 */ /* 0x000fe20000400000 */
[-C--:B------:R-:W-:Y:S01]  /*e530*/  FMUL R154, R154, R23.reuse ;  /* 0x000000179a9a7220 */ /* 0x080fe20000400000 */
[-C--:B------:R-:W-:Y:S01]  /*e540*/  FMUL R155, R155, R23.reuse ;  /* 0x000000179b9b7220 */ /* 0x080fe20000400000 */
[-C--:B------:R-:W-:Y:S01]  /*e550*/  FMUL R158, R158, R23.reuse ;  /* 0x000000179e9e7220 */ /* 0x080fe20000400000 */
[----:B------:R-:W2:Y:S01]  /*e560*/  MUFU.EX2 R33, R24 ;  /* 0x0000001800217308 */ /* 0x000ea20000000800 */
[----:B-1----:R-:W-:Y:S01]  /*e570*/  @!P2 FMUL R32, R32, R32 ;  /* 0x000000202020a220 */ /* 0x002fe20000400000 */
[-C--:B------:R-:W-:Y:S01]  /*e580*/  FMUL R159, R159, R23.reuse ;  /* 0x000000179f9f7220 */ /* 0x080fe20000400000 */
[-C--:B------:R-:W-:Y:S01]  /*e590*/  FMUL R162, R162, R23.reuse ;  /* 0x00000017a2a27220 */ /* 0x080fe20000400000 */
[-C--:B------:R-:W-:Y:S01]  /*e5a0*/  FMUL R163, R163, R23.reuse ;  /* 0x00000017a3a37220 */ /* 0x080fe20000400000 */
[-C--:B------:R-:W-:Y:S01]  /*e5b0*/  FMUL R166, R166, R23.reuse ;  /* 0x00000017a6a67220 */ /* 0x080fe20000400000 */
[-C--:B------:R-:W-:Y:S01]  /*e5c0*/  FMUL R167, R167, R23.reuse ;  /* 0x00000017a7a77220 */ /* 0x080fe20000400000 */
[-C--:B------:R-:W-:Y:S01]  /*e5d0*/  FMUL R170, R170, R23.reuse ;  /* 0x00000017aaaa7220 */ /* 0x080fe20000400000 */
[-C--:B------:R-:W-:Y:S01]  /*e5e0*/  FMUL R171, R171, R23.reuse ;  /* 0x00000017abab7220 */ /* 0x080fe20000400000 */
[----:B---3--:R-:W-:Y:S01]  /*e5f0*/  @!P3 FMUL R28, R28, R28 ;  /* 0x0000001c1c1cb220 */ /* 0x008fe20000400000 */
[-C--:B------:R-:W-:Y:S01]  /*e600*/  FMUL R174, R174, R23.reuse ;  /* 0x00000017aeae7220 */ /* 0x080fe20000400000 */
[-C--:B------:R-:W-:Y:S01]  /*e610*/  FMUL R175, R175, R23.reuse ;  /* 0x00000017afaf7220 */ /* 0x080fe20000400000 */
[-C--:B------:R-:W-:Y:S01]  /*e620*/  FMUL R178, R178, R23.reuse ;  /* 0x00000017b2b27220 */ /* 0x080fe20000400000 */
[-C--:B------:R-:W-:Y:S01]  /*e630*/  FMUL R179, R179, R23.reuse ;  /* 0x00000017b3b37220 */ /* 0x080fe20000400000 */
[-C--:B------:R-:W-:Y:S01]  /*e640*/  FMUL R182, R182, R23.reuse ;  /* 0x00000017b6b67220 */ /* 0x080fe20000400000 */
[----:B------:R-:W-:Y:S01]  /*e650*/  FMUL R183, R183, R23 ;  /* 0x00000017b7b77220 */ /* 0x000fe20000400000 */
[----:B------:R1:W3:Y:S01]  /*e660*/  MUFU.EX2 R34, R26 ;  /* 0x0000001a00227308 */ /* 0x0002e20000000800 */
[----:B--2---:R-:W-:Y:S01]  /*e670*/  @!P4 FMUL R33, R33, R33 ;  /* 0x000000212121c220 */ /* 0x004fe20000400000 */
[----:B------:R-:W-:Y:S01]  /*e680*/  F2FP.F16.F32.PACK_AB R25, R31, R186 ;  /* 0x000000ba1f19723e */ /* 0x000fe200000000ff */
[--C-:B------:R-:W-:Y:S01]  /*e690*/  FFMA R190, R35, UR15, -R19.reuse ;  /* 0x0000000f23be7c23 */ /* 0x100fe20008000813 */
[----:B------:R-:W-:Y:S01]  /*e6a0*/  F2FP.F16.F32.PACK_AB R27, R188, R185 ;  /* 0x000000b9bc1b723e */ /* 0x000fe200000000ff */
[--C-:B------:R-:W-:Y:S01]  /*e6b0*/  FFMA R21, R36, UR15, -R30.reuse ;  /* 0x0000000f24157c23 */ /* 0x100fe2000800081e */
[----:B------:R-:W-:Y:S01]  /*e6c0*/  F2FP.F16.F32.PACK_AB R24, R32, R187 ;  /* 0x000000bb2018723e */ /* 0x000fe200000000ff */
[--C-:B------:R-:W-:Y:S01]  /*e6d0*/  FFMA R36, R37, UR15, -R30.reuse ;  /* 0x0000000f25247c23 */ /* 0x100fe2000800081e */
[----:B------:R-:W-:Y:S01]  /*e6e0*/  FSETP.GEU.AND P5, PT, R29, -126, PT ;  /* 0xc2fc00001d00780b */ /* 0x000fe20003fae000 */
[--C-:B------:R-:W-:Y:S01]  /*e6f0*/  FFMA R37, R38, UR15, -R19.reuse ;  /* 0x0000000f26257c23 */ /* 0x100fe20008000813 */
[----:B-1----:R-:W-:Y:S01]  /*e700*/  F2FP.F16.F32.PACK_AB R26, R33, R28 ;  /* 0x0000001c211a723e */ /* 0x002fe200000000ff */
[--C-:B------:R-:W-:Y:S01]  /*e710*/  FFMA R38, R39, UR15, -R19.reuse ;  /* 0x0000000f27267c23 */ /* 0x100fe20008000813 */
[----:B------:R-:W-:Y:S01]  /*e720*/  FSETP.GEU.AND P2, PT, R189, -126, PT ;  /* 0xc2fc0000bd00780b */ /* 0x000fe20003f4e000 */
[--C-:B------:R-:W-:Y:S01]  /*e730*/  FFMA R39, R40, UR15, -R30.reuse ;  /* 0x0000000f28277c23 */ /* 0x100fe2000800081e */
[----:B------:R-:W-:Y:S01]  /*e740*/  WARPGROUP.ARRIVE ;  /* 0x00000000000079c5 */ /* 0x000fe20000000000 */
[----:B------:R-:W-:Y:S01]  /*e750*/  FSETP.GEU.AND P3, PT, R190, -126, PT ;  /* 0xc2fc0000be00780b */ /* 0x000fe20003f6e000 */
[--C-:B------:R-:W-:Y:S01]  /*e760*/  FFMA R40, R41, UR15, -R30.reuse ;  /* 0x0000000f29287c23 */ /* 0x100fe2000800081e */
[----:B---3--:R-:W-:Y:S01]  /*e770*/  @!P6 FMUL R34, R34, R34 ;  /* 0x000000222222e220 */ /* 0x008fe20000400000 */
[----:B------:R-:W-:Y:S01]  /*e780*/  FSETP.GEU.AND P4, PT, R21, -126, PT ;  /* 0xc2fc00001500780b */ /* 0x000fe20003f8e000 */
[--C-:B------:R-:W-:Y:S01]  /*e790*/  FFMA R41, R42, UR15, -R19.reuse ;  /* 0x0000000f2a297c23 */ /* 0x100fe20008000813 */
[----:B------:R-:W-:Y:S01]  /*e7a0*/  HGMMA.64x64x16.F32 R152, R24, gdesc[UR4].tnspB, R152, gsb0 ;  /* 0x40e0000418987df0 */ /* 0x000fe20008000898 */
[----:B------:R-:W-:Y:S01]  /*e7b0*/  @!P5 FMUL R29, R29, 0.5 ;  /* 0x3f0000001d1dd820 */ /* 0x000fe20000400000 */
[----:B------:R-:W-:Y:S01]  /*e7c0*/  FSETP.GEU.AND P6, PT, R37, -126, PT ;  /* 0xc2fc00002500780b */ /* 0x000fe20003fce000 */
[--C-:B------:R-:W-:Y:S01]  /*e7d0*/  FFMA R42, R43, UR15, -R19.reuse ;  /* 0x0000000f2b2a7c23 */ /* 0x100fe20008000813 */
[--C-:B------:R-:W-:Y:S01]  /*e7e0*/  FFMA R43, R44, UR15, -R30.reuse ;  /* 0x0000000f2c2b7c23 */ /* 0x100fe2000800081e */
[----:B------:R-:W-:Y:S01]  /*e7f0*/  @!P2 FMUL R189, R189, 0.5 ;  /* 0x3f000000bdbda820 */ /* 0x000fe20000400000 */
[--C-:B------:R-:W-:Y:S01]  /*e800*/  FFMA R44, R45, UR15, -R30.reuse ;  /* 0x0000000f2d2c7c23 */ /* 0x100fe2000800081e */
[----:B------:R-:W1:Y:S01]  /*e810*/  MUFU.EX2 R29, R29 ;  /* 0x0000001d001d7308 */ /* 0x000e620000000800 */
[----:B------:R-:W-:Y:S01]  /*e820*/  @!P3 FMUL R190, R190, 0.5 ;  /* 0x3f000000bebeb820 */ /* 0x000fe20000400000 */
[--C-:B------:R-:W-:Y:S01]  /*e830*/  FFMA R45, R46, UR15, -R19.reuse ;  /* 0x0000000f2e2d7c23 */ /* 0x100fe20008000813 */
[--C-:B------:R-:W-:Y:S01]  /*e840*/  FFMA R46, R47, UR15, -R19.reuse ;  /* 0x0000000f2f2e7c23 */ /* 0x100fe20008000813 */
[----:B------:R-:W-:Y:S01]  /*e850*/  @!P4 FMUL R21, R21, 0.5 ;  /* 0x3f0000001515c820 */ /* 0x000fe20000400000 */
[--C-:B------:R-:W-:Y:S01]  /*e860*/  FFMA R47, R48, UR15, -R30.reuse ;  /* 0x0000000f302f7c23 */ /* 0x100fe2000800081e */
[--C-:B------:R-:W-:Y:S01]  /*e870*/  FFMA R48, R49, UR15, -R30.reuse ;  /* 0x0000000f31307c23 */ /* 0x100fe2000800081e */
[--C-:B------:R-:W-:Y:S01]  /*e880*/  FFMA R49, R50, UR15, -R19.reuse ;  /* 0x0000000f32317c23 */ /* 0x100fe20008000813 */
[----:B------:R2:W3:Y:S01]  /*e890*/  MUFU.EX2 R35, R189 ;  /* 0x000000bd00237308 */ /* 0x0004e20000000800 */
[----:B------:R-:W-:Y:S01]  /*e8a0*/  @!P6 FMUL R37, R37, 0.5 ;  /* 0x3f0000002525e820 */ /* 0x000fe20000400000 */
[--C-:B------:R-:W-:Y:S01]  /*e8b0*/  FFMA R50, R51, UR15, -R19.reuse ;  /* 0x0000000f33327c23 */ /* 0x100fe20008000813 */
[--C-:B------:R-:W-:Y:S01]  /*e8c0*/  FFMA R51, R52, UR15, -R30.reuse ;  /* 0x0000000f34337c23 */ /* 0x100fe2000800081e */
[--C-:B------:R-:W-:Y:S01]  /*e8d0*/  FFMA R68, R68, UR15, -R30.reuse ;  /* 0x0000000f44447c23 */ /* 0x100fe2000800081e */
[--C-:B------:R-:W-:Y:S01]  /*e8e0*/  FFMA R191, R75, UR15, -R19.reuse ;  /* 0x0000000f4bbf7c23 */ /* 0x100fe20008000813 */
[--C-:B------:R-:W-:Y:S01]  /*e8f0*/  FFMA R92, R92, UR15, -R30.reuse ;  /* 0x0000000f5c5c7c23 */ /* 0x100fe2000800081e */
[--C-:B------:R-:W-:Y:S01]  /*e900*/  FFMA R96, R96, UR15, -R30.reuse ;  /* 0x0000000f60607c23 */ /* 0x100fe2000800081e */
[----:B------:R-:W4:Y:S01]  /*e910*/  MUFU.EX2 R190, R190 ;  /* 0x000000be00be7308 */ /* 0x000f220000000800 */
[----:B-1----:R-:W-:Y:S01]  /*e920*/  @!P5 FMUL R29, R29, R29 ;  /* 0x0000001d1d1dd220 */ /* 0x002fe20000400000 */
[----:B------:R-:W-:Y:S01]  /*e930*/  FSETP.GEU.AND P5, PT, R36, -126, PT ;  /* 0xc2fc00002400780b */ /* 0x000fe20003fae000 */
[--C-:B--2---:R-:W-:Y:S01]  /*e940*/  FFMA R189, R74, UR15, -R19.reuse ;  /* 0x0000000f4abd7c23 */ /* 0x104fe20008000813 */
[--C-:B------:R-:W-:Y:S01]  /*e950*/  FFMA R74, R76, UR15, -R30.reuse ;  /* 0x0000000f4c4a7c23 */ /* 0x100fe2000800081e */
[--C-:B------:R-:W-:Y:S01]  /*e960*/  FFMA R76, R78, UR15, -R19.reuse ;  /* 0x0000000f4e4c7c23 */ /* 0x100fe20008000813 */
[--C-:B------:R-:W-:Y:S01]  /*e970*/  FFMA R100, R100, UR15, -R30.reuse ;  /* 0x0000000f64647c23 */ /* 0x100fe2000800081e */
[--C-:B------:R-:W-:Y:S01]  /*e980*/  FFMA R116, R116, UR15, -R30.reuse ;  /* 0x0000000f74747c23 */ /* 0x100fe2000800081e */
[----:B------:R-:W1:Y:S01]  /*e990*/  MUFU.EX2 R21, R21 ;  /* 0x0000001500157308 */ /* 0x000e620000000800 */
[----:B---3--:R-:W-:Y:S01]  /*e9a0*/  @!P2 FMUL R35, R35, R35 ;  /* 0x000000232323a220 */ /* 0x008fe20000400000 */
[----:B------:R-:W-:Y:S01]  /*e9b0*/  FSETP.GEU.AND P2, PT, R38, -126, PT ;  /* 0xc2fc00002600780b */ /* 0x000fe20003f4e000 */
[----:B------:R-:W-:Y:S01]  /*e9c0*/  FFMA R117, R117, UR15, -R30 ;  /* 0x0000000f75757c23 */ /* 0x000fe2000800081e */
[--C-:B------:R-:W-:Y:S01]  /*e9d0*/  FFMA R118, R118, UR15, -R19.reuse ;  /* 0x0000000f76767c23 */ /* 0x100fe20008000813 */
[----:B------:R-:W-:Y:S01]  /*e9e0*/  FFMA R119, R119, UR15, -R19 ;  /* 0x0000000f77777c23 */ /* 0x000fe20008000813 */
[----:B------:R-:W-:Y:S01]  /*e9f0*/  FFMA R13, R184, R13, R187 ;  /* 0x0000000db80d7223 */ /* 0x000fe200000000bb */
[----:B------:R-:W-:Y:S01]  /*ea00*/  @!P5 FMUL R36, R36, 0.5 ;  /* 0x3f0000002424d820 */ /* 0x000fe20000400000 */
[----:B------:R-:W2:Y:S01]  /*ea10*/  MUFU.EX2 R37, R37 ;  /* 0x0000002500257308 */ /* 0x000ea20000000800 */
[----:B----4-:R-:W-:Y:S01]  /*ea20*/  @!P3 FMUL R190, R190, R190 ;  /* 0x000000bebebeb220 */ /* 0x010fe20000400000 */
[----:B------:R-:W-:Y:S01]  /*ea30*/  FSETP.GEU.AND P3, PT, R39, -126, PT ;  /* 0xc2fc00002700780b */ /* 0x000fe20003f6e000 */
[----:B------:R-:W-:Y:S01]  /*ea40*/  FFMA R12, R23, R12, R186 ;  /* 0x0000000c170c7223 */ /* 0x000fe200000000ba */
[----:B------:R-:W-:Y:S01]  /*ea50*/  FADD R13, R13, R32 ;  /* 0x000000200d0d7221 */ /* 0x000fe20000000000 */
[----:B------:R-:W-:Y:S01]  /*ea60*/  FFMA R121, R121, UR15, -R30 ;  /* 0x0000000f79797c23 */ /* 0x000fe2000800081e */
[----:B------:R-:W-:Y:S01]  /*ea70*/  FFMA R123, R123, UR15, -R19 ;  /* 0x0000000f7b7b7c23 */ /* 0x000fe20008000813 */
[----:B------:R-:W-:Y:S01]  /*ea80*/  @!P2 FMUL R38, R38, 0.5 ;  /* 0x3f0000002626a820 */ /* 0x000fe20000400000 */
[----:B------:R-:W3:Y:S01]  /*ea90*/  MUFU.EX2 R36, R36 ;  /* 0x0000002400247308 */ /* 0x000ee20000000800 */
[----:B-1----:R-:W-:Y:S01]  /*eaa0*/  @!P4 FMUL R21, R21, R21 ;  /* 0x000000151515c220 */ /* 0x002fe20000400000 */
[----:B------:R-:W-:Y:S01]  /*eab0*/  FSETP.GEU.AND P4, PT, R40, -126, PT ;  /* 0xc2fc00002800780b */ /* 0x000fe20003f8e000 */
[----:B------:R-:W-:Y:S01]  /*eac0*/  FADD R12, R12, R31 ;  /* 0x0000001f0c0c7221 */ /* 0x000fe20000000000 */
[----:B------:R-:W-:Y:S01]  /*ead0*/  FADD R28, R13, R28 ;  /* 0x0000001c0d1c7221 */ /* 0x000fe20000000000 */
[--C-:B------:R-:W-:Y:S01]  /*eae0*/  FFMA R31, R120, UR15, -R30.reuse ;  /* 0x0000000f781f7c23 */ /* 0x100fe2000800081e */
[--C-:B------:R-:W-:Y:S01]  /*eaf0*/  FFMA R124, R124, UR15, -R30.reuse ;  /* 0x0000000f7c7c7c23 */ /* 0x100fe2000800081e */
[----:B------:R-:W-:Y:S01]  /*eb00*/  @!P3 FMUL R39, R39, 0.5 ;  /* 0x3f0000002727b820 */ /* 0x000fe20000400000 */
[----:B------:R-:W1:Y:S01]  /*eb10*/  MUFU.EX2 R38, R38 ;  /* 0x0000002600267308 */ /* 0x000e620000000800 */
[----:B--2---:R-:W-:Y:S01]  /*eb20*/  @!P6 FMUL R37, R37, R37 ;  /* 0x000000252525e220 */ /* 0x004fe20000400000 */
[----:B------:R-:W-:Y:S01]  /*eb30*/  FSETP.GEU.AND P6, PT, R42, -126, PT ;  /* 0xc2fc00002a00780b */ /* 0x000fe20003fce000 */
[----:B------:R-:W-:Y:S01]  /*eb40*/  FADD R185, R12, R185 ;  /* 0x000000b90cb97221 */ /* 0x000fe20000000000 */
[----:B------:R-:W-:Y:S01]  /*eb50*/  FADD R12, R28, R33 ;  /* 0x000000211c0c7221 */ /* 0x000fe20000000000 */
[----:B------:R-:W-:Y:S01]  /*eb60*/  FFMA R33, R122, UR15, -R19 ;  /* 0x0000000f7a217c23 */ /* 0x000fe20008000813 */
[----:B------:R-:W-:Y:S01]  /*eb70*/  FFMA R125, R125, UR15, -R30 ;  /* 0x0000000f7d7d7c23 */ /* 0x000fe2000800081e */
[----:B------:R-:W-:Y:S01]  /*eb80*/  @!P4 FMUL R40, R40, 0.5 ;  /* 0x3f0000002828c820 */ /* 0x000fe20000400000 */
[----:B------:R-:W2:Y:S01]  /*eb90*/  MUFU.EX2 R39, R39 ;  /* 0x0000002700277308 */ /* 0x000ea20000000800 */
[----:B---3--:R-:W-:Y:S01]  /*eba0*/  @!P5 FMUL R36, R36, R36 ;  /* 0x000000242424d220 */ /* 0x008fe20000400000 */
[----:B------:R-:W-:Y:S01]  /*ebb0*/  FSETP.GEU.AND P5, PT, R41, -126, PT ;  /* 0xc2fc00002900780b */ /* 0x000fe20003fae000 */
[----:B------:R-:W-:Y:S01]  /*ebc0*/  FADD R13, R12, R29 ;  /* 0x0000001d0c0d7221 */ /* 0x000fe20000000000 */
[----:B------:R-:W-:Y:S01]  /*ebd0*/  IADD3 R12, R20, 0x580, RZ ;  /* 0x00000580140c7810 */ /* 0x000fe20007ffe0ff */
[----:B------:R-:W-:Y:S01]  /*ebe0*/  FADD R188, R185, R188 ;  /* 0x000000bcb9bc7221 */ /* 0x000fe20000000000 */
[--C-:B------:R-:W-:Y:S01]  /*ebf0*/  FFMA R127, R127, UR15, -R19.reuse ;  /* 0x0000000f7f7f7c23 */ /* 0x100fe20008000813 */
[----:B------:R-:W-:Y:S01]  /*ec00*/  @!P6 FMUL R42, R42, 0.5 ;  /* 0x3f0000002a2ae820 */ /* 0x000fe20000400000 */
[----:B------:R-:W3:Y:S01]  /*ec10*/  MUFU.EX2 R40, R40 ;  /* 0x0000002800287308 */ /* 0x000ee20000000800 */
[----:B-1----:R-:W-:Y:S01]  /*ec20*/  @!P2 FMUL R38, R38, R38 ;  /* 0x000000262626a220 */ /* 0x002fe20000400000 */
[----:B------:R-:W-:Y:S01]  /*ec30*/  FSETP.GEU.AND P2, PT, R43, -126, PT ;  /* 0xc2fc00002b00780b */ /* 0x000fe20003f4e000 */
[--C-:B------:R-:W-:Y:S01]  /*ec40*/  FFMA R128, R128, UR15, -R30.reuse ;  /* 0x0000000f80807c23 */ /* 0x100fe2000800081e */
[----:B------:R-:W-:Y:S01]  /*ec50*/  FFMA R129, R129, UR15, -R30 ;  /* 0x0000000f81817c23 */ /* 0x000fe2000800081e */
[--C-:B------:R-:W-:Y:S01]  /*ec60*/  FFMA R134, R134, UR15, -R19.reuse ;  /* 0x0000000f86867c23 */ /* 0x100fe20008000813 */
[----:B------:R-:W-:Y:S01]  /*ec70*/  FFMA R135, R135, UR15, -R19 ;  /* 0x0000000f87877c23 */ /* 0x000fe20008000813 */
[----:B------:R-:W-:-:S02]  /*ec80*/  WARPGROUP.DEPBAR.LE gsb0, 0x0 ;  /* 0x00008000000079c5 */ /* 0x000fc40000010000 */
[----:B------:R-:W-:Y:S01]  /*ec90*/  IMAD.MOV.U32 R25, RZ, RZ, 0x40000040 ;  /* 0x40000040ff197424 */ /* 0x000fe200078e00ff */
[----:B------:R-:W-:Y:S01]  /*eca0*/  IADD3 R24, R20, 0x80, RZ ;  /* 0x0000008014187810 */ /* 0x000fe20007ffe0ff */
[----:B------:R-:W-:Y:S01]  /*ecb0*/  @!P5 FMUL R41, R41, 0.5 ;  /* 0x3f0000002929d820 */ /* 0x000fe20000400000 */
[----:B------:R-:W-:Y:S01]  /*ecc0*/  F2FP.F16.F32.PACK_AB R26, R36, R21 ;  /* 0x00000015241a723e */ /* 0x000fe200000000ff */
[----:B--2---:R-:W-:Y:S01]  /*ecd0*/  @!P3 FMUL R39, R39, R39 ;  /* 0x000000272727b220 */ /* 0x004fe20000400000 */
[----:B------:R-:W-:Y:S01]  /*ece0*/  R2UR UR6, R24 ;  /* 0x00000000180672ca */ /* 0x000fe200000e0000 */
[----:B------:R-:W-:Y:S01]  /*ecf0*/  @!P2 FMUL R43, R43, 0.5 ;  /* 0x3f0000002b2ba820 */ /* 0x000fe20000400000 */
[----:B------:R-:W-:Y:S01]  /*ed00*/  R2UR UR7, R25 ;  /* 0x00000000190772ca */ /* 0x000fe200000e0000 */
[----:B------:R-:W1:Y:S01]  /*ed10*/  MUFU.EX2 R41, R41 ;  /* 0x0000002900297308 */ /* 0x000e620000000800 */
[----:B------:R-:W-:Y:S01]  /*ed20*/  F2FP.F16.F32.PACK_AB R24, R34, R29 ;  /* 0x0000001d2218723e */ /* 0x000fe200000000ff */
[----:B---3--:R-:W-:Y:S01]  /*ed30*/  @!P4 FMUL R40, R40, R40 ;  /* 0x000000282828c220 */ /* 0x008fe20000400000 */
[----:B------:R-:W-:Y:S01]  /*ed40*/  F2FP.F16.F32.PACK_AB R25, R190, R35 ;  /* 0x00000023be19723e */ /* 0x000fe200000000ff */
[----:B------:R-:W-:Y:S01]  /*ed50*/  FADD R35, R188, R35 ;  /* 0x00000023bc237221 */ /* 0x000fe20000000000 */
[----:B------:R-:W-:Y:S01]  /*ed60*/  F2FP.F16.F32.PACK_AB R27, R38, R37 ;  /* 0x00000025261b723e */ /* 0x000fe200000000ff */
[----:B------:R-:W-:Y:S01]  /*ed70*/  FFMA R136, R136, UR15, -R30 ;  /* 0x0000000f88887c23 */ /* 0x000fe2000800081e */
[----:B------:R-:W-:Y:S01]  /*ed80*/  FSETP.GEU.AND P3, PT, R44, -126, PT ;  /* 0xc2fc00002c00780b */ /* 0x000fe20003f6e000 */
[----:B------:R-:W2:Y:S01]  /*ed90*/  MUFU.EX2 R42, R42 ;  /* 0x0000002a002a7308 */ /* 0x000ea20000000800 */
[----:B------:R-:W-:Y:S01]  /*eda0*/  WARPGROUP.ARRIVE ;  /* 0x00000000000079c5 */ /* 0x000fe20000000000 */
[----:B------:R-:W-:Y:S01]  /*edb0*/  FSETP.GEU.AND P4, PT, R45, -126, PT ;  /* 0xc2fc00002d00780b */ /* 0x000fe20003f8e000 */
[----:B------:R-:W-:Y:S01]  /*edc0*/  FADD R190, R35, R190 ;  /* 0x000000be23be7221 */ /* 0x000fe20000000000 */
[--C-:B------:R-:W-:Y:S01]  /*edd0*/  FFMA R35, R126, UR15, -R19.reuse ;  /* 0x0000000f7e237c23 */ /* 0x100fe20008000813 */
[--C-:B------:R-:W-:Y:S01]  /*ede0*/  FFMA R137, R137, UR15, -R30.reuse ;  /* 0x0000000f89897c23 */ /* 0x100fe2000800081e */
[----:B------:R-:W-:Y:S01]  /*edf0*/  FFMA R138, R138, UR15, -R19 ;  /* 0x0000000f8a8a7c23 */ /* 0x000fe20008000813 */
[----:B------:R-:W-:Y:S01]  /*ee00*/  HGMMA.64x64x16.F32 R152, R24, gdesc[UR4].tnspB, R152, gsb0 ;  /* 0x40e0000418987df0 */ /* 0x000fe20008000898 */
[----:B------:R-:W3:Y:S01]  /*ee10*/  MUFU.EX2 R43, R43 ;  /* 0x0000002b002b7308 */ /* 0x000ee20000000800 */
[----:B-1----:R-:W-:Y:S01]  /*ee20*/  @!P5 FMUL R41, R41, R41 ;  /* 0x000000292929d220 */ /* 0x002fe20000400000 */
[----:B------:R-:W-:Y:S01]  /*ee30*/  FSETP.GEU.AND P5, PT, R46, -126, PT ;  /* 0xc2fc00002e00780b */ /* 0x000fe20003fae000 */
[----:B------:R-:W-:Y:S01]  /*ee40*/  FADD R37, R190, R37 ;  /* 0x00000025be257221 */ /* 0x000fe20000000000 */
[----:B------:R-:W-:Y:S01]  /*ee50*/  @!P3 FMUL R44, R44, 0.5 ;  /* 0x3f0000002c2cb820 */ /* 0x000fe20000400000 */
[--C-:B------:R-:W-:Y:S01]  /*ee60*/  FFMA R139, R139, UR15, -R19.reuse ;  /* 0x0000000f8b8b7c23 */ /* 0x100fe20008000813 */
[----:B------:R-:W-:Y:S01]  /*ee70*/  FFMA R140, R140, UR15, -R30 ;  /* 0x0000000f8c8c7c23 */ /* 0x000fe2000800081e */
[----:B------:R-:W-:Y:S01]  /*ee80*/  @!P4 FMUL R45, R45, 0.5 ;  /* 0x3f0000002d2dc820 */ /* 0x000fe20000400000 */
[----:B------:R-:W-:Y:S01]  /*ee90*/  FADD R38, R37, R38 ;  /* 0x0000002625267221 */ /* 0x000fe20000000000 */
[----:B--2---:R-:W-:Y:S01]  /*eea0*/  @!P6 FMUL R42, R42, R42 ;  /* 0x0000002a2a2ae220 */ /* 0x004fe20000400000 */
[----:B------:R-:W1:Y:S01]  /*eeb0*/  MUFU.EX2 R44, R44 ;  /* 0x0000002c002c7308 */ /* 0x000e620000000800 */
[----:B------:R-:W-:Y:S01]  /*eec0*/  FSETP.GEU.AND P6, PT, R47, -126, PT ;  /* 0xc2fc00002f00780b */ /* 0x000fe20003fce000 */
[--C-:B------:R-:W-:Y:S01]  /*eed0*/  FFMA R37, R130, UR15, -R19.reuse ;  /* 0x0000000f82257c23 */ /* 0x100fe20008000813 */
[--C-:B------:R-:W-:Y:S01]  /*eee0*/  FFMA R141, R141, UR15, -R30.reuse ;  /* 0x0000000f8d8d7c23 */ /* 0x100fe2000800081e */
[--C-:B------:R-:W-:Y:S01]  /*eef0*/  FFMA R142, R142, UR15, -R19.reuse ;  /* 0x0000000f8e8e7c23 */ /* 0x100fe20008000813 */
[----:B------:R-:W-:Y:S01]  /*ef00*/  @!P5 FMUL R46, R46, 0.5 ;  /* 0x3f0000002e2ed820 */ /* 0x000fe20000400000 */
[--C-:B------:R-:W-:Y:S01]  /*ef10*/  FFMA R143, R143, UR15, -R19.reuse ;  /* 0x0000000f8f8f7c23 */ /* 0x100fe20008000813 */
[----:B---3--:R-:W-:Y:S01]  /*ef20*/  @!P2 FMUL R43, R43, R43 ;  /* 0x0000002b2b2ba220 */ /* 0x008fe20000400000 */
[----:B------:R-:W2:Y:S01]  /*ef30*/  MUFU.EX2 R45, R45 ;  /* 0x0000002d002d7308 */ /* 0x000ea20000000800 */
[----:B------:R-:W-:Y:S01]  /*ef40*/  FSETP.GEU.AND P2, PT, R48, -126, PT ;  /* 0xc2fc00003000780b */ /* 0x000fe20003f4e000 */
[--C-:B------:R-:W-:Y:S01]  /*ef50*/  FFMA R144, R144, UR15, -R30.reuse ;  /* 0x0000000f90907c23 */ /* 0x100fe2000800081e */
[--C-:B------:R-:W-:Y:S01]  /*ef60*/  FFMA R145, R145, UR15, -R30.reuse ;  /* 0x0000000f91917c23 */ /* 0x100fe2000800081e */
[--C-:B------:R-:W-:Y:S01]  /*ef70*/  FFMA R146, R146, UR15, -R19.reuse ;  /* 0x0000000f92927c23 */ /* 0x100fe20008000813 */
[--C-:B------:R-:W-:Y:S01]  /*ef80*/  FFMA R147, R147, UR15, -R19.reuse ;  /* 0x0000000f93937c23 */ /* 0x100fe20008000813 */
[----:B------:R-:W-:Y:S01]  /*ef90*/  @!P6 FMUL R47, R47, 0.5 ;  /* 0x3f0000002f2fe820 */ /* 0x000fe20000400000 */
[----:B------:R-:W-:Y:S01]  /*efa0*/  FFMA R148, R148, UR15, -R30 ;  /* 0x0000000f94947c23 */ /* 0x000fe2000800081e */
[----:B------:R-:W3:Y:S01]  /*efb0*/  MUFU.EX2 R46, R46 ;  /* 0x0000002e002e7308 */ /* 0x000ee20000000800 */
[----:B-1----:R-:W-:Y:S01]  /*efc0*/  @!P3 FMUL R44, R44, R44 ;  /* 0x0000002c2c2cb220 */ /* 0x002fe20000400000 */
[----:B------:R-:W-:Y:S01]  /*efd0*/  FSETP.GEU.AND P3, PT, R49, -126, PT ;  /* 0xc2fc00003100780b */ /* 0x000fe20003f6e000 */
[----:B------:R-:W-:Y:S01]  /*efe0*/  FFMA R150, R150, UR15, -R19 ;  /* 0x0000000f96967c23 */ /* 0x000fe20008000813 */
[----:B------:R-:W-:-:S02]  /*eff0*/  IADD3 R6, R6, 0x1, RZ ;  /* 0x0000000106067810 */ /* 0x000fc40007ffe0ff */
[----:B------:R-:W-:Y:S02]  /*f000*/  @!P2 FMUL R48, R48, 0.5 ;  /* 0x3f0000003030a820 */ /* 0x000fe40000400000 */
        /* <DEDUP_REMOVED lines=9> */
[----:B-1----:R-:W-:-:S06]  /*f0a0*/  @!P6 FMUL R47, R47, R47 ;  /* 0x0000002f2f2fe220 */ /* 0x002fcc0000400000 */
[----:B------:R-:W-:Y:S01]  /*f0b0*/  @!P5 FMUL R51, R51, 0.5 ;  /* 0x3f0000003333d820 */ /* 0x000fe20000400000 */
[----:B------:R-:W1:Y:S01]  /*f0c0*/  MUFU.EX2 R52, R50 ;  /* 0x0000003200347308 */ /* 0x000e620000000800 */
[----:B--2---:R-:W-:-:S07]  /*f0d0*/  @!P2 FMUL R48, R48, R48 ;  /* 0x000000303030a220 */ /* 0x004fce0000400000 */
[----:B------:R-:W2:Y:S01]  /*f0e0*/  MUFU.EX2 R51, R51 ;  /* 0x0000003300337308 */ /* 0x000ea20000000800 */
[----:B---3--:R-:W-:Y:S01]  /*f0f0*/  @!P3 FMUL R49, R49, R49 ;  /* 0x000000313131b220 */ /* 0x008fe20000400000 */
[----:B-1----:R-:W-:Y:S01]  /*f100*/  @!P4 FMUL R52, R52, R52 ;  /* 0x000000343434c220 */ /* 0x002fe20000400000 */
[----:B------:R-:W-:Y:S02]  /*f110*/  WARPGROUP.DEPBAR.LE gsb0, 0x0 ;  /* 0x00008000000079c5 */ /* 0x000fe40000010000 */
[----:B------:R-:W-:Y:S02]  /*f120*/  IADD3 R24, R20, 0x100, RZ ;  /* 0x0000010014187810 */ /* 0x000fe40007ffe0ff */
[----:B------:R-:W-:Y:S02]  /*f130*/  MOV R25, 0x40000040 ;  /* 0x4000004000197802 */ /* 0x000fe40000000f00 */
[----:B------:R-:W-:Y:S01]  /*f140*/  R2UR UR6, R24 ;  /* 0x00000000180672ca */ /* 0x000fe200000e0000 */
[----:B--2---:R-:W-:Y:S01]  /*f150*/  @!P5 FMUL R51, R51, R51 ;  /* 0x000000333333d220 */ /* 0x004fe20000400000 */
[----:B------:R-:W-:-:S02]  /*f160*/  R2UR UR7, R25 ;  /* 0x00000000190772ca */ /* 0x000fc400000e0000 */
[----:B------:R-:W-:Y:S02]  /*f170*/  F2FP.F16.F32.PACK_AB R24, R40, R39 ;  /* 0x000000272818723e */ /* 0x000fe400000000ff */
[----:B------:R-:W-:Y:S01]  /*f180*/  F2FP.F16.F32.PACK_AB R25, R42, R41 ;  /* 0x000000292a19723e */ /* 0x000fe200000000ff */
[----:B------:R-:W-:Y:S01]  /*f190*/  FADD R41, R38, R41 ;  /* 0x0000002926297221 */ /* 0x000fe20000000000 */
[----:B------:R-:W-:Y:S02]  /*f1a0*/  F2FP.F16.F32.PACK_AB R26, R44, R43 ;  /* 0x0000002b2c1a723e */ /* 0x000fe400000000ff */
[----:B------:R-:W-:Y:S01]  /*f1b0*/  F2FP.F16.F32.PACK_AB R27, R46, R45 ;  /* 0x0000002d2e1b723e */ /* 0x000fe200000000ff */
[----:B------:R-:W-:-:S03]  /*f1c0*/  FADD R42, R41, R42 ;  /* 0x0000002a292a7221 */ /* 0x000fc60000000000 */
[----:B------:R-:W-:Y:S01]  /*f1d0*/  WARPGROUP.ARRIVE ;  /* 0x00000000000079c5 */ /* 0x000fe20000000000 */
[----:B------:R-:W-:Y:S01]  /*f1e0*/  FADD R45, R42, R45 ;  /* 0x0000002d2a2d7221 */ /* 0x000fe20000000000 */
[----:B------:R-:W-:-:S03]  /*f1f0*/  FFMA R42, R131, UR15, -R19 ;  /* 0x0000000f832a7c23 */ /* 0x000fc60008000813 */
[----:B------:R-:W-:Y:S01]  /*f200*/  FADD R46, R45, R46 ;  /* 0x0000002e2d2e7221 */ /* 0x000fe20000000000 */
[----:B------:R-:W-:Y:S03]  /*f210*/  HGMMA.64x64x16.F32 R152, R24, gdesc[UR4].tnspB, R152, gsb0 ;  /* 0x40e0000418987df0 */ /* 0x000fe60008000898 */
[----:B------:R-:W-:Y:S02]  /*f220*/  WARPGROUP.DEPBAR.LE gsb0, 0x0 ;  /* 0x00008000000079c5 */ /* 0x000fe40000010000 */
[--C-:B------:R-:W-:Y:S01]  /*f230*/  FFMA R24, R53, UR15, -R30.reuse ;  /* 0x0000000f35187c23 */ /* 0x100fe2000800081e */
[--C-:B------:R-:W-:Y:S01]  /*f240*/  FFMA R53, R54, UR15, -R19.reuse ;  /* 0x0000000f36357c23 */ /* 0x100fe20008000813 */
[--C-:B------:R-:W-:Y:S01]  /*f250*/  FFMA R26, R55, UR15, -R19.reuse ;  /* 0x0000000f371a7c23 */ /* 0x100fe20008000813 */
[----:B------:R-:W-:Y:S01]  /*f260*/  MOV R25, 0x40000040 ;  /* 0x4000004000197802 */ /* 0x000fe20000000f00 */
[--C-:B------:R-:W-:Y:S01]  /*f270*/  FFMA R55, R56, UR15, -R30.reuse ;  /* 0x0000000f38377c23 */ /* 0x100fe2000800081e */
[----:B------:R-:W-:Y:S01]  /*f280*/  FSETP.GEU.AND P6, PT, R24, -126, PT ;  /* 0xc2fc00001800780b */ /* 0x000fe20003fce000 */
[--C-:B------:R-:W-:Y:S01]  /*f290*/  FFMA R56, R57, UR15, -R30.reuse ;  /* 0x0000000f39387c23 */ /* 0x100fe2000800081e */
[----:B------:R-:W-:Y:S01]  /*f2a0*/  FSETP.GEU.AND P2, PT, R53, -126, PT ;  /* 0xc2fc00003500780b */ /* 0x000fe20003f4e000 */
[--C-:B------:R-:W-:Y:S01]  /*f2b0*/  FFMA R57, R58, UR15, -R19.reuse ;  /* 0x0000000f3a397c23 */ /* 0x100fe20008000813 */
[----:B------:R-:W-:Y:S01]  /*f2c0*/  FSETP.GEU.AND P3, PT, R26, -126, PT ;  /* 0xc2fc00001a00780b */ /* 0x000fe20003f6e000 */
[--C-:B------:R-:W-:Y:S01]  /*f2d0*/  FFMA R58, R59, UR15, -R19.reuse ;  /* 0x0000000f3b3a7c23 */ /* 0x100fe20008000813 */
[----:B------:R-:W-:Y:S01]  /*f2e0*/  R2UR UR7, R25 ;  /* 0x00000000190772ca */ /* 0x000fe200000e0000 */
[--C-:B------:R-:W-:Y:S01]  /*f2f0*/  FFMA R59, R60, UR15, -R30.reuse ;  /* 0x0000000f3c3b7c23 */ /* 0x100fe2000800081e */
[----:B------:R-:W-:Y:S01]  /*f300*/  F2FP.F16.F32.PACK_AB R25, R52, R49 ;  /* 0x000000313419723e */ /* 0x000fe200000000ff */
[--C-:B------:R-:W-:Y:S01]  /*f310*/  FFMA R60, R61, UR15, -R30.reuse ;  /* 0x0000000f3d3c7c23 */ /* 0x100fe2000800081e */
[----:B------:R-:W-:Y:S01]  /*f320*/  FSETP.GEU.AND P4, PT, R55, -126, PT ;  /* 0xc2fc00003700780b */ /* 0x000fe20003f8e000 */
[--C-:B------:R-:W-:Y:S01]  /*f330*/  FFMA R61, R62, UR15, -R19.reuse ;  /* 0x0000000f3e3d7c23 */ /* 0x100fe20008000813 */
[----:B------:R-:W-:Y:S01]  /*f340*/  FSETP.GEU.AND P5, PT, R56, -126, PT ;  /* 0xc2fc00003800780b */ /* 0x000fe20003fae000 */
[----:B------:R-:W-:Y:S01]  /*f350*/  @!P6 FMUL R24, R24, 0.5 ;  /* 0x3f0000001818e820 */ /* 0x000fe20000400000 */
[--C-:B------:R-:W-:Y:S01]  /*f360*/  FFMA R62, R63, UR15, -R19.reuse ;  /* 0x0000000f3f3e7c23 */ /* 0x100fe20008000813 */
[----:B------:R-:W-:Y:S01]  /*f370*/  @!P2 FMUL R53, R53, 0.5 ;  /* 0x3f0000003535a820 */ /* 0x000fe20000400000 */
[--C-:B------:R-:W-:Y:S01]  /*f380*/  FFMA R63, R64, UR15, -R30.reuse ;  /* 0x0000000f403f7c23 */ /* 0x100fe2000800081e */
[----:B------:R-:W-:Y:S01]  /*f390*/  @!P3 FMUL R26, R26, 0.5 ;  /* 0x3f0000001a1ab820 */ /* 0x000fe20000400000 */
[----:B------:R1:W2:Y:S01]  /*f3a0*/  MUFU.EX2 R54, R24 ;  /* 0x0000001800367308 */ /* 0x0002a20000000800 */
[--C-:B------:R-:W-:Y:S01]  /*f3b0*/  FFMA R64, R65, UR15, -R30.reuse ;  /* 0x0000000f41407c23 */ /* 0x100fe2000800081e */
[--C-:B------:R-:W-:Y:S01]  /*f3c0*/  FFMA R65, R66, UR15, -R19.reuse ;  /* 0x0000000f42417c23 */ /* 0x100fe20008000813 */
[--C-:B------:R-:W-:Y:S01]  /*f3d0*/  FFMA R66, R67, UR15, -R19.reuse ;  /* 0x0000000f43427c23 */ /* 0x100fe20008000813 */
[----:B------:R-:W-:Y:S01]  /*f3e0*/  FFMA R67, R69, UR15, -R30 ;  /* 0x0000000f45437c23 */ /* 0x000fe2000800081e */
[----:B------:R-:W-:Y:S01]  /*f3f0*/  @!P4 FMUL R55, R55, 0.5 ;  /* 0x3f0000003737c820 */ /* 0x000fe20000400000 */
[----:B------:R-:W-:Y:S01]  /*f400*/  FFMA R69, R70, UR15, -R19 ;  /* 0x0000000f46457c23 */ /* 0x000fe20008000813 */
[----:B------:R-:W-:Y:S01]  /*f410*/  @!P5 FMUL R56, R56, 0.5 ;  /* 0x3f0000003838d820 */ /* 0x000fe20000400000 */
[----:B------:R-:W3:Y:S01]  /*f420*/  MUFU.EX2 R53, R53 ;  /* 0x0000003500357308 */ /* 0x000ee20000000800 */
[----:B-1----:R-:W-:-:S02]  /*f430*/  VIADD R24, R20, 0x180 ;  /* 0x0000018014187836 */ /* 0x002fc40000000000 */
[--C-:B------:R-:W-:Y:S01]  /*f440*/  FFMA R70, R71, UR15, -R19.reuse ;  /* 0x0000000f47467c23 */ /* 0x100fe20008000813 */
[--C-:B------:R-:W-:Y:S01]  /*f450*/  FFMA R71, R72, UR15, -R30.reuse ;  /* 0x0000000f48477c23 */ /* 0x100fe2000800081e */
[--C-:B------:R-:W-:Y:S01]  /*f460*/  FFMA R72, R73, UR15, -R30.reuse ;  /* 0x0000000f49487c23 */ /* 0x100fe2000800081e */
[--C-:B------:R-:W-:Y:S01]  /*f470*/  FFMA R73, R77, UR15, -R30.reuse ;  /* 0x0000000f4d497c23 */ /* 0x100fe2000800081e */
[----:B------:R-:W-:Y:S01]  /*f480*/  R2UR UR6, R24 ;  /* 0x00000000180672ca */ /* 0x000fe200000e0000 */
[--C-:B------:R-:W-:Y:S01]  /*f490*/  FFMA R77, R79, UR15, -R19.reuse ;  /* 0x0000000f4f4d7c23 */ /* 0x100fe20008000813 */
[----:B------:R1:W4:Y:S01]  /*f4a0*/  MUFU.EX2 R50, R26 ;  /* 0x0000001a00327308 */ /* 0x0003220000000800 */
[----:B--2---:R-:W-:Y:S01]  /*f4b0*/  @!P6 FMUL R54, R54, R54 ;  /* 0x000000363636e220 */ /* 0x004fe20000400000 */
[----:B------:R-:W-:Y:S01]  /*f4c0*/  F2FP.F16.F32.PACK_AB R24, R48, R47 ;  /* 0x0000002f3018723e */ /* 0x000fe200000000ff */
[--C-:B------:R-:W-:Y:S01]  /*f4d0*/  FFMA R79, R80, UR15, -R30.reuse ;  /* 0x0000000f504f7c23 */ /* 0x100fe2000800081e */
[----:B------:R-:W-:Y:S01]  /*f4e0*/  FSETP.GEU.AND P6, PT, R57, -126, PT ;  /* 0xc2fc00003900780b */ /* 0x000fe20003fce000 */
[--C-:B------:R-:W-:Y:S01]  /*f4f0*/  FFMA R80, R81, UR15, -R30.reuse ;  /* 0x0000000f51507c23 */ /* 0x100fe2000800081e */
[--C-:B------:R-:W-:Y:S01]  /*f500*/  FFMA R81, R82, UR15, -R19.reuse ;  /* 0x0000000f52517c23 */ /* 0x100fe20008000813 */
[--C-:B------:R-:W-:Y:S01]  /*f510*/  FFMA R82, R83, UR15, -R19.reuse ;  /* 0x0000000f53527c23 */ /* 0x100fe20008000813 */
[----:B------:R-:W2:Y:S01]  /*f520*/  MUFU.EX2 R55, R55 ;  /* 0x0000003700377308 */ /* 0x000ea20000000800 */
[----:B---3--:R-:W-:Y:S01]  /*f530*/  @!P2 FMUL R53, R53, R53 ;  /* 0x000000353535a220 */ /* 0x008fe20000400000 */
[----:B-1----:R-:W-:Y:S01]  /*f540*/  F2FP.F16.F32.PACK_AB R26, R54, R51 ;  /* 0x00000033361a723e */ /* 0x002fe200000000ff */
[--C-:B------:R-:W-:Y:S01]  /*f550*/  FFMA R83, R84, UR15, -R30.reuse ;  /* 0x0000000f54537c23 */ /* 0x100fe2000800081e */
[----:B------:R-:W-:Y:S01]  /*f560*/  FSETP.GEU.AND P2, PT, R58, -126, PT ;  /* 0xc2fc00003a00780b */ /* 0x000fe20003f4e000 */
[--C-:B------:R-:W-:Y:S01]  /*f570*/  FFMA R84, R85, UR15, -R30.reuse ;  /* 0x0000000f55547c23 */ /* 0x100fe2000800081e */
[--C-:B------:R-:W-:Y:S01]  /*f580*/  FFMA R85, R86, UR15, -R19.reuse ;  /* 0x0000000f56557c23 */ /* 0x100fe20008000813 */
[--C-:B------:R-:W-:Y:S01]  /*f590*/  FFMA R86, R87, UR15, -R19.reuse ;  /* 0x0000000f57567c23 */ /* 0x100fe20008000813 */
[----:B------:R-:W1:Y:S01]  /*f5a0*/  MUFU.EX2 R56, R56 ;  /* 0x0000003800387308 */ /* 0x000e620000000800 */
[----:B----4-:R-:W-:Y:S01]  /*f5b0*/  @!P3 FMUL R50, R50, R50 ;  /* 0x000000323232b220 */ /* 0x010fe20000400000 */
[----:B------:R-:W-:Y:S01]  /*f5c0*/  @!P6 FMUL R57, R57, 0.5 ;  /* 0x3f0000003939e820 */ /* 0x000fe20000400000 */
[----:B------:R-:W-:Y:S01]  /*f5d0*/  FSETP.GEU.AND P3, PT, R59, -126, PT ;  /* 0xc2fc00003b00780b */ /* 0x000fe20003f6e000 */
[--C-:B------:R-:W-:Y:S01]  /*f5e0*/  FFMA R87, R88, UR15, -R30.reuse ;  /* 0x0000000f58577c23 */ /* 0x100fe2000800081e */
[--C-:B------:R-:W-:Y:S01]  /*f5f0*/  FFMA R88, R89, UR15, -R30.reuse ;  /* 0x0000000f59587c23 */ /* 0x100fe2000800081e */
[----:B------:R-:W-:Y:S01]  /*f600*/  F2FP.F16.F32.PACK_AB R27, R50, R53 ;  /* 0x00000035321b723e */ /* 0x000fe200000000ff */
[--C-:B------:R-:W-:Y:S01]  /*f610*/  FFMA R89, R90, UR15, -R19.reuse ;  /* 0x0000000f5a597c23 */ /* 0x100fe20008000813 */
[----:B------:R-:W3:Y:S01]  /*f620*/  MUFU.EX2 R57, R57 ;  /* 0x0000003900397308 */ /* 0x000ee20000000800 */
[----:B--2---:R-:W-:Y:S01]  /*f630*/  @!P4 FMUL R55, R55, R55 ;  /* 0x000000373737c220 */ /* 0x004fe20000400000 */
[----:B------:R-:W-:Y:S01]  /*f640*/  WARPGROUP.ARRIVE ;  /* 0x00000000000079c5 */ /* 0x000fe20000000000 */
[----:B------:R-:W-:Y:S01]  /*f650*/  FSETP.GEU.AND P4, PT, R60, -126, PT ;  /* 0xc2fc00003c00780b */ /* 0x000fe20003f8e000 */
[----:B------:R-:W-:Y:S01]  /*f660*/  @!P2 FMUL R58, R58, 0.5 ;  /* 0x3f0000003a3aa820 */ /* 0x000fe20000400000 */
[--C-:B------:R-:W-:Y:S01]  /*f670*/  FFMA R90, R91, UR15, -R19.reuse ;  /* 0x0000000f5b5a7c23 */ /* 0x100fe20008000813 */
[--C-:B------:R-:W-:Y:S01]  /*f680*/  FFMA R91, R93, UR15, -R30.reuse ;  /* 0x0000000f5d5b7c23 */ /* 0x100fe2000800081e */
[--C-:B------:R-:W-:Y:S01]  /*f690*/  FFMA R93, R94, UR15, -R19.reuse ;  /* 0x0000000f5e5d7c23 */ /* 0x100fe20008000813 */
[----:B------:R-:W-:Y:S01]  /*f6a0*/  HGMMA.64x64x16.F32 R152, R24, gdesc[UR4].tnspB, R152, gsb0 ;  /* 0x40e0000418987df0 */ /* 0x000fe20008000898 */
[----:B-1----:R-:W-:Y:S01]  /*f6b0*/  @!P5 FMUL R56, R56, R56 ;  /* 0x000000383838d220 */ /* 0x002fe20000400000 */
[----:B------:R-:W-:Y:S01]  /*f6c0*/  FSETP.GEU.AND P5, PT, R61, -126, PT ;  /* 0xc2fc00003d00780b */ /* 0x000fe20003fae000 */
[----:B------:R-:W-:Y:S01]  /*f6d0*/  @!P3 FMUL R59, R59, 0.5 ;  /* 0x3f0000003b3bb820 */ /* 0x000fe20000400000 */
[----:B------:R-:W1:Y:S01]  /*f6e0*/  MUFU.EX2 R58, R58 ;  /* 0x0000003a003a7308 */ /* 0x000e620000000800 */
[--C-:B------:R-:W-:Y:S01]  /*f6f0*/  FFMA R94, R95, UR15, -R19.reuse ;  /* 0x0000000f5f5e7c23 */ /* 0x100fe20008000813 */
[--C-:B------:R-:W-:Y:S01]  /*f700*/  FFMA R95, R97, UR15, -R30.reuse ;  /* 0x0000000f615f7c23 */ /* 0x100fe2000800081e */
[--C-:B------:R-:W-:Y:S01]  /*f710*/  FFMA R97, R98, UR15, -R19.reuse ;  /* 0x0000000f62617c23 */ /* 0x100fe20008000813 */
[----:B------:R-:W-:Y:S01]  /*f720*/  @!P4 FMUL R60, R60, 0.5 ;  /* 0x3f0000003c3cc820 */ /* 0x000fe20000400000 */
[----:B---3--:R-:W-:Y:S01]  /*f730*/  @!P6 FMUL R57, R57, R57 ;  /* 0x000000393939e220 */ /* 0x008fe20000400000 */
[----:B------:R-:W-:Y:S01]  /*f740*/  FSETP.GEU.AND P6, PT, R62, -126, PT ;  /* 0xc2fc00003e00780b */ /* 0x000fe20003fce000 */
[--C-:B------:R-:W-:Y:S01]  /*f750*/  FFMA R98, R99, UR15, -R19.reuse ;  /* 0x0000000f63627c23 */ /* 0x100fe20008000813 */
[----:B------:R-:W2:Y:S01]  /*f760*/  MUFU.EX2 R59, R59 ;  /* 0x0000003b003b7308 */ /* 0x000ea20000000800 */
[--C-:B------:R-:W-:Y:S01]  /*f770*/  FFMA R99, R101, UR15, -R30.reuse ;  /* 0x0000000f65637c23 */ /* 0x100fe2000800081e */
[--C-:B------:R-:W-:Y:S01]  /*f780*/  FFMA R101, R102, UR15, -R19.reuse ;  /* 0x0000000f66657c23 */ /* 0x100fe20008000813 */
[----:B------:R-:W-:Y:S01]  /*f790*/  @!P5 FMUL R61, R61, 0.5 ;  /* 0x3f0000003d3dd820 */ /* 0x000fe20000400000 */
[--C-:B------:R-:W-:Y:S01]  /*f7a0*/  FFMA R102, R103, UR15, -R19.reuse ;  /* 0x0000000f67667c23 */ /* 0x100fe20008000813 */
[--C-:B------:R-:W-:Y:S01]  /*f7b0*/  FFMA R103, R104, UR15, -R30.reuse ;  /* 0x0000000f68677c23 */ /* 0x100fe2000800081e */
[--C-:B------:R-:W-:Y:S01]  /*f7c0*/  FFMA R104, R105, UR15, -R30.reuse ;  /* 0x0000000f69687c23 */ /* 0x100fe2000800081e */
[--C-:B------:R-:W-:Y:S01]  /*f7d0*/  FFMA R105, R106, UR15, -R19.reuse ;  /* 0x0000000f6a697c23 */ /* 0x100fe20008000813 */
[----:B------:R-:W3:Y:S01]  /*f7e0*/  MUFU.EX2 R60, R60 ;  /* 0x0000003c003c7308 */ /* 0x000ee20000000800 */
[----:B-1----:R-:W-:Y:S01]  /*f7f0*/  @!P2 FMUL R58, R58, R58 ;  /* 0x0000003a3a3aa220 */ /* 0x002fe20000400000 */
[----:B------:R-:W-:Y:S01]  /*f800*/  FSETP.GEU.AND P2, PT, R63, -126, PT ;  /* 0xc2fc00003f00780b */ /* 0x000fe20003f4e000 */
[----:B------:R-:W-:Y:S01]  /*f810*/  @!P6 FMUL R62, R62, 0.5 ;  /* 0x3f0000003e3ee820 */ /* 0x000fe20000400000 */
[--C-:B------:R-:W-:Y:S01]  /*f820*/  FFMA R106, R107, UR15, -R19.reuse ;  /* 0x0000000f6b6a7c23 */ /* 0x100fe20008000813 */
[--C-:B------:R-:W-:Y:S01]  /*f830*/  FFMA R107, R108, UR15, -R30.reuse ;  /* 0x0000000f6c6b7c23 */ /* 0x100fe2000800081e */
[--C-:B------:R-:W-:Y:S01]  /*f840*/  FFMA R108, R109, UR15, -R30.reuse ;  /* 0x0000000f6d6c7c23 */ /* 0x100fe2000800081e */
[--C-:B------:R-:W-:Y:S01]  /*f850*/  FFMA R109, R110, UR15, -R19.reuse ;  /* 0x0000000f6e6d7c23 */ /* 0x100fe20008000813 */
[----:B------:R-:W1:Y:S01]  /*f860*/  MUFU.EX2 R61, R61 ;  /* 0x0000003d003d7308 */ /* 0x000e620000000800 */
[----:B--2---:R-:W-:Y:S01]  /*f870*/  @!P3 FMUL R59, R59, R59 ;  /* 0x0000003b3b3bb220 */ /* 0x004fe20000400000 */
[----:B------:R-:W-:Y:S01]  /*f880*/  FSETP.GEU.AND P3, PT, R64, -126, PT ;  /* 0xc2fc00004000780b */ /* 0x000fe20003f6e000 */
[--C-:B------:R-:W-:Y:S01]  /*f890*/  FFMA R110, R111, UR15, -R19.reuse ;  /* 0x0000000f6f6e7c23 */ /* 0x100fe20008000813 */
[--C-:B------:R-:W-:Y:S01]  /*f8a0*/  FFMA R111, R112, UR15, -R30.reuse ;  /* 0x0000000f706f7c23 */ /* 0x100fe2000800081e */
[----:B------:R-:W-:Y:S01]  /*f8b0*/  FFMA R112, R113, UR15, -R30 ;  /* 0x0000000f71707c23 */ /* 0x000fe2000800081e */
[--C-:B------:R-:W-:Y:S01]  /*f8c0*/  FFMA R113, R114, UR15, -R19.reuse ;  /* 0x0000000f72717c23 */ /* 0x100fe20008000813 */
[----:B------:R-:W-:Y:S01]  /*f8d0*/  @!P2 FMUL R63, R63, 0.5 ;  /* 0x3f0000003f3fa820 */ /* 0x000fe20000400000 */
[----:B------:R-:W2:Y:S01]  /*f8e0*/  MUFU.EX2 R62, R62 ;  /* 0x0000003e003e7308 */ /* 0x000ea20000000800 */
[----:B---3--:R-:W-:Y:S01]  /*f8f0*/  @!P4 FMUL R60, R60, R60 ;  /* 0x0000003c3c3cc220 */ /* 0x008fe20000400000 */
[----:B------:R-:W-:Y:S01]  /*f900*/  FSETP.GEU.AND P4, PT, R65, -126, PT ;  /* 0xc2fc00004100780b */ /* 0x000fe20003f8e000 */
[----:B------:R-:W-:Y:S01]  /*f910*/  FFMA R114, R115, UR15, -R19 ;  /* 0x0000000f73727c23 */ /* 0x000fe20008000813 */
[----:B------:R-:W-:Y:S01]  /*f920*/  FADD R49, R46, R49 ;  /* 0x000000312e317221 */ /* 0x000fe20000000000 */
[----:B------:R-:W-:-:S02]  /*f930*/  FFMA R19, R151, UR15, -R19 ;  /* 0x0000000f97137c23 */ /* 0x000fc40008000813 */
[----:B------:R-:W-:Y:S01]  /*f940*/  @!P3 FMUL R64, R64, 0.5 ;  /* 0x3f0000004040b820 */ /* 0x000fe20000400000 */
[----:B------:R-:W3:Y:S01]  /*f950*/  MUFU.EX2 R63, R63 ;  /* 0x0000003f003f7308 */ /* 0x000ee20000000800 */
[----:B-1----:R-:W-:Y:S01]  /*f960*/  @!P5 FMUL R61, R61, R61 ;  /* 0x0000003d3d3dd220 */ /* 0x002fe20000400000 */
[----:B------:R-:W-:Y:S01]  /*f970*/  FSETP.GEU.AND P5, PT, R66, -126, PT ;  /* 0xc2fc00004200780b */ /* 0x000fe20003fae000 */
[----:B------:R-:W-:-:S04]  /*f980*/  FADD R52, R49, R52 ;  /* 0x0000003431347221 */ /* 0x000fc80000000000 */
[----:B------:R-:W-:Y:S01]  /*f990*/  @!P4 FMUL R65, R65, 0.5 ;  /* 0x3f0000004141c820 */ /* 0x000fe20000400000 */
[----:B------:R-:W1:Y:S01]  /*f9a0*/  MUFU.EX2 R64, R64 ;  /* 0x0000004000407308 */ /* 0x000e620000000800 */
[----:B--2---:R-:W-:Y:S01]  /*f9b0*/  @!P6 FMUL R62, R62, R62 ;  /* 0x0000003e3e3ee220 */ /* 0x004fe20000400000 */
[----:B------:R-:W-:Y:S01]  /*f9c0*/  FSETP.GEU.AND P6, PT, R68, -126, PT ;  /* 0xc2fc00004400780b */ /* 0x000fe20003fce000 */
[----:B------:R-:W-:-:S04]  /*f9d0*/  FADD R53, R52, R53 ;  /* 0x0000003534357221 */ /* 0x000fc80000000000 */
[----:B------:R-:W-:Y:S01]  /*f9e0*/  @!P5 FMUL R66, R66, 0.5 ;  /* 0x3f0000004242d820 */ /* 0x000fe20000400000 */
[----:B------:R-:W2:Y:S01]  /*f9f0*/  MUFU.EX2 R65, R65 ;  /* 0x0000004100417308 */ /* 0x000ea20000000800 */
[----:B---3--:R-:W-:Y:S01]  /*fa00*/  @!P2 FMUL R63, R63, R63 ;  /* 0x0000003f3f3fa220 */ /* 0x008fe20000400000 */
[----:B------:R-:W-:Y:S01]  /*fa10*/  FSETP.GEU.AND P2, PT, R67, -126, PT ;  /* 0xc2fc00004300780b */ /* 0x000fe20003f4e000 */
[----:B------:R-:W-:-:S04]  /*fa20*/  FADD R50, R53, R50 ;  /* 0x0000003235327221 */ /* 0x000fc80000000000 */
        /* <DEDUP_REMOVED lines=8> */
[----:B------:R-:W-:Y:S01]  /*fab0*/  IMAD.MOV.U32 R25, RZ, RZ, 0x40000040 ;  /* 0x40000040ff197424 */ /* 0x000fe200078e00ff */
[----:B------:R-:W-:Y:S02]  /*fac0*/  IADD3 R24, R20, 0x200, RZ ;  /* 0x0000020014187810 */ /* 0x000fe40007ffe0ff */
[----:B------:R-:W-:Y:S01]  /*fad0*/  F2FP.F16.F32.PACK_AB R26, R60, R59 ;  /* 0x0000003b3c1a723e */ /* 0x000fe200000000ff */
[----:B------:R-:W-:Y:S01]  /*fae0*/  @!P3 FMUL R69, R69, 0.5 ;  /* 0x3f0000004545b820 */ /* 0x000fe20000400000 */
[----:B------:R-:W-:Y:S01]  /*faf0*/  R2UR UR6, R24 ;  /* 0x00000000180672ca */ /* 0x000fe200000e0000 */
[----:B------:R-:W2:Y:S01]  /*fb00*/  MUFU.EX2 R67, R67 ;  /* 0x0000004300437308 */ /* 0x000ea20000000800 */
[----:B------:R-:W-:Y:S01]  /*fb10*/  R2UR UR7, R25 ;  /* 0x00000000190772ca */ /* 0x000fe200000e0000 */
[----:B---3--:R-:W-:Y:S01]  /*fb20*/  @!P5 FMUL R66, R66, R66 ;  /* 0x000000424242d220 */ /* 0x008fe20000400000 */
[----:B------:R-:W-:-:S02]  /*fb30*/  F2FP.F16.F32.PACK_AB R24, R56, R55 ;  /* 0x000000373818723e */ /* 0x000fc400000000ff */
[----:B------:R-:W-:Y:S01]  /*fb40*/  F2FP.F16.F32.PACK_AB R25, R58, R57 ;  /* 0x000000393a19723e */ /* 0x000fe200000000ff */
[----:B------:R-:W-:Y:S01]  /*fb50*/  FADD R57, R50, R57 ;  /* 0x0000003932397221 */ /* 0x000fe20000000000 */
[----:B------:R-:W-:Y:S01]  /*fb60*/  F2FP.F16.F32.PACK_AB R27, R62, R61 ;  /* 0x0000003d3e1b723e */ /* 0x000fe200000000ff */
[----:B------:R-:W3:Y:S01]  /*fb70*/  MUFU.EX2 R69, R69 ;  /* 0x0000004500457308 */ /* 0x000ee20000000800 */
[----:B------:R-:W-:Y:S01]  /*fb80*/  FSETP.GEU.AND P4, PT, R70, -126, PT ;  /* 0xc2fc00004600780b */ /* 0x000fe20003f8e000 */
[----:B-1----:R-:W-:Y:S01]  /*fb90*/  @!P6 FMUL R68, R68, R68 ;  /* 0x000000444444e220 */ /* 0x002fe20000400000 */
[----:B------:R-:W-:Y:S01]  /*fba0*/  WARPGROUP.ARRIVE ;  /* 0x00000000000079c5 */ /* 0x000fe20000000000 */
[----:B------:R-:W-:Y:S01]  /*fbb0*/  FSETP.GEU.AND P5, PT, R71, -126, PT ;  /* 0xc2fc00004700780b */ /* 0x000fe20003fae000 */
[----:B------:R-:W-:Y:S01]  /*fbc0*/  FADD R58, R57, R58 ;  /* 0x0000003a393a7221 */ /* 0x000fe20000000000 */
[----:B------:R-:W-:-:S03]  /*fbd0*/  FSETP.GEU.AND P6, PT, R72, -126, PT ;  /* 0xc2fc00004800780b */ /* 0x000fc60003fce000 */
[----:B------:R-:W-:Y:S01]  /*fbe0*/  HGMMA.64x64x16.F32 R152, R24, gdesc[UR4].tnspB, R152, gsb0 ;  /* 0x40e0000418987df0 */ /* 0x000fe20008000898 */
[----:B--2---:R-:W-:Y:S01]  /*fbf0*/  @!P2 FMUL R67, R67, R67 ;  /* 0x000000434343a220 */ /* 0x004fe20000400000 */
[----:B------:R-:W-:Y:S01]  /*fc00*/  FSETP.GEU.AND P2, PT, R189, -126, PT ;  /* 0xc2fc0000bd00780b */ /* 0x000fe20003f4e000 */
[----:B------:R-:W-:Y:S02]  /*fc10*/  FADD R61, R58, R61 ;  /* 0x0000003d3a3d7221 */ /* 0x000fe40000000000 */
[----:B------:R-:W-:Y:S02]  /*fc20*/  @!P4 FMUL R70, R70, 0.5 ;  /* 0x3f0000004646c820 */ /* 0x000fe40000400000 */
[----:B------:R-:W-:Y:S01]  /*fc30*/  FADD R62, R61, R62 ;  /* 0x0000003e3d3e7221 */ /* 0x000fe20000000000 */
[----:B---3--:R-:W-:Y:S01]  /*fc40*/  @!P3 FMUL R69, R69, R69 ;  /* 0x000000454545b220 */ /* 0x008fe20000400000 */
[----:B------:R-:W-:Y:S01]  /*fc50*/  @!P5 FMUL R71, R71, 0.5 ;  /* 0x3f0000004747d820 */ /* 0x000fe20000400000 */
[----:B------:R-:W-:Y:S01]  /*fc60*/  @!P6 FMUL R72, R72, 0.5 ;  /* 0x3f0000004848e820 */ /* 0x000fe20000400000 */
[----:B------:R-:W1:Y:S01]  /*fc70*/  MUFU.EX2 R70, R70 ;  /* 0x0000004600467308 */ /* 0x000e620000000800 */
[----:B------:R-:W-:-:S03]  /*fc80*/  FSETP.GEU.AND P3, PT, R191, -126, PT ;  /* 0xc2fc0000bf00780b */ /* 0x000fc60003f6e000 */
[----:B------:R-:W-:-:S04]  /*fc90*/  @!P2 FMUL R189, R189, 0.5 ;  /* 0x3f000000bdbda820 */ /* 0x000fc80000400000 */
[----:B------:R-:W2:Y:S06]  /*fca0*/  MUFU.EX2 R71, R71 ;  /* 0x0000004700477308 */ /* 0x000eac0000000800 */
[----:B------:R-:W-:Y:S02]  /*fcb0*/  @!P3 FMUL R191, R191, 0.5 ;  /* 0x3f000000bfbfb820 */ /* 0x000fe40000400000 */
[----:B------:R-:W3:Y:S01]  /*fcc0*/  MUFU.EX2 R72, R72 ;  /* 0x0000004800487308 */ /* 0x000ee20000000800 */
[----:B-1----:R-:W-:Y:S01]  /*fcd0*/  @!P4 FMUL R70, R70, R70 ;  /* 0x000000464646c220 */ /* 0x002fe20000400000 */
[----:B------:R-:W-:-:S06]  /*fce0*/  FSETP.GEU.AND P4, PT, R74, -126, PT ;  /* 0xc2fc00004a00780b */ /* 0x000fcc0003f8e000 */
        /* <DEDUP_REMOVED lines=24> */
[----:B------:R-:W-:Y:S02]  /*fe70*/  IADD3 R24, R20, 0x280, RZ ;  /* 0x0000028014187810 */ /* 0x000fe40007ffe0ff */
[----:B------:R-:W-:Y:S01]  /*fe80*/  MOV R25, 0x40000040 ;  /* 0x4000004000197802 */ /* 0x000fe20000000f00 */
[----:B------:R-:W-:Y:S01]  /*fe90*/  @!P4 FMUL R80, R80, 0.5 ;  /* 0x3f0000005050c820 */ /* 0x000fe20000400000 */
[----:B------:R-:W-:Y:S01]  /*fea0*/  R2UR UR6, R24 ;  /* 0x00000000180672ca */ /* 0x000fe200000e0000 */
[----:B--2---:R-:W-:Y:S01]  /*feb0*/  @!P6 FMUL R76, R76, R76 ;  /* 0x0000004c4c4ce220 */ /* 0x004fe20000400000 */
[----:B------:R-:W-:Y:S01]  /*fec0*/  R2UR UR7, R25 ;  /* 0x00000000190772ca */ /* 0x000fe200000e0000 */
[----:B------:R-:W1:Y:S01]  /*fed0*/  MUFU.EX2 R79, R79 ;  /* 0x0000004f004f7308 */ /* 0x000e620000000800 */
[----:B------:R-:W-:-:S02]  /*fee0*/  F2FP.F16.F32.PACK_AB R24, R64, R63 ;  /* 0x0000003f4018723e */ /* 0x000fc400000000ff */
[----:B------:R-:W-:Y:S01]  /*fef0*/  F2FP.F16.F32.PACK_AB R25, R66, R65 ;  /* 0x000000414219723e */ /* 0x000fe200000000ff */
[----:B------:R-:W-:Y:S01]  /*ff00*/  @!P5 FMUL R81, R81, 0.5 ;  /* 0x3f0000005151d820 */ /* 0x000fe20000400000 */
[----:B------:R-:W-:Y:S01]  /*ff10*/  F2FP.F16.F32.PACK_AB R26, R67, R68 ;  /* 0x00000044431a723e */ /* 0x000fe200000000ff */
[----:B---3--:R-:W-:Y:S01]  /*ff20*/  @!P2 FMUL R77, R77, R77 ;  /* 0x0000004d4d4da220 */ /* 0x008fe20000400000 */
[----:B------:R-:W-:Y:S01]  /*ff30*/  F2FP.F16.F32.PACK_AB R27, R70, R69 ;  /* 0x00000045461b723e */ /* 0x000fe200000000ff */
[----:B------:R-:W2:Y:S01]  /*ff40*/  MUFU.EX2 R80, R80 ;  /* 0x0000005000507308 */ /* 0x000ea20000000800 */
[----:B------:R-:W-:Y:S01]  /*ff50*/  FSETP.GEU.AND P6, PT, R82, -126, PT ;  /* 0xc2fc00005200780b */ /* 0x000fe20003fce000 */
[----:B------:R-:W-:Y:S01]  /*ff60*/  FADD R65, R62, R65 ;  /* 0x000000413e417221 */ /* 0x000fe20000000000 */
[----:B------:R-:W-:Y:S01]  /*ff70*/  WARPGROUP.ARRIVE ;  /* 0x00000000000079c5 */ /* 0x000fe20000000000 */
[----:B------:R-:W-:Y:S02]  /*ff80*/  FSETP.GEU.AND P2, PT, R83, -126, PT ;  /* 0xc2fc00005300780b */ /* 0x000fe40003f4e000 */
[----:B------:R-:W-:-:S02]  /*ff90*/  FADD R66, R65, R66 ;  /* 0x0000004241427221 */ /* 0x000fc40000000000 */
[----:B------:R-:W3:Y:S01]  /*ffa0*/  MUFU.EX2 R81, R81 ;  /* 0x0000005100517308 */ /* 0x000ee20000000800 */
[----:B------:R-:W-:Y:S01]  /*ffb0*/  HGMMA.64x64x16.F32 R152, R24, gdesc[UR4].tnspB, R152, gsb0 ;  /* 0x40e0000418987df0 */ /* 0x000fe20008000898 */
[----:B-1----:R-:W-:Y:S01]  /*ffc0*/  @!P3 FMUL R79, R79, R79 ;  /* 0x0000004f4f4fb220 */ /* 0x002fe20000400000 */
[----:B------:R-:W-:Y:S01]  /*ffd0*/  FSETP.GEU.AND P3, PT, R84, -126, PT ;  /* 0xc2fc00005400780b */ /* 0x000fe20003f6e000 */
[----:B------:R-:W-:Y:S02]  /*ffe0*/  FADD R69, R66, R69 ;  /* 0x0000004542457221 */ /* 0x000fe40000000000 */
[----:B------:R-:W-:Y:S02]  /*fff0*/  @!P6 FMUL R82, R82, 0.5 ;  /* 0x3f0000005252e820 */ /* 0x000fe40000400000 */
[----:B------:R-:W-:Y:S01]  /*10000*/  FADD R70, R69, R70 ;  /* 0x0000004645467221 */ /* 0x000fe20000000000 */
[----:B--2---:R-:W-:Y:S01]  /*10010*/  @!P4 FMUL R80, R80, R80 ;  /* 0x000000505050c220 */ /* 0x004fe20000400000 */
[----:B------:R-:W-:Y:S01]  /*10020*/  FSETP.GEU.AND P4, PT, R85, -126, PT ;  /* 0xc2fc00005500780b */ /* 0x000fe20003f8e000 */
[----:B------:R-:W-:Y:S01]  /*10030*/  @!P2 FMUL R83, R83, 0.5 ;  /* 0x3f0000005353a820 */ /* 0x000fe20000400000 */
[----:B------:R-:W1:Y:S04]  /*10040*/  MUFU.EX2 R82, R82 ;  /* 0x0000005200527308 */ /* 0x000e680000000800 */
[----:B------:R-:W-:Y:S01]  /*10050*/  @!P3 FMUL R84, R84, 0.5 ;  /* 0x3f0000005454b820 */ /* 0x000fe20000400000 */
[----:B---3--:R-:W-:Y:S01]  /*10060*/  @!P5 FMUL R81, R81, R81 ;  /* 0x000000515151d220 */ /* 0x008fe20000400000 */
[----:B------:R-:W-:-:S02]  /*10070*/  FSETP.GEU.AND P5, PT, R86, -126, PT ;  /* 0xc2fc00005600780b */ /* 0x000fc40003fae000 */
[----:B------:R-:W2:Y:S03]  /*10080*/  MUFU.EX2 R83, R83 ;  /* 0x0000005300537308 */ /* 0x000ea60000000800 */
[----:B------:R-:W-:-:S05]  /*10090*/  @!P4 FMUL R85, R85, 0.5 ;  /* 0x3f0000005555c820 */ /* 0x000fca0000400000 */
        /* <DEDUP_REMOVED lines=28> */
[----:B------:R-:W-:Y:S01]  /*10260*/  VIADD R24, R20, 0x300 ;  /* 0x0000030014187836 */ /* 0x000fe20000000000 */
[----:B------:R-:W-:Y:S01]  /*10270*/  MOV R25, 0x40000040 ;  /* 0x4000004000197802 */ /* 0x000fe20000000f00 */
[----:B------:R-:W-:Y:S01]  /*10280*/  @!P6 FMUL R91, R91, 0.5 ;  /* 0x3f0000005b5be820 */ /* 0x000fe20000400000 */
[----:B------:R-:W-:Y:S01]  /*10290*/  F2FP.F16.F32.PACK_AB R26, R73, R74 ;  /* 0x0000004a491a723e */ /* 0x000fe200000000ff */
[----:B--2---:R-:W-:Y:S01]  /*102a0*/  @!P3 FMUL R89, R89, R89 ;  /* 0x000000595959b220 */ /* 0x004fe20000400000 */
[----:B------:R-:W-:Y:S01]  /*102b0*/  R2UR UR6, R24 ;  /* 0x00000000180672ca */ /* 0x000fe200000e0000 */
[----:B------:R-:W1:Y:S01]  /*102c0*/  MUFU.EX2 R92, R92 ;  /* 0x0000005c005c7308 */ /* 0x000e620000000800 */
[----:B------:R-:W-:-:S02]  /*102d0*/  R2UR UR7, R25 ;  /* 0x00000000190772ca */ /* 0x000fc400000e0000 */
        /* <DEDUP_REMOVED lines=55> */
[----:B------:R-:W-:Y:S01]  /*10650*/  IMAD.MOV.U32 R25, RZ, RZ, 0x40000040 ;  /* 0x40000040ff197424 */ /* 0x000fe200078e00ff */
[----:B------:R-:W-:Y:S01]  /*10660*/  IADD3 R24, R20, 0x380, RZ ;  /* 0x0000038014187810 */ /* 0x000fe20007ffe0ff */
        /* <DEDUP_REMOVED lines=67> */
[----:B------:R1:W2:Y:S01]  /*10aa0*/  MUFU.EX2 R23, R116 ;  /* 0x0000007400177308 */ /* 0x0002a20000000800 */
[----:B------:R-:W-:-:S02]  /*10ab0*/  F2FP.F16.F32.PACK_AB R24, R88, R87 ;  /* 0x000000575818723e */ /* 0x000fc400000000ff */
[----:B------:R-:W-:Y:S01]  /*10ac0*/  F2FP.F16.F32.PACK_AB R25, R90, R89 ;  /* 0x000000595a19723e */ /* 0x000fe200000000ff */
[----:B------:R-:W-:Y:S01]  /*10ad0*/  @!P6 FMUL R118, R118, 0.5 ;  /* 0x3f0000007676e820 */ /* 0x000fe20000400000 */
[----:B------:R-:W-:Y:S01]  /*10ae0*/  F2FP.F16.F32.PACK_AB R26, R91, R92 ;  /* 0x0000005c5b1a723e */ /* 0x000fe200000000ff */
[----:B---3--:R-:W-:Y:S01]  /*10af0*/  @!P3 FMUL R114, R114, R114 ;  /* 0x000000727272b220 */ /* 0x008fe20000400000 */
[----:B------:R-:W-:Y:S01]  /*10b00*/  F2FP.F16.F32.PACK_AB R27, R94, R93 ;  /* 0x0000005d5e1b723e */ /* 0x000fe200000000ff */
[----:B------:R-:W3:Y:S01]  /*10b10*/  MUFU.EX2 R32, R117 ;  /* 0x0000007500207308 */ /* 0x000ee20000000800 */
[----:B------:R-:W-:Y:S01]  /*10b20*/  FSETP.GEU.AND P2, PT, R119, -126, PT ;  /* 0xc2fc00007700780b */ /* 0x000fe20003f4e000 */
[----:B-1----:R-:W-:Y:S01]  /*10b30*/  FADD R116, R13, R34 ;  /* 0x000000220d747221 */ /* 0x002fe20000000000 */
[----:B------:R-:W-:Y:S01]  /*10b40*/  WARPGROUP.ARRIVE ;  /* 0x00000000000079c5 */ /* 0x000fe20000000000 */
[----:B------:R-:W-:Y:S01]  /*10b50*/  MOV R13, 0x40000040 ;  /* 0x40000040000d7802 */ /* 0x000fe20000000f00 */
[----:B------:R-:W-:Y:S01]  /*10b60*/  FADD R89, R86, R89 ;  /* 0x0000005956597221 */ /* 0x000fe20000000000 */
[----:B------:R-:W-:Y:S01]  /*10b70*/  FSETP.GEU.AND P3, PT, R31, -126, PT ;  /* 0xc2fc00001f00780b */ /* 0x000fe20003f6e000 */
[----:B------:R-:W-:Y:S01]  /*10b80*/  FADD R21, R116, R21 ;  /* 0x0000001574157221 */ /* 0x000fe20000000000 */
[----:B------:R-:W1:Y:S01]  /*10b90*/  MUFU.EX2 R28, R118 ;  /* 0x00000076001c7308 */ /* 0x000e620000000800 */
[----:B------:R-:W-:Y:S01]  /*10ba0*/  HGMMA.64x64x16.F32 R152, R24, gdesc[UR4].tnspB, R152, gsb0 ;  /* 0x40e0000418987df0 */ /* 0x000fe20008000898 */
[----:B--2---:R-:W-:Y:S01]  /*10bb0*/  @!P4 FMUL R23, R23, R23 ;  /* 0x000000171717c220 */ /* 0x004fe20000400000 */
[----:B------:R-:W-:Y:S01]  /*10bc0*/  FSETP.GEU.AND P4, PT, R121, -126, PT ;  /* 0xc2fc00007900780b */ /* 0x000fe20003f8e000 */
[----:B------:R-:W-:-:S02]  /*10bd0*/  FADD R90, R89, R90 ;  /* 0x0000005a595a7221 */ /* 0x000fc40000000000 */
[----:B------:R-:W-:Y:S02]  /*10be0*/  @!P2 FMUL R119, R119, 0.5 ;  /* 0x3f0000007777a820 */ /* 0x000fe40000400000 */
[----:B------:R-:W-:Y:S01]  /*10bf0*/  FADD R93, R90, R93 ;  /* 0x0000005d5a5d7221 */ /* 0x000fe20000000000 */
[----:B---3--:R-:W-:Y:S01]  /*10c00*/  @!P5 FMUL R32, R32, R32 ;  /* 0x000000202020d220 */ /* 0x008fe20000400000 */
[----:B------:R-:W2:Y:S01]  /*10c10*/  MUFU.EX2 R29, R119 ;  /* 0x00000077001d7308 */ /* 0x000ea20000000800 */
[----:B------:R-:W-:Y:S01]  /*10c20*/  FSETP.GEU.AND P5, PT, R33, -126, PT ;  /* 0xc2fc00002100780b */ /* 0x000fe20003fae000 */
[----:B------:R-:W-:Y:S01]  /*10c30*/  @!P3 FMUL R31, R31, 0.5 ;  /* 0x3f0000001f1fb820 */ /* 0x000fe20000400000 */
[----:B------:R-:W-:-:S03]  /*10c40*/  FADD R94, R93, R94 ;  /* 0x0000005e5d5e7221 */ /* 0x000fc60000000000 */
[----:B------:R-:W-:Y:S01]  /*10c50*/  @!P4 FMUL R121, R121, 0.5 ;  /* 0x3f0000007979c820 */ /* 0x000fe20000400000 */
[----:B-1----:R-:W-:Y:S01]  /*10c60*/  @!P6 FMUL R28, R28, R28 ;  /* 0x0000001c1c1ce220 */ /* 0x002fe20000400000 */
[----:B------:R-:W1:Y:S01]  /*10c70*/  MUFU.EX2 R31, R31 ;  /* 0x0000001f001f7308 */ /* 0x000e620000000800 */
[----:B------:R-:W-:-:S05]  /*10c80*/  FSETP.GEU.AND P6, PT, R123, -126, PT ;  /* 0xc2fc00007b00780b */ /* 0x000fca0003fce000 */
[----:B------:R-:W-:Y:S02]  /*10c90*/  @!P5 FMUL R33, R33, 0.5 ;  /* 0x3f0000002121d820 */ /* 0x000fe40000400000 */
[----:B------:R-:W3:Y:S01]  /*10ca0*/  MUFU.EX2 R34, R121 ;  /* 0x0000007900227308 */ /* 0x000ee20000000800 */
[----:B--2---:R-:W-:Y:S01]  /*10cb0*/  @!P2 FMUL R29, R29, R29 ;  /* 0x0000001d1d1da220 */ /* 0x004fe20000400000 */
[----:B------:R-:W-:-:S04]  /*10cc0*/  FSETP.GEU.AND P2, PT, R124, -126, PT ;  /* 0xc2fc00007c00780b */ /* 0x000fc80003f4e000 */
[----:B------:R-:W-:Y:S02]  /*10cd0*/  @!P6 FMUL R123, R123, 0.5 ;  /* 0x3f0000007b7be820 */ /* 0x000fe40000400000 */
[----:B------:R-:W2:Y:S01]  /*10ce0*/  MUFU.EX2 R33, R33 ;  /* 0x0000002100217308 */ /* 0x000ea20000000800 */
[----:B-1----:R-:W-:Y:S01]  /*10cf0*/  @!P3 FMUL R31, R31, R31 ;  /* 0x0000001f1f1fb220 */ /* 0x002fe20000400000 */
[----:B------:R-:W-:-:S05]  /*10d00*/  FSETP.GEU.AND P3, PT, R125, -126, PT ;  /* 0xc2fc00007d00780b */ /* 0x000fca0003f6e000 */
[----:B------:R-:W-:Y:S01]  /*10d10*/  @!P2 FMUL R124, R124, 0.5 ;  /* 0x3f0000007c7ca820 */ /* 0x000fe20000400000 */
[----:B---3--:R-:W-:Y:S01]  /*10d20*/  @!P4 FMUL R34, R34, R34 ;  /* 0x000000222222c220 */ /* 0x008fe20000400000 */
[----:B------:R-:W-:-:S06]  /*10d30*/  FSETP.GEU.AND P4, PT, R35, -126, PT ;  /* 0xc2fc00002300780b */ /* 0x000fcc0003f8e000 */
[----:B------:R-:W-:Y:S01]  /*10d40*/  @!P3 FMUL R125, R125, 0.5 ;  /* 0x3f0000007d7db820 */ /* 0x000fe20000400000 */
[----:B--2---:R-:W-:Y:S01]  /*10d50*/  @!P5 FMUL R33, R33, R33 ;  /* 0x000000212121d220 */ /* 0x004fe20000400000 */
[----:B------:R-:W-:Y:S02]  /*10d60*/  FSETP.GEU.AND P5, PT, R127, -126, PT ;  /* 0xc2fc00007f00780b */ /* 0x000fe40003fae000 */
[----:B------:R-:W1:Y:S03]  /*10d70*/  MUFU.EX2 R38, R125 ;  /* 0x0000007d00267308 */ /* 0x000e660000000800 */
[----:B------:R-:W-:-:S06]  /*10d80*/  @!P4 FMUL R35, R35, 0.5 ;  /* 0x3f0000002323c820 */ /* 0x000fcc0000400000 */
[----:B------:R-:W2:Y:S02]  /*10d90*/  MUFU.EX2 R35, R35 ;  /* 0x0000002300237308 */ /* 0x000ea40000000800 */
[----:B------:R-:W-:Y:S01]  /*10da0*/  @!P5 FMUL R127, R127, 0.5 ;  /* 0x3f0000007f7fd820 */ /* 0x000fe20000400000 */
[----:B-1----:R-:W-:Y:S01]  /*10db0*/  @!P3 FMUL R38, R38, R38 ;  /* 0x000000262626b220 */ /* 0x002fe20000400000 */
[----:B------:R-:W-:Y:S01]  /*10dc0*/  FSETP.GEU.AND P3, PT, R37, -126, PT ;  /* 0xc2fc00002500780b */ /* 0x000fe20003f6e000 */
[----:B------:R-:W-:Y:S02]  /*10dd0*/  WARPGROUP.DEPBAR.LE gsb0, 0x0 ;  /* 0x00008000000079c5 */ /* 0x000fe40000010000 */
[----:B------:R-:W-:Y:S01]  /*10de0*/  VIADD R24, R20, 0x480 ;  /* 0x0000048014187836 */ /* 0x000fe20000000000 */
[----:B------:R-:W-:Y:S01]  /*10df0*/  MOV R25, 0x40000040 ;  /* 0x4000004000197802 */ /* 0x000fe20000000f00 */
[----:B--2---:R-:W-:Y:S01]  /*10e00*/  @!P4 FMUL R35, R35, R35 ;  /* 0x000000232323c220 */ /* 0x004fe20000400000 */
[----:B------:R-:W-:-:S07]  /*10e10*/  F2FP.F16.F32.PACK_AB R26, R99, R100 ;  /* 0x00000064631a723e */ /* 0x000fce00000000ff */
[----:B------:R-:W-:Y:S01]  /*10e20*/  @!P3 FMUL R37, R37, 0.5 ;  /* 0x3f0000002525b820 */ /* 0x000fe20000400000 */
[----:B------:R-:W-:Y:S02]  /*10e30*/  R2UR UR6, R24 ;  /* 0x00000000180672ca */ /* 0x000fe400000e0000 */
[----:B------:R-:W-:Y:S02]  /*10e40*/  R2UR UR7, R25 ;  /* 0x00000000190772ca */ /* 0x000fe400000e0000 */
[----:B------:R-:W-:Y:S01]  /*10e50*/  F2FP.F16.F32.PACK_AB R24, R95, R96 ;  /* 0x000000605f18723e */ /* 0x000fe200000000ff */
[----:B------:R-:W1:Y:S01]  /*10e60*/  MUFU.EX2 R37, R37 ;  /* 0x0000002500257308 */ /* 0x000e620000000800 */
[----:B------:R-:W-:Y:S01]  /*10e70*/  F2FP.F16.F32.PACK_AB R25, R98, R97 ;  /* 0x000000616219723e */ /* 0x000fe200000000ff */
[----:B------:R-:W-:Y:S01]  /*10e80*/  FADD R97, R94, R97 ;  /* 0x000000615e617221 */ /* 0x000fe20000000000 */
[----:B------:R-:W-:Y:S02]  /*10e90*/  F2FP.F16.F32.PACK_AB R27, R102, R101 ;  /* 0x00000065661b723e */ /* 0x000fe400000000ff */
[----:B------:R-:W-:Y:S01]  /*10ea0*/  FSETP.GEU.AND P4, PT, R42, -126, PT ;  /* 0xc2fc00002a00780b */ /* 0x000fe20003f8e000 */
[----:B------:R-:W-:Y:S01]  /*10eb0*/  FADD R98, R97, R98 ;  /* 0x0000006261627221 */ /* 0x000fe20000000000 */
[----:B------:R-:W-:-:S03]  /*10ec0*/  WARPGROUP.ARRIVE ;  /* 0x00000000000079c5 */ /* 0x000fc60000000000 */
[----:B------:R-:W-:-:S03]  /*10ed0*/  FADD R101, R98, R101 ;  /* 0x0000006562657221 */ /* 0x000fc60000000000 */
[----:B------:R-:W-:Y:S01]  /*10ee0*/  HGMMA.64x64x16.F32 R152, R24, gdesc[UR4].tnspB, R152, gsb0 ;  /* 0x40e0000418987df0 */ /* 0x000fe20008000898 */
[----:B------:R-:W-:Y:S01]  /*10ef0*/  FADD R102, R101, R102 ;  /* 0x0000006665667221 */ /* 0x000fe20000000000 */
[----:B-1----:R-:W-:Y:S01]  /*10f00*/  @!P3 FMUL R37, R37, R37 ;  /* 0x000000252525b220 */ /* 0x002fe20000400000 */
[----:B------:R-:W-:Y:S02]  /*10f10*/  FSETP.GEU.AND P3, PT, R135, -126, PT ;  /* 0xc2fc00008700780b */ /* 0x000fe40003f6e000 */
[----:B------:R-:W-:-:S06]  /*10f20*/  @!P4 FMUL R42, R42, 0.5 ;  /* 0x3f0000002a2ac820 */ /* 0x000fcc0000400000 */
[----:B------:R-:W1:Y:S05]  /*10f30*/  MUFU.EX2 R42, R42 ;  /* 0x0000002a002a7308 */ /* 0x000e6a0000000800 */
[----:B------:R-:W-:-:S06]  /*10f40*/  @!P3 FMUL R135, R135, 0.5 ;  /* 0x3f0000008787b820 */ /* 0x000fcc0000400000 */
[----:B------:R-:W2:Y:S01]  /*10f50*/  MUFU.EX2 R135, R135 ;  /* 0x0000008700877308 */ /* 0x000ea20000000800 */
[----:B-1----:R-:W-:Y:S01]  /*10f60*/  @!P4 FMUL R42, R42, R42 ;  /* 0x0000002a2a2ac220 */ /* 0x002fe20000400000 */
[----:B------:R-:W-:Y:S01]  /*10f70*/  FSETP.GEU.AND P4, PT, R136, -126, PT ;  /* 0xc2fc00008800780b */ /* 0x000fe20003f8e000 */
[----:B--2---:R-:W-:Y:S01]  /*10f80*/  @!P3 FMUL R135, R135, R135 ;  /* 0x000000878787b220 */ /* 0x004fe20000400000 */
[----:B------:R-:W-:-:S11]  /*10f90*/  FSETP.GEU.AND P3, PT, R140, -126, PT ;  /* 0xc2fc00008c00780b */ /* 0x000fd60003f6e000 */
[----:B------:R-:W-:-:S06]  /*10fa0*/  @!P4 FMUL R136, R136, 0.5 ;  /* 0x3f0000008888c820 */ /* 0x000fcc0000400000 */
[----:B------:R-:W1:Y:S01]  /*10fb0*/  MUFU.EX2 R136, R136 ;  /* 0x0000008800887308 */ /* 0x000e620000000800 */
[----:B------:R-:W-:-:S07]  /*10fc0*/  @!P3 FMUL R140, R140, 0.5 ;  /* 0x3f0000008c8cb820 */ /* 0x000fce0000400000 */
[----:B------:R-:W2:Y:S01]  /*10fd0*/  MUFU.EX2 R140, R140 ;  /* 0x0000008c008c7308 */ /* 0x000ea20000000800 */
[----:B-1----:R-:W-:Y:S01]  /*10fe0*/  @!P4 FMUL R136, R136, R136 ;  /* 0x000000888888c220 */ /* 0x002fe20000400000 */
[----:B------:R-:W-:Y:S01]  /*10ff0*/  FSETP.GEU.AND P4, PT, R141, -126, PT ;  /* 0xc2fc00008d00780b */ /* 0x000fe20003f8e000 */
[----:B------:R-:W-:Y:S02]  /*11000*/  WARPGROUP.DEPBAR.LE gsb0, 0x0 ;  /* 0x00008000000079c5 */ /* 0x000fe40000010000 */
[----:B------:R-:W-:Y:S01]  /*11010*/  IMAD.MOV.U32 R25, RZ, RZ, 0x40000040 ;  /* 0x40000040ff197424 */ /* 0x000fe200078e00ff */
[----:B------:R-:W-:-:S09]  /*11020*/  IADD3 R24, R20, 0x500, RZ ;  /* 0x0000050014187810 */ /* 0x000fd20007ffe0ff */
[----:B------:R-:W-:Y:S01]  /*11030*/  @!P4 FMUL R141, R141, 0.5 ;  /* 0x3f0000008d8dc820 */ /* 0x000fe20000400000 */
[----:B------:R-:W-:Y:S01]  /*11040*/  F2FP.F16.F32.PACK_AB R26, R108, R107 ;  /* 0x0000006b6c1a723e */ /* 0x000fe200000000ff */
[----:B--2---:R-:W-:Y:S01]  /*11050*/  @!P3 FMUL R140, R140, R140 ;  /* 0x0000008c8c8cb220 */ /* 0x004fe20000400000 */
[----:B------:R-:W-:Y:S02]  /*11060*/  R2UR UR6, R24 ;  /* 0x00000000180672ca */ /* 0x000fe400000e0000 */
[----:B------:R-:W-:Y:S01]  /*11070*/  R2UR UR7, R25 ;  /* 0x00000000190772ca */ /* 0x000fe200000e0000 */
[----:B------:R-:W1:Y:S01]  /*11080*/  MUFU.EX2 R141, R141 ;  /* 0x0000008d008d7308 */ /* 0x000e620000000800 */
[----:B------:R-:W-:Y:S02]  /*11090*/  F2FP.F16.F32.PACK_AB R24, R104, R103 ;  /* 0x000000676818723e */ /* 0x000fe400000000ff */
[----:B------:R-:W-:Y:S01]  /*110a0*/  F2FP.F16.F32.PACK_AB R25, R106, R105 ;  /* 0x000000696a19723e */ /* 0x000fe200000000ff */
[----:B------:R-:W-:Y:S01]  /*110b0*/  FADD R105, R102, R105 ;  /* 0x0000006966697221 */ /* 0x000fe20000000000 */
[----:B------:R-:W-:-:S02]  /*110c0*/  F2FP.F16.F32.PACK_AB R27, R110, R109 ;  /* 0x0000006d6e1b723e */ /* 0x000fc400000000ff */
[----:B------:R-:W-:Y:S01]  /*110d0*/  FSETP.GEU.AND P3, PT, R145, -126, PT ;  /* 0xc2fc00009100780b */ /* 0x000fe20003f6e000 */
[----:B------:R-:W-:Y:S01]  /*110e0*/  FADD R106, R105, R106 ;  /* 0x0000006a696a7221 */ /* 0x000fe20000000000 */
[----:B------:R-:W-:-:S03]  /*110f0*/  WARPGROUP.ARRIVE ;  /* 0x00000000000079c5 */ /* 0x000fc60000000000 */
[----:B------:R-:W-:-:S03]  /*11100*/  FADD R109, R106, R109 ;  /* 0x0000006d6a6d7221 */ /* 0x000fc60000000000 */
[----:B------:R-:W-:Y:S01]  /*11110*/  HGMMA.64x64x16.F32 R152, R24, gdesc[UR4].tnspB, R152, gsb0 ;  /* 0x40e0000418987df0 */ /* 0x000fe20008000898 */
[----:B------:R-:W-:Y:S01]  /*11120*/  R2UR UR6, R12 ;  /* 0x000000000c0672ca */ /* 0x000fe200000e0000 */
[----:B------:R-:W-:Y:S01]  /*11130*/  FADD R12, R21, R36 ;  /* 0x00000024150c7221 */ /* 0x000fe20000000000 */
[----:B------:R-:W-:Y:S01]  /*11140*/  R2UR UR7, R13 ;  /* 0x000000000d0772ca */ /* 0x000fe200000e0000 */
[----:B------:R-:W2:Y:S01]  /*11150*/  MUFU.EX2 R36, R123 ;  /* 0x0000007b00247308 */ /* 0x000ea20000000800 */
[----:B------:R-:W-:Y:S01]  /*11160*/  MOV R13, 0x40000040 ;  /* 0x40000040000d7802 */ /* 0x000fe20000000f00 */
[----:B------:R-:W-:Y:S01]  /*11170*/  FADD R39, R12, R39 ;  /* 0x000000270c277221 */ /* 0x000fe20000000000 */
[----:B------:R-:W-:Y:S02]  /*11180*/  VIADD R12, R20, 0x600 ;  /* 0x00000600140c7836 */ /* 0x000fe40000000000 */
[----:B-1----:R-:W-:Y:S01]  /*11190*/  @!P4 FMUL R141, R141, R141 ;  /* 0x0000008d8d8dc220 */ /* 0x002fe20000400000 */
[----:B------:R-:W-:Y:S01]  /*111a0*/  FSETP.GEU.AND P4, PT, R146, -126, PT ;  /* 0xc2fc00009200780b */ /* 0x000fe20003f8e000 */
[----:B------:R-:W-:Y:S01]  /*111b0*/  FADD R40, R39, R40 ;  /* 0x0000002827287221 */ /* 0x000fe20000000000 */
[----:B------:R-:W-:Y:S01]  /*111c0*/  FFMA R39, R132, UR15, -R30 ;  /* 0x0000000f84277c23 */ /* 0x000fe2000800081e */
[----:B------:R-:W1:Y:S01]  /*111d0*/  MUFU.EX2 R21, R124 ;  /* 0x0000007c00157308 */ /* 0x000e620000000800 */
[----:B------:R-:W-:Y:S01]  /*111e0*/  @!P3 FMUL R145, R145, 0.5 ;  /* 0x3f0000009191b820 */ /* 0x000fe20000400000 */
[----:B------:R-:W-:Y:S01]  /*111f0*/  FADD R43, R40, R43 ;  /* 0x0000002b282b7221 */ /* 0x000fe20000000000 */
[----:B------:R-:W-:-:S03]  /*11200*/  FADD R110, R109, R110 ;  /* 0x0000006e6d6e7221 */ /* 0x000fc60000000000 */
[----:B------:R-:W-:Y:S02]  /*11210*/  FADD R44, R43, R44 ;  /* 0x0000002c2b2c7221 */ /* 0x000fe40000000000 */
[----:B------:R-:W3:Y:S01]  /*11220*/  MUFU.EX2 R40, R127 ;  /* 0x0000007f00287308 */ /* 0x000ee20000000800 */
[----:B--2---:R-:W-:Y:S01]  /*11230*/  @!P6 FMUL R36, R36, R36 ;  /* 0x000000242424e220 */ /* 0x004fe20000400000 */
[----:B------:R-:W-:Y:S01]  /*11240*/  FSETP.GEU.AND P6, PT, R128, -126, PT ;  /* 0xc2fc00008000780b */ /* 0x000fe20003fce000 */
[----:B------:R-:W-:Y:S01]  /*11250*/  FADD R47, R44, R47 ;  /* 0x0000002f2c2f7221 */ /* 0x000fe20000000000 */
[--C-:B------:R-:W-:Y:S01]  /*11260*/  FFMA R44, R133, UR15, -R30.reuse ;  /* 0x0000000f852c7c23 */ /* 0x100fe2000800081e */
[----:B------:R-:W-:Y:S01]  /*11270*/  @!P4 FMUL R146, R146, 0.5 ;  /* 0x3f0000009292c820 */ /* 0x000fe20000400000 */
[----:B------:R-:W-:Y:S01]  /*11280*/  FFMA R30, R149, UR15, -R30 ;  /* 0x0000000f951e7c23 */ /* 0x000fe2000800081e */
[----:B------:R-:W-:Y:S01]  /*11290*/  FADD R48, R47, R48 ;  /* 0x000000302f307221 */ /* 0x000fe20000000000 */
[----:B------:R-:W2:Y:S01]  /*112a0*/  MUFU.EX2 R145, R145 ;  /* 0x0000009100917308 */ /* 0x000ea20000000800 */
[----:B-1----:R-:W-:Y:S01]  /*112b0*/  @!P2 FMUL R21, R21, R21 ;  /* 0x000000151515a220 */ /* 0x002fe20000400000 */
[----:B------:R-:W-:Y:S01]  /*112c0*/  FSETP.GEU.AND P2, PT, R129, -126, PT ;  /* 0xc2fc00008100780b */ /* 0x000fe20003f4e000 */
[----:B------:R-:W-:-:S04]  /*112d0*/  FADD R51, R48, R51 ;  /* 0x0000003330337221 */ /* 0x000fc80000000000 */
[----:B------:R-:W-:Y:S01]  /*112e0*/  @!P6 FMUL R128, R128, 0.5 ;  /* 0x3f0000008080e820 */ /* 0x000fe20000400000 */
[----:B------:R-:W-:Y:S01]  /*112f0*/  FADD R54, R51, R54 ;  /* 0x0000003633367221 */ /* 0x000fe20000000000 */
[----:B---3--:R-:W-:Y:S01]  /*11300*/  @!P5 FMUL R40, R40, R40 ;  /* 0x000000282828d220 */ /* 0x008fe20000400000 */
[----:B------:R-:W-:Y:S01]  /*11310*/  FSETP.GEU.AND P5, PT, R39, -126, PT ;  /* 0xc2fc00002700780b */ /* 0x000fe20003fae000 */
[----:B------:R-:W1:Y:S01]  /*11320*/  MUFU.EX2 R146, R146 ;  /* 0x0000009200927308 */ /* 0x000e620000000800 */
[----:B------:R-:W-:-:S03]  /*11330*/  FADD R55, R54, R55 ;  /* 0x0000003736377221 */ /* 0x000fc60000000000 */
[----:B------:R-:W-:Y:S01]  /*11340*/  @!P2 FMUL R129, R129, 0.5 ;  /* 0x3f0000008181a820 */ /* 0x000fe20000400000 */
[----:B------:R-:W-:Y:S01]  /*11350*/  FADD R56, R55, R56 ;  /* 0x0000003837387221 */ /* 0x000fe20000000000 */
[----:B--2---:R-:W-:Y:S01]  /*11360*/  @!P3 FMUL R145, R145, R145 ;  /* 0x000000919191b220 */ /* 0x004fe20000400000 */
[----:B------:R-:W-:Y:S02]  /*11370*/  FSETP.GEU.AND P3, PT, R150, -126, PT ;  /* 0xc2fc00009600780b */ /* 0x000fe40003f6e000 */
[----:B------:R-:W-:-:S03]  /*11380*/  FADD R59, R56, R59 ;  /* 0x0000003b383b7221 */ /* 0x000fc60000000000 */
[----:B------:R-:W-:Y:S01]  /*11390*/  @!P5 FMUL R39, R39, 0.5 ;  /* 0x3f0000002727d820 */ /* 0x000fe20000400000 */
[----:B------:R-:W-:-:S04]  /*113a0*/  FADD R60, R59, R60 ;  /* 0x0000003c3b3c7221 */ /* 0x000fc80000000000 */
[----:B------:R-:W-:Y:S01]  /*113b0*/  FADD R63, R60, R63 ;  /* 0x0000003f3c3f7221 */ /* 0x000fe20000000000 */
[----:B------:R-:W2:Y:S01]  /*113c0*/  MUFU.EX2 R39, R39 ;  /* 0x0000002700277308 */ /* 0x000ea20000000800 */
[----:B-1----:R-:W-:Y:S01]  /*113d0*/  @!P4 FMUL R146, R146, R146 ;  /* 0x000000929292c220 */ /* 0x002fe20000400000 */
[----:B------:R-:W-:Y:S01]  /*113e0*/  FSETP.GEU.AND P4, PT, R19, -126, PT ;  /* 0xc2fc00001300780b */ /* 0x000fe20003f8e000 */
[----:B------:R-:W-:Y:S01]  /*113f0*/  FADD R63, R63, R64 ;  /* 0x000000403f3f7221 */ /* 0x000fe20000000000 */
[----:B------:R-:W-:-:S03]  /*11400*/  @!P3 FMUL R150, R150, 0.5 ;  /* 0x3f0000009696b820 */ /* 0x000fc60000400000 */
[----:B------:R-:W-:-:S03]  /*11410*/  FADD R68, R63, R68 ;  /* 0x000000443f447221 */ /* 0x000fc60000000000 */
[----:B------:R-:W1:Y:S01]  /*11420*/  MUFU.EX2 R150, R150 ;  /* 0x0000009600967308 */ /* 0x000e620000000800 */
[----:B------:R-:W-:-:S04]  /*11430*/  FADD R68, R68, R67 ;  /* 0x0000004344447221 */ /* 0x000fc80000000000 */
[----:B------:R-:W-:Y:S01]  /*11440*/  FADD R71, R68, R71 ;  /* 0x0000004744477221 */ /* 0x000fe20000000000 */
[----:B------:R-:W-:Y:S01]  /*11450*/  @!P4 FMUL R19, R19, 0.5 ;  /* 0x3f0000001313c820 */ /* 0x000fe20000400000 */
[----:B--2---:R-:W-:Y:S01]  /*11460*/  @!P5 FMUL R39, R39, R39 ;  /* 0x000000272727d220 */ /* 0x004fe20000400000 */
[----:B------:R-:W-:Y:S01]  /*11470*/  FSETP.GEU.AND P5, PT, R137, -126, PT ;  /* 0xc2fc00008900780b */ /* 0x000fe20003fae000 */
[----:B------:R-:W-:Y:S01]  /*11480*/  FADD R71, R71, R72 ;  /* 0x0000004847477221 */ /* 0x000fe20000000000 */
[----:B------:R-:W-:Y:S02]  /*11490*/  WARPGROUP.DEPBAR.LE gsb0, 0x0 ;  /* 0x00008000000079c5 */ /* 0x000fe40000010000 */
[----:B------:R-:W-:Y:S01]  /*114a0*/  F2FP.F16.F32.PACK_AB R24, R112, R111 ;  /* 0x0000006f7018723e */ /* 0x000fe200000000ff */
[----:B------:R-:W-:Y:S01]  /*114b0*/  FADD R74, R71, R74 ;  /* 0x0000004a474a7221 */ /* 0x000fe20000000000 */
[----:B------:R-:W-:Y:S01]  /*114c0*/  F2FP.F16.F32.PACK_AB R25, R114, R113 ;  /* 0x000000717219723e */ /* 0x000fe200000000ff */
[----:B------:R-:W2:Y:S01]  /*114d0*/  MUFU.EX2 R19, R19 ;  /* 0x0000001300137308 */ /* 0x000ea20000000800 */
[----:B------:R-:W-:Y:S01]  /*114e0*/  F2FP.F16.F32.PACK_AB R26, R32, R23 ;  /* 0x00000017201a723e */ /* 0x000fe200000000ff */
[----:B------:R-:W-:Y:S01]  /*114f0*/  FADD R74, R74, R73 ;  /* 0x000000494a4a7221 */ /* 0x000fe20000000000 */
[----:B------:R-:W-:Y:S01]  /*11500*/  F2FP.F16.F32.PACK_AB R27, R29, R28 ;  /* 0x0000001c1d1b723e */ /* 0x000fe200000000ff */
[----:B-1----:R-:W-:-:S02]  /*11510*/  @!P3 FMUL R150, R150, R150 ;  /* 0x000000969696b220 */ /* 0x002fc40000400000 */
[----:B------:R-:W-:Y:S01]  /*11520*/  @!P5 FMUL R137, R137, 0.5 ;  /* 0x3f0000008989d820 */ /* 0x000fe20000400000 */
[----:B------:R-:W-:Y:S01]  /*11530*/  FADD R79, R74, R79 ;  /* 0x0000004f4a4f7221 */ /* 0x000fe20000000000 */
[----:B------:R-:W-:Y:S01]  /*11540*/  WARPGROUP.ARRIVE ;  /* 0x00000000000079c5 */ /* 0x000fe20000000000 */
[----:B------:R-:W-:Y:S02]  /*11550*/  FADD R113, R110, R113 ;  /* 0x000000716e717221 */ /* 0x000fe40000000000 */
[----:B------:R-:W-:Y:S01]  /*11560*/  FADD R80, R79, R80 ;  /* 0x000000504f507221 */ /* 0x000fe20000000000 */
[----:B------:R-:W1:Y:S01]  /*11570*/  MUFU.EX2 R137, R137 ;  /* 0x0000008900897308 */ /* 0x000e620000000800 */
[----:B------:R-:W-:Y:S01]  /*11580*/  FADD R113, R113, R114 ;  /* 0x0000007271717221 */ /* 0x000fe20000000000 */
[----:B------:R-:W-:Y:S01]  /*11590*/  HGMMA.64x64x16.F32 R152, R24, gdesc[UR4].tnspB, R152, gsb0 ;  /* 0x40e0000418987df0 */ /* 0x000fe20008000898 */
[----:B------:R-:W-:Y:S01]  /*115a0*/  R2UR UR6, R12 ;  /* 0x000000000c0672ca */ /* 0x000fe200000e0000 */
[----:B------:R-:W-:Y:S01]  /*115b0*/  FADD R83, R80, R83 ;  /* 0x0000005350537221 */ /* 0x000fe20000000000 */
[----:B------:R-:W-:Y:S01]  /*115c0*/  R2UR UR7, R13 ;  /* 0x000000000d0772ca */ /* 0x000fe200000e0000 */
[----:B--2---:R-:W-:Y:S01]  /*115d0*/  @!P4 FMUL R19, R19, R19 ;  /* 0x000000131313c220 */ /* 0x004fe20000400000 */
[----:B------:R-:W-:Y:S01]  /*115e0*/  FADD R28, R113, R28 ;  /* 0x0000001c711c7221 */ /* 0x000fe20000000000 */
[----:B------:R-:W2:Y:S01]  /*115f0*/  MUFU.EX2 R12, R128 ;  /* 0x00000080000c7308 */ /* 0x000ea20000000800 */
[----:B------:R-:W-:-:S02]  /*11600*/  FADD R84, R83, R84 ;  /* 0x0000005453547221 */ /* 0x000fc40000000000 */
[----:B------:R-:W-:Y:S02]  /*11610*/  FADD R28, R28, R29 ;  /* 0x0000001d1c1c7221 */ /* 0x000fe40000000000 */
[----:B------:R-:W-:-:S03]  /*11620*/  FADD R87, R84, R87 ;  /* 0x0000005754577221 */ /* 0x000fc60000000000 */
[----:B------:R-:W3:Y:S01]  /*11630*/  MUFU.EX2 R13, R129 ;  /* 0x00000081000d7308 */ /* 0x000ee20000000800 */
[----:B-1----:R-:W-:Y:S01]  /*11640*/  @!P5 FMUL R137, R137, R137 ;  /* 0x000000898989d220 */ /* 0x002fe20000400000 */
[----:B------:R-:W-:Y:S01]  /*11650*/  FSETP.GEU.AND P5, PT, R142, -126, PT ;  /* 0xc2fc00008e00780b */ /* 0x000fe20003fae000 */
[----:B------:R-:W-:-:S04]  /*11660*/  FADD R87, R87, R88 ;  /* 0x0000005857577221 */ /* 0x000fc80000000000 */
[----:B------:R-:W-:Y:S01]  /*11670*/  FADD R92, R87, R92 ;  /* 0x0000005c575c7221 */ /* 0x000fe20000000000 */
[----:B--2---:R-:W-:Y:S01]  /*11680*/  @!P6 FMUL R12, R12, R12 ;  /* 0x0000000c0c0ce220 */ /* 0x004fe20000400000 */
[----:B------:R-:W-:Y:S02]  /*11690*/  FSETP.GEU.AND P6, PT, R44, -126, PT ;  /* 0xc2fc00002c00780b */ /* 0x000fe40003fce000 */
[----:B------:R-:W-:-:S04]  /*116a0*/  FADD R91, R92, R91 ;  /* 0x0000005b5c5b7221 */ /* 0x000fc80000000000 */
[----:B------:R-:W-:Y:S01]  /*116b0*/  @!P5 FMUL R142, R142, 0.5 ;  /* 0x3f0000008e8ed820 */ /* 0x000fe20000400000 */
[----:B------:R-:W-:Y:S01]  /*116c0*/  FADD R96, R91, R96 ;  /* 0x000000605b607221 */ /* 0x000fe20000000000 */
[----:B---3--:R-:W-:Y:S01]  /*116d0*/  @!P2 FMUL R13, R13, R13 ;  /* 0x0000000d0d0da220 */ /* 0x008fe20000400000 */
[----:B------:R-:W-:Y:S02]  /*116e0*/  FSETP.GEU.AND P2, PT, R134, -126, PT ;  /* 0xc2fc00008600780b */ /* 0x000fe40003f4e000 */
[----:B------:R-:W-:Y:S01]  /*116f0*/  FADD R95, R96, R95 ;  /* 0x0000005f605f7221 */ /* 0x000fe20000000000 */
[----:B------:R-:W1:Y:S01]  /*11700*/  MUFU.EX2 R142, R142 ;  /* 0x0000008e008e7308 */ /* 0x000e620000000800 */
[----:B------:R-:W-:Y:S02]  /*11710*/  @!P6 FMUL R44, R44, 0.5 ;  /* 0x3f0000002c2ce820 */ /* 0x000fe40000400000 */
[----:B------:R-:W-:-:S04]  /*11720*/  FADD R100, R95, R100 ;  /* 0x000000645f647221 */ /* 0x000fc80000000000 */
[----:B------:R-:W-:Y:S01]  /*11730*/  FADD R100, R100, R99 ;  /* 0x0000006364647221 */ /* 0x000fe20000000000 */
[----:B------:R-:W2:Y:S02]  /*11740*/  MUFU.EX2 R44, R44 ;  /* 0x0000002c002c7308 */ /* 0x000ea40000000800 */
[----:B------:R-:W-:Y:S01]  /*11750*/  @!P2 FMUL R134, R134, 0.5 ;  /* 0x3f0000008686a820 */ /* 0x000fe20000400000 */
[----:B------:R-:W-:-:S04]  /*11760*/  FADD R103, R100, R103 ;  /* 0x0000006764677221 */ /* 0x000fc80000000000 */
[----:B------:R-:W-:Y:S01]  /*11770*/  FADD R104, R103, R104 ;  /* 0x0000006867687221 */ /* 0x000fe20000000000 */
        /* <DEDUP_REMOVED lines=15> */
[----:B------:R-:W-:Y:S01]  /*11870*/  FADD R32, R23, R32 ;  /* 0x0000002017207221 */ /* 0x000fe20000000000 */
[----:B------:R-:W-:-:S02]  /*11880*/  WARPGROUP.DEPBAR.LE gsb0, 0x0 ;  /* 0x00008000000079c5 */ /* 0x000fc40000010000 */
[----:B------:R-:W-:Y:S02]  /*11890*/  F2FP.F16.F32.PACK_AB R24, R34, R31 ;  /* 0x0000001f2218723e */ /* 0x000fe400000000ff */
[----:B------:R-:W2:Y:S01]  /*118a0*/  MUFU.EX2 R138, R138 ;  /* 0x0000008a008a7308 */ /* 0x000ea20000000800 */
[----:B------:R-:W-:Y:S01]  /*118b0*/  F2FP.F16.F32.PACK_AB R25, R36, R33 ;  /* 0x000000212419723e */ /* 0x000fe200000000ff */
[----:B------:R-:W-:Y:S01]  /*118c0*/  @!P2 FMUL R139, R139, 0.5 ;  /* 0x3f0000008b8ba820 */ /* 0x000fe20000400000 */
[----:B------:R-:W-:Y:S01]  /*118d0*/  F2FP.F16.F32.PACK_AB R26, R38, R21 ;  /* 0x00000015261a723e */ /* 0x000fe200000000ff */
[----:B------:R-:W-:Y:S01]  /*118e0*/  FADD R31, R32, R31 ;  /* 0x0000001f201f7221 */ /* 0x000fe20000000000 */
[----:B------:R-:W-:Y:S01]  /*118f0*/  F2FP.F16.F32.PACK_AB R27, R40, R35 ;  /* 0x00000023281b723e */ /* 0x000fe200000000ff */
[----:B------:R-:W-:Y:S02]  /*11900*/  FADD R33, R28, R33 ;  /* 0x000000211c217221 */ /* 0x000fe40000000000 */
[----:B------:R-:W3:Y:S01]  /*11910*/  MUFU.EX2 R139, R139 ;  /* 0x0000008b008b7308 */ /* 0x000ee20000000800 */
[----:B------:R-:W-:Y:S01]  /*11920*/  WARPGROUP.ARRIVE ;  /* 0x00000000000079c5 */ /* 0x000fe20000000000 */
[----:B-1----:R-:W-:Y:S01]  /*11930*/  @!P5 FMUL R147, R147, R147 ;  /* 0x000000939393d220 */ /* 0x002fe20000400000 */
[----:B------:R-:W-:Y:S01]  /*11940*/  FADD R34, R31, R34 ;  /* 0x000000221f227221 */ /* 0x000fe20000000000 */
[----:B------:R-:W-:-:S03]  /*11950*/  FADD R36, R33, R36 ;  /* 0x0000002421247221 */ /* 0x000fc60000000000 */
[----:B------:R-:W-:Y:S01]  /*11960*/  HGMMA.64x64x16.F32 R152, R24, gdesc[UR4].tnspB, R152, gsb0 ;  /* 0x40e0000418987df0 */ /* 0x000fe20008000898 */
[----:B------:R-:W-:Y:S01]  /*11970*/  FADD R21, R34, R21 ;  /* 0x0000001522157221 */ /* 0x000fe20000000000 */
[----:B--2---:R-:W-:Y:S01]  /*11980*/  @!P6 FMUL R138, R138, R138 ;  /* 0x0000008a8a8ae220 */ /* 0x004fe20000400000 */
[----:B------:R-:W-:Y:S01]  /*11990*/  FSETP.GEU.AND P6, PT, R143, -126, PT ;  /* 0xc2fc00008f00780b */ /* 0x000fe20003fce000 */
[----:B------:R-:W-:Y:S01]  /*119a0*/  FADD R35, R36, R35 ;  /* 0x0000002324237221 */ /* 0x000fe20000000000 */
[----:B------:R-:W-:-:S03]  /*119b0*/  FADD R21, R21, R38 ;  /* 0x0000002615157221 */ /* 0x000fc60000000000 */
[----:B------:R-:W-:Y:S01]  /*119c0*/  FADD R40, R35, R40 ;  /* 0x0000002823287221 */ /* 0x000fe20000000000 */
[----:B---3--:R-:W-:Y:S01]  /*119d0*/  @!P2 FMUL R139, R139, R139 ;  /* 0x0000008b8b8ba220 */ /* 0x008fe20000400000 */
[----:B------:R-:W-:-:S06]  /*119e0*/  FSETP.GEU.AND P2, PT, R144, -126, PT ;  /* 0xc2fc00009000780b */ /* 0x000fcc0003f4e000 */
[----:B------:R-:W-:-:S06]  /*119f0*/  @!P6 FMUL R143, R143, 0.5 ;  /* 0x3f0000008f8fe820 */ /* 0x000fcc0000400000 */
[----:B------:R-:W1:Y:S01]  /*11a00*/  MUFU.EX2 R143, R143 ;  /* 0x0000008f008f7308 */ /* 0x000e620000000800 */
[----:B------:R-:W-:-:S07]  /*11a10*/  @!P2 FMUL R144, R144, 0.5 ;  /* 0x3f0000009090a820 */ /* 0x000fce0000400000 */
        /* <DEDUP_REMOVED lines=10> */
[----:B------:R-:W-:Y:S02]  /*11ac0*/  WARPGROUP.DEPBAR.LE gsb0, 0x0 ;  /* 0x00008000000079c5 */ /* 0x000fe40000010000 */
[----:B------:R-:W-:Y:S01]  /*11ad0*/  IMAD.MOV.U32 R25, RZ, RZ, 0x40000040 ;  /* 0x40000040ff197424 */ /* 0x000fe200078e00ff */
[----:B------:R-:W-:Y:S02]  /*11ae0*/  IADD3 R24, R20, 0x680, RZ ;  /* 0x0000068014187810 */ /* 0x000fe40007ffe0ff */
[----:B------:R-:W-:Y:S01]  /*11af0*/  F2FP.F16.F32.PACK_AB R26, R44, R39 ;  /* 0x000000272c1a723e */ /* 0x000fe200000000ff */
[----:B--2---:R-:W-:Y:S01]  /*11b00*/  @!P2 FMUL R30, R30, R30 ;  /* 0x0000001e1e1ea220 */ /* 0x004fe20000400000 */
[----:B------:R-:W-:Y:S02]  /*11b10*/  R2UR UR6, R24 ;  /* 0x00000000180672ca */ /* 0x000fe400000e0000 */
[----:B------:R-:W-:-:S02]  /*11b20*/  R2UR UR7, R25 ;  /* 0x00000000190772ca */ /* 0x000fc400000e0000 */
[----:B------:R-:W-:Y:S01]  /*11b30*/  F2FP.F16.F32.PACK_AB R24, R13, R12 ;  /* 0x0000000c0d18723e */ /* 0x000fe200000000ff */
[----:B------:R-:W-:Y:S01]  /*11b40*/  FADD R12, R21, R12 ;  /* 0x0000000c150c7221 */ /* 0x000fe20000000000 */
[----:B------:R-:W-:Y:S01]  /*11b50*/  F2FP.F16.F32.PACK_AB R25, R42, R37 ;  /* 0x000000252a19723e */ /* 0x000fe200000000ff */
[----:B------:R-:W-:Y:S01]  /*11b60*/  FADD R37, R40, R37 ;  /* 0x0000002528257221 */ /* 0x000fe20000000000 */
[----:B------:R-:W-:Y:S01]  /*11b70*/  F2FP.F16.F32.PACK_AB R27, R135, R134 ;  /* 0x00000086871b723e */ /* 0x000fe200000000ff */
[----:B------:R-:W-:Y:S01]  /*11b80*/  FADD R12, R12, R13 ;  /* 0x0000000d0c0c7221 */ /* 0x000fe20000000000 */
[----:B------:R-:W-:Y:S01]  /*11b90*/  ISETP.NE.AND P2, PT, R6, 0x4, PT ;  /* 0x000000040600780c */ /* 0x000fe20003f45270 */
[----:B------:R-:W-:Y:S01]  /*11ba0*/  FADD R37, R37, R42 ;  /* 0x0000002a25257221 */ /* 0x000fe20000000000 */
[----:B------:R-:W-:Y:S01]  /*11bb0*/  WARPGROUP.ARRIVE ;  /* 0x00000000000079c5 */ /* 0x000fe20000000000 */
[----:B------:R-:W-:Y:S02]  /*11bc0*/  FADD R39, R12, R39 ;  /* 0x000000270c277221 */ /* 0x000fe40000000000 */
[----:B------:R-:W-:-:S02]  /*11bd0*/  FADD R37, R37, R134 ;  /* 0x0000008625257221 */ /* 0x000fc40000000000 */
[----:B------:R-:W-:Y:S01]  /*11be0*/  FADD R39, R39, R44 ;  /* 0x0000002c27277221 */ /* 0x000fe20000000000 */
[----:B------:R-:W-:Y:S01]  /*11bf0*/  HGMMA.64x64x16.F32 R152, R24, gdesc[UR4].tnspB, R152, gsb0 ;  /* 0x40e0000418987df0 */ /* 0x000fe20008000898 */
[----:B------:R-:W-:Y:S02]  /*11c00*/  FADD R37, R37, R135 ;  /* 0x0000008725257221 */ /* 0x000fe40000000000 */
[----:B------:R-:W-:Y:S02]  /*11c10*/  FADD R39, R39, R136 ;  /* 0x0000008827277221 */ /* 0x000fe40000000000 */
[----:B------:R-:W-:Y:S02]  /*11c20*/  FADD R37, R37, R138 ;  /* 0x0000008a25257221 */ /* 0x000fe40000000000 */
[----:B------:R-:W-:Y:S02]  /*11c30*/  FADD R39, R39, R137 ;  /* 0x0000008927277221 */ /* 0x000fe40000000000 */
[----:B------:R-:W-:-:S02]  /*11c40*/  FADD R37, R37, R139 ;  /* 0x0000008b25257221 */ /* 0x000fc40000000000 */
[----:B------:R-:W-:Y:S02]  /*11c50*/  FADD R39, R39, R140 ;  /* 0x0000008c27277221 */ /* 0x000fe40000000000 */
        /* <DEDUP_REMOVED lines=10> */
[----:B------:R-:W-:Y:S01]  /*11d00*/  FADD R12, R37, R19 ;  /* 0x00000013250c7221 */ /* 0x000fe20000000000 */
[----:B------:R-:W-:-:S02]  /*11d10*/  WARPGROUP.DEPBAR.LE gsb0, 0x0 ;  /* 0x00008000000079c5 */ /* 0x000fc40000010000 */
[----:B------:R-:W-:Y:S02]  /*11d20*/  IADD3 R24, R20, 0x700, RZ ;  /* 0x0000070014187810 */ /* 0x000fe40007ffe0ff */
[----:B------:R-:W-:Y:S02]  /*11d30*/  MOV R25, 0x40000040 ;  /* 0x4000004000197802 */ /* 0x000fe40000000f00 */
[----:B------:R-:W-:Y:S02]  /*11d40*/  R2UR UR6, R24 ;  /* 0x00000000180672ca */ /* 0x000fe400000e0000 */
[----:B------:R-:W-:Y:S02]  /*11d50*/  R2UR UR7, R25 ;  /* 0x00000000190772ca */ /* 0x000fe400000e0000 */
[----:B------:R-:W-:Y:S02]  /*11d60*/  F2FP.F16.F32.PACK_AB R24, R137, R136 ;  /* 0x000000888918723e */ /* 0x000fe400000000ff */
[----:B------:R-:W-:-:S02]  /*11d70*/  F2FP.F16.F32.PACK_AB R25, R139, R138 ;  /* 0x0000008a8b19723e */ /* 0x000fc400000000ff */
[----:B------:R-:W-:Y:S02]  /*11d80*/  F2FP.F16.F32.PACK_AB R26, R141, R140 ;  /* 0x0000008c8d1a723e */ /* 0x000fe400000000ff */
[----:B------:R-:W-:-:S04]  /*11d90*/  F2FP.F16.F32.PACK_AB R27, R143, R142 ;  /* 0x0000008e8f1b723e */ /* 0x000fc800000000ff */
[----:B------:R-:W-:-:S06]  /*11da0*/  WARPGROUP.ARRIVE ;  /* 0x00000000000079c5 */ /* 0x000fcc0000000000 */
[----:B------:R-:W-:Y:S03]  /*11db0*/  HGMMA.64x64x16.F32 R152, R24, gdesc[UR4].tnspB, R152, gsb0 ;  /* 0x40e0000418987df0 */ /* 0x000fe60008000898 */
[----:B------:R-:W-:Y:S02]  /*11dc0*/  WARPGROUP.DEPBAR.LE gsb0, 0x0 ;  /* 0x00008000000079c5 */ /* 0x000fe40000010000 */
[----:B------:R-:W-:Y:S01]  /*11dd0*/  VIADD R24, R20, 0x780 ;  /* 0x0000078014187836 */ /* 0x000fe20000000000 */
[----:B------:R-:W-:Y:S02]  /*11de0*/  MOV R25, 0x40000040 ;  /* 0x4000004000197802 */ /* 0x000fe40000000f00 */
[----:B------:R-:W-:Y:S02]  /*11df0*/  F2FP.F16.F32.PACK_AB R26, R30, R148 ;  /* 0x000000941e1a723e */ /* 0x000fe400000000ff */
[----:B------:R-:W-:-:S02]  /*11e00*/  R2UR UR6, R24 ;  /* 0x00000000180672ca */ /* 0x000fc400000e0000 */
[----:B------:R-:W-:Y:S02]  /*11e10*/  R2UR UR7, R25 ;  /* 0x00000000190772ca */ /* 0x000fe400000e0000 */
[----:B------:R-:W-:Y:S02]  /*11e20*/  F2FP.F16.F32.PACK_AB R24, R145, R144 ;  /* 0x000000909118723e */ /* 0x000fe400000000ff */
[----:B------:R-:W-:Y:S02]  /*11e30*/  F2FP.F16.F32.PACK_AB R25, R147, R146 ;  /* 0x000000929319723e */ /* 0x000fe400000000ff */
[----:B------:R-:W-:-:S04]  /*11e40*/  F2FP.F16.F32.PACK_AB R27, R19, R150 ;  /* 0x00000096131b723e */ /* 0x000fc800000000ff */
[----:B------:R-:W-:-:S06]  /*11e50*/  WARPGROUP.ARRIVE ;  /* 0x00000000000079c5 */ /* 0x000fcc0000000000 */
[----:B------:R-:W-:Y:S03]  /*11e60*/  HGMMA.64x64x16.F32 R152, R24, gdesc[UR4].tnspB, R152, gsb0 ;  /* 0x40e0000418987df0 */ /* 0x000fe60008000898 */
[----:B------:R-:W-:Y:S02]  /*11e70*/  WARPGROUP.DEPBAR.LE gsb0, 0x0 ;  /* 0x00008000000079c5 */ /* 0x000fe40000010000 */
[----:B------:R-:W-:-:S05]  /*11e80*/  SEL R24, R6, RZ, P2 ;  /* 0x000000ff06187207 */ /* 0x000fca0001000000 */
[----:B------:R-:W-:-:S05]  /*11e90*/  IMAD R6, R24, 0x8, R11 ;  /* 0x0000000818067824 */ /* 0x000fca00078e020b */
[----:B------:R-:W-:-:S04]  /*11ea0*/  PRMT R6, RZ, 0x654, R6 ;  /* 0x00000654ff067816 */ /* 0x000fc80000000006 */
[----:B------:R1:W-:Y:S01]  /*11eb0*/  SYNCS.ARRIVE.TRANS64.RED.A1T0 RZ, [R6+URZ], RZ ;  /* 0x000000ff06ff79a7 */ /* 0x0003e2000810043f */
[----:B------:R-:W-:Y:S05]  /*11ec0*/  @P1 BRA `(.L_x_45) ;  /* 0x00000000009c1947 */ /* 0x000fea0003800000 */
[----:B------:R-:W-:Y:S01]  /*11ed0*/  ISETP.LT.OR P1, PT, R7, 0x1, !P0 ;  /* 0x000000010700780c */ /* 0x000fe20004721670 */
[----:B------:R-:W-:-:S12]  /*11ee0*/  BSSY B0, `(.L_x_46) ;  /* 0x0000024000007945 */ /* 0x000fd80003800000 */
[----:B------:R-:W-:Y:S05]  /*11ef0*/  @P1 BRA `(.L_x_47) ;  /* 0x0000000000881947 */ /* 0x000fea0003800000 */
[----:B-1----:R-:W-:Y:S02]  /*11f00*/  LEA R6, R5, R2, 0x3 ;  /* 0x0000000205067211 */ /* 0x002fe400078e18ff */
[----:B------:R-:W-:Y:S02]  /*11f10*/  SHF.L.U32 R19, R4, 0x1f, RZ ;  /* 0x0000001f04137819 */ /* 0x000fe400000006ff */
[----:B------:R-:W-:Y:S02]  /*11f20*/  ISETP.NE.AND P2, PT, R0, RZ, PT ;  /* 0x000000ff0000720c */ /* 0x000fe40003f45270 */
[----:B------:R-:W1:Y:S02]  /*11f30*/  SYNCS.PHASECHK.TRANS64.TRYWAIT P1, [R6+URZ+0x22020], R19 ;  /* 0x02202013060075a7 */ /* 0x000e64000802017f */
[----:B-1----:R-:W-:Y:S09]  /*11f40*/  @!P1 BRA `(.L_x_48) ;  /* 0x0000001800989947 */ /* 0x002ff20003800000 */
.L_x_87:
[----:B------:R-:W-:Y:S05]  /*11f50*/  @P2 BRA `(.L_x_49) ;  /* 0x0000000000142947 */ /* 0x000fea0003800000 */
[----:B------:R-:W-:Y:S02]  /*11f60*/  ISETP.NE.AND P1, PT, R22, RZ, PT ;  /* 0x000000ff1600720c */ /* 0x000fe40003f25270 */
[----:B-1----:R-:W-:-:S04]  /*11f70*/  MOV R19, 0x8000 ;  /* 0x0000800000137802 */ /* 0x002fc80000000f00 */
[----:B------:R2:W-:Y:S07]  /*11f80*/  SYNCS.ARRIVE.TRANS64 RZ, [R6+URZ+0x22000], R19 ;  /* 0x0220001306ff79a7 */ /* 0x0005ee000800003f */
[----:B------:R-:W-:Y:S05]  /*11f90*/  @!P1 BRA `(.L_x_49) ;  /* 0x0000000000049947 */ /* 0x000fea0003800000 */
[----:B------:R-:W-:Y:S01]  /*11fa0*/  BPT.TRAP 0x1 ;  /* 0x000000040000795c */ /* 0x000fe20000300000 */
.L_x_49:
[----:B-12---:R-:W-:Y:S01]  /*11fb0*/  IMAD R19, R5, 0x8000, R2 ;  /* 0x0000800005137824 */ /* 0x006fe200078e0202 */
[----:B------:R-:W-:Y:S01]  /*11fc0*/  R2UR UR11, R8 ;  /* 0x00000000080b72ca */ /* 0x000fe200000e0000 */
[----:B------:R-:W-:Y:S01]  /*11fd0*/  ULDC.64 UR6, c[0x0][0x198] ;  /* 0x0000660000067ab9 */ /* 0x000fe20000000a00 */
[----:B------:R-:W-:Y:S01]  /*11fe0*/  R2UR UR9, R6 ;  /* 0x00000000060972ca */ /* 0x000fe200000e0000 */
[----:B------:R-:W-:Y:S01]  /*11ff0*/  UIADD3 UR6, UP0, UR6, 0x2f0, URZ ;  /* 0x000002f006067890 */ /* 0x000fe2000ff1e03f */
[----:B------:R-:W-:Y:S01]  /*12000*/  R2UR UR8, R19 ;  /* 0x00000000130872ca */ /* 0x000fe200000e0000 */
[----:B------:R-:W-:Y:S01]  /*12010*/  UMOV UR18, 0x0 ;  /* 0x0000000000127882 */ /* 0x000fe20000000000 */
[----:B------:R-:W-:Y:S01]  /*12020*/  UMOV UR19, 0x10000000 ;  /* 0x1000000000137882 */ /* 0x000fe20000000000 */
[----:B------:R-:W-:Y:S01]  /*12030*/  UIADD3.X UR7, URZ, UR7, URZ, UP0, !UPT ;  /* 0x000000073f077290 */ /* 0x000fe200087fe43f */
[----:B------:R-:W-:Y:S01]  /*12040*/  IADD3 R5, R5, 0x1, RZ ;  /* 0x0000000105057810 */ /* 0x000fe20007ffe0ff */
[----:B------:R-:W-:Y:S01]  /*12050*/  UMOV UR10, URZ ;  /* 0x0000003f000a7c82 */ /* 0x000fe20008000000 */
[----:B------:R-:W-:Y:S01]  /*12060*/  UMOV UR12, UR36 ;  /* 0x00000024000c7c82 */ /* 0x000fe20008000000 */
[----:B------:R-:W-:Y:S01]  /*12070*/  UMOV UR13, UR37 ;  /* 0x00000025000d7c82 */ /* 0x000fe20008000000 */
[C---:B------:R-:W-:Y:S01]  /*12080*/  ISETP.NE.AND P1, PT, R5.reuse, 0x4, PT ;  /* 0x000000040500780c */ /* 0x040fe20003f25270 */
[----:B------:R-:W-:Y:S01]  /*12090*/  USHF.L.U32 UR11, UR11, 0x8, URZ ;  /* 0x000000080b0b7899 */ /* 0x000fe2000800063f */
[----:B------:R-:W-:Y:S01]  /*120a0*/  IADD3 R8, R8, 0x1, RZ ;  /* 0x0000000108087810 */ /* 0x000fe20007ffe0ff */
[----:B------:R-:W-:Y:S01]  /*120b0*/  UIADD3 UR9, UR9, 0x22000, URZ ;  /* 0x0002200009097890 */ /* 0x000fe2000fffe03f */
[----:B------:R-:W-:Y:S01]  /*120c0*/  SEL R19, RZ, 0x1, P1 ;  /* 0x00000001ff137807 */ /* 0x000fe20000800000 */
[----:B------:R-:W-:Y:S01]  /*120d0*/  UIADD3 UR8, UR8, 0x2000, URZ ;  /* 0x0000200008087890 */ /* 0x000fe2000fffe03f */
[----:B------:R-:W-:-:S02]  /*120e0*/  SEL R5, R5, RZ, P1 ;  /* 0x000000ff05057207 */ /* 0x000fc40000800000 */
[----:B------:R-:W-:-:S06]  /*120f0*/  LOP3.LUT R4, R4, R19, RZ, 0x3c, !PT ;  /* 0x0000001304047212 */ /* 0x000fcc00078e3cff */
[----:B------:R2:W-:Y:S02]  /*12100*/  UTMALDG.4D [UR8], [UR6], desc[UR18] ;  /* 0x00001208060075b4 */ /* 0x0005e40008019000 */
[----:B--2---:R-:W-:Y:S01]  /*12110*/  NOP ;  /* 0x0000000000007918 */ /* 0x004fe20000000000 */
.L_x_47:
[----:B------:R-:W-:Y:S05]  /*12120*/  BSYNC B0 ;  /* 0x0000000000007941 */ /* 0x000fea0003800000 */
.L_x_46:
[----:B------:R-:W-:-:S07]  /*12130*/  VIADD R7, R7, 0xffffffff ;  /* 0xffffffff07077836 */ /* 0x000fce0000000000 */
.L_x_45:
[C---:B------:R-:W-:Y:S01]  /*12140*/  ISETP.GT.AND P3, PT, R18.reuse, 0x1, PT ;  /* 0x000000011200780c */ /* 0x040fe20003f64270 */
[----:B------:R-:W-:Y:S01]  /*12150*/  VIADD R18, R18, 0xffffffff ;  /* 0xffffffff12127836 */ /* 0x000fe20000000000 */
[----:B------:R-:W-:Y:S01]  /*12160*/  IADD3 R15, R15, 0x1, RZ ;  /* 0x000000010f0f7810 */ /* 0x000fe20007ffe0ff */
[----:B------:R-:W-:Y:S01]  /*12170*/  IMAD.MOV.U32 R19, RZ, RZ, R14 ;  /* 0x000000ffff137224 */ /* 0x000fe200078e000e */
[----:B-1----:R-:W-:Y:S02]  /*12180*/  IADD3 R6, R24, 0x1, RZ ;  /* 0x0000000118067810 */ /* 0x002fe40007ffe0ff */
[----:B------:R-:W-:Y:S02]  /*12190*/  ISETP.NE.AND P1, PT, R15, 0x4, PT ;  /* 0x000000040f00780c */ /* 0x000fe40003f25270 */
[----:B------:R-:W-:Y:S02]  /*121a0*/  ISETP.NE.AND P2, PT, R6, 0x4, PT ;  /* 0x000000040600780c */ /* 0x000fe40003f45270 */
[----:B------:R-:W-:-:S02]  /*121b0*/  SEL R20, RZ, 0x1, P1 ;  /* 0x00000001ff147807 */ /* 0x000fc40000800000 */
[----:B------:R-:W-:Y:S02]  /*121c0*/  IADD3 R10, R10, 0x100, RZ ;  /* 0x000001000a0a7810 */ /* 0x000fe40007ffe0ff */
[----:B------:R-:W-:Y:S02]  /*121d0*/  LOP3.LUT R3, R3, R20, RZ, 0x3c, !PT ;  /* 0x0000001403037212 */ /* 0x000fe400078e3cff */
[----:B------:R-:W-:Y:S02]  /*121e0*/  MOV R20, R17 ;  /* 0x0000001100147202 */ /* 0x000fe40000000f00 */
[----:B------:R-:W-:Y:S02]  /*121f0*/  SEL R15, R15, RZ, P1 ;  /* 0x000000ff0f0f7207 */ /* 0x000fe40000800000 */
[----:B------:R-:W-:Y:S01]  /*12200*/  SEL R6, R6, RZ, P2 ;  /* 0x000000ff06067207 */ /* 0x000fe20001000000 */
[----:B------:R-:W-:Y:S06]  /*12210*/  @P3 BRA `(.L_x_50) ;  /* 0xffffffa000003947 */ /* 0x000fec000383ffff */
.L_x_37:
[----:B------:R-:W-:Y:S05]  /*12220*/  WARPSYNC.ALL ;  /* 0x0000000000007948 */ /* 0x000fea0003800000 */
[----:B------:R-:W1:Y:S01]  /*12230*/  SHFL.BFLY PT, R0, R13, 0x1, 0x1f ;  /* 0x0c201f000d007f89 */ /* 0x000e6200000e0000 */
[----:B------:R-:W-:Y:S01]  /*12240*/  BSSY B0, `(.L_x_51) ;  /* 0x0000023000007945 */ /* 0x000fe20003800000 */
[----:B------:R-:W-:Y:S01]  /*12250*/  MOV R7, 0x7f800000 ;  /* 0x7f80000000077802 */ /* 0x000fe20000000f00 */
[----:B------:R-:W-:Y:S01]  /*12260*/  IMAD.MOV.U32 R4, RZ, RZ, 0x3f800000 ;  /* 0x3f800000ff047424 */ /* 0x000fe200078e00ff */
[----:B------:R-:W2:Y:S01]  /*12270*/  SHFL.BFLY PT, R3, R12, 0x1, 0x1f ;  /* 0x0c201f000c037f89 */ /* 0x000ea200000e0000 */
[----:B------:R-:W-:-:S02]  /*12280*/  MOV R8, 0x3f800000 ;  /* 0x3f80000000087802 */ /* 0x000fc40000000f00 */
[----:B------:R-:W-:Y:S01]  /*12290*/  MOV R9, 0x7f800000 ;  /* 0x7f80000000097802 */ /* 0x000fe20000000f00 */
[----:B-1----:R-:W-:Y:S01]  /*122a0*/  FADD R0, R0, R13 ;  /* 0x0000000d00007221 */ /* 0x002fe20000000000 */
[----:B--2---:R-:W-:-:S04]  /*122b0*/  FADD R15, R3, R12 ;  /* 0x0000000c030f7221 */ /* 0x004fc80000000000 */
[----:B------:R-:W1:Y:S04]  /*122c0*/  SHFL.BFLY PT, R5, R0, 0x2, 0x1f ;  /* 0x0c401f0000057f89 */ /* 0x000e6800000e0000 */
[----:B------:R-:W2:Y:S01]  /*122d0*/  SHFL.BFLY PT, R18, R15, 0x2, 0x1f ;  /* 0x0c401f000f127f89 */ /* 0x000ea200000e0000 */
[C---:B-1----:R-:W-:Y:S01]  /*122e0*/  FSETP.NE.AND P0, PT, R0.reuse, -R5, PT ;  /* 0x800000050000720b */ /* 0x042fe20003f05000 */
[----:B------:R-:W-:Y:S01]  /*122f0*/  FADD R3, R0, R5 ;  /* 0x0000000500037221 */ /* 0x000fe20000000000 */
[----:B--2---:R-:W-:-:S11]  /*12300*/  FADD R6, R15, R18 ;  /* 0x000000120f067221 */ /* 0x004fd60000000000 */
[----:B------:R-:W-:Y:S05]  /*12310*/  @!P0 BRA `(.L_x_52) ;  /* 0x0000000000548947 */ /* 0x000fea0003800000 */
[----:B------:R-:W-:Y:S01]  /*12320*/  IADD3 R0, R3, 0x1800000, RZ ;  /* 0x0180000003007810 */ /* 0x000fe20007ffe0ff */
[----:B------:R-:W-:Y:S03]  /*12330*/  BSSY B1, `(.L_x_53) ;  /* 0x000000c000017945 */ /* 0x000fe60003800000 */
[----:B------:R-:W-:-:S04]  /*12340*/  LOP3.LUT R0, R0, 0x7f800000, RZ, 0xc0, !PT ;  /* 0x7f80000000007812 */ /* 0x000fc800078ec0ff */
[----:B------:R-:W-:-:S13]  /*12350*/  ISETP.GT.U32.AND P0, PT, R0, 0x1ffffff, PT ;  /* 0x01ffffff0000780c */ /* 0x000fda0003f04070 */
[----:B------:R-:W-:Y:S05]  /*12360*/  @P0 BRA `(.L_x_54) ;  /* 0x0000000000100947 */ /* 0x000fea0003800000 */
[----:B------:R-:W-:-:S07]  /*12370*/  MOV R12, 0x12390 ;  /* 0x00012390000c7802 */ /* 0x000fce0000000f00 */
[----:B------:R-:W-:Y:S05]  /*12380*/  CALL.REL.NOINC `($__internal_0_$__cuda_sm20_rcp_rn_f32_slowpath) ;  /* 0x00000014009c7944 */ /* 0x000fea0003c00000 */
[----:B------:R-:W-:Y:S01]  /*12390*/  IMAD.MOV.U32 R4, RZ, RZ, R0 ;  /* 0x000000ffff047224 */ /* 0x000fe200078e0000 */
[----:B------:R-:W-:Y:S06]  /*123a0*/  BRA `(.L_x_55) ;  /* 0x0000000000107947 */ /* 0x000fec0003800000 */
.L_x_54:
[----:B------:R-:W1:Y:S02]  /*123b0*/  MUFU.RCP R4, R3 ;  /* 0x0000000300047308 */ /* 0x000e640000001000 */
[----:B-1----:R-:W-:-:S04]  /*123c0*/  FFMA R0, R3, R4, -1 ;  /* 0xbf80000003007423 */ /* 0x002fc80000000004 */
[----:B------:R-:W-:-:S04]  /*123d0*/  FADD.FTZ R5, -R0, -RZ ;  /* 0x800000ff00057221 */ /* 0x000fc80000010100 */
[----:B------:R-:W-:-:S07]  /*123e0*/  FFMA R4, R4, R5, R4 ;  /* 0x0000000504047223 */ /* 0x000fce0000000004 */
.L_x_55:
[----:B------:R-:W-:Y:S05]  /*123f0*/  BSYNC B1 ;  /* 0x0000000000017941 */ /* 0x000fea0003800000 */
.L_x_53:
[----:B------:R-:W-:Y:S01]  /*12400*/  FSETP.GEU.AND P0, PT, |R3|, 1.175494350822287508e-38, PT ;  /* 0x008000000300780b */ /* 0x000fe20003f0e200 */
[----:B------:R-:W-:-:S12]  /*12410*/  ULDC UR6, c[0x0][0x600] ;  /* 0x0001800000067ab9 */ /* 0x000fd80000000800 */
[----:B------:R-:W-:-:S04]  /*12420*/  @!P0 FMUL R3, R3, 16777216 ;  /* 0x4b80000003038820 */ /* 0x000fc80000400000 */
[----:B------:R-:W1:Y:S02]  /*12430*/  MUFU.LG2 R0, R3 ;  /* 0x0000000300007308 */ /* 0x000e640000000c00 */
[----:B-1----:R-:W-:-:S04]  /*12440*/  @!P0 FADD R0, R0, -24 ;  /* 0xc1c0000000008421 */ /* 0x002fc80000000000 */
[----:B------:R-:W-:-:S04]  /*12450*/  FMUL R0, R0, 0.69314718246459960938 ;  /* 0x3f31721800007820 */ /* 0x000fc80000400000 */
[----:B------:R-:W-:-:S07]  /*12460*/  FFMA R9, R17, UR6, R0 ;  /* 0x0000000611097c23 */ /* 0x000fce0008000000 */
.L_x_52:
[----:B------:R-:W-:Y:S05]  /*12470*/  BSYNC B0 ;  /* 0x0000000000007941 */ /* 0x000fea0003800000 */
.L_x_51:
[----:B------:R-:W-:Y:S01]  /*12480*/  FSETP.NE.AND P0, PT, R15, -R18, PT ;  /* 0x800000120f00720b */ /* 0x000fe20003f05000 */
[----:B------:R-:W-:Y:S01]  /*12490*/  ULDC UR4, c[0x0][0x608] ;  /* 0x0001820000047ab9 */ /* 0x000fe20000000800 */
[----:B------:R-:W-:Y:S01]  /*124a0*/  BSSY B0, `(.L_x_56) ;  /* 0x0000029000007945 */ /* 0x000fe20003800000 */
[----:B------:R-:W-:-:S04]  /*124b0*/  FMUL R4, R4, UR4 ;  /* 0x0000000404047c20 */ /* 0x000fc80008400000 */
[-C--:B------:R-:W-:Y:S01]  /*124c0*/  FMUL R152, R152, R4.reuse ;  /* 0x0000000498987220 */ /* 0x080fe20000400000 */
        /* <DEDUP_REMOVED lines=14> */
[----:B------:R-:W-:Y:S01]  /*125b0*/  FMUL R36, R181, R4 ;  /* 0x00000004b5247220 */ /* 0x000fe20000400000 */
[----:B------:R-:W-:Y:S06]  /*125c0*/  @!P0 BRA `(.L_x_57) ;  /* 0x0000000000588947 */ /* 0x000fec0003800000 */
[----:B------:R-:W-:Y:S01]  /*125d0*/  IADD3 R0, R6, 0x1800000, RZ ;  /* 0x0180000006007810 */ /* 0x000fe20007ffe0ff */
[----:B------:R-:W-:Y:S03]  /*125e0*/  BSSY B1, `(.L_x_58) ;  /* 0x000000d000017945 */ /* 0x000fe60003800000 */
[----:B------:R-:W-:-:S04]  /*125f0*/  LOP3.LUT R0, R0, 0x7f800000, RZ, 0xc0, !PT ;  /* 0x7f80000000007812 */ /* 0x000fc800078ec0ff */
[----:B------:R-:W-:-:S13]  /*12600*/  ISETP.GT.U32.AND P0, PT, R0, 0x1ffffff, PT ;  /* 0x01ffffff0000780c */ /* 0x000fda0003f04070 */
[----:B------:R-:W-:Y:S05]  /*12610*/  @P0 BRA `(.L_x_59) ;  /* 0x0000000000140947 */ /* 0x000fea0003800000 */
[----:B------:R-:W-:Y:S02]  /*12620*/  MOV R3, R6 ;  /* 0x0000000600037202 */ /* 0x000fe40000000f00 */
[----:B------:R-:W-:-:S07]  /*12630*/  MOV R12, 0x12650 ;  /* 0x00012650000c7802 */ /* 0x000fce0000000f00 */
[----:B------:R-:W-:Y:S05]  /*12640*/  CALL.REL.NOINC `($__internal_0_$__cuda_sm20_rcp_rn_f32_slowpath) ;  /* 0x0000001000ec7944 */ /* 0x000fea0003c00000 */
[----:B------:R-:W-:Y:S01]  /*12650*/  IMAD.MOV.U32 R8, RZ, RZ, R0 ;  /* 0x000000ffff087224 */ /* 0x000fe200078e0000 */
[----:B------:R-:W-:Y:S06]  /*12660*/  BRA `(.L_x_60) ;  /* 0x0000000000107947 */ /* 0x000fec0003800000 */
.L_x_59:
[----:B------:R-:W1:Y:S02]  /*12670*/  MUFU.RCP R3, R6 ;  /* 0x0000000600037308 */ /* 0x000e640000001000 */
[----:B-1----:R-:W-:-:S04]  /*12680*/  FFMA R0, R6, R3, -1 ;  /* 0xbf80000006007423 */ /* 0x002fc80000000003 */
[----:B------:R-:W-:-:S04]  /*12690*/  FADD.FTZ R0, -R0, -RZ ;  /* 0x800000ff00007221 */ /* 0x000fc80000010100 */
[----:B------:R-:W-:-:S07]  /*126a0*/  FFMA R8, R3, R0, R3 ;  /* 0x0000000003087223 */ /* 0x000fce0000000003 */
.L_x_60:
[----:B------:R-:W-:Y:S05]  /*126b0*/  BSYNC B1 ;  /* 0x0000000000017941 */ /* 0x000fea0003800000 */
.L_x_58:
[----:B------:R-:W-:Y:S01]  /*126c0*/  FSETP.GEU.AND P0, PT, |R6|, 1.175494350822287508e-38, PT ;  /* 0x008000000600780b */ /* 0x000fe20003f0e200 */
[----:B------:R-:W-:-:S12]  /*126d0*/  ULDC UR4, c[0x0][0x600] ;  /* 0x0001800000047ab9 */ /* 0x000fd80000000800 */
[----:B------:R-:W-:-:S04]  /*126e0*/  @!P0 FMUL R6, R6, 16777216 ;  /* 0x4b80000006068820 */ /* 0x000fc80000400000 */
[----:B------:R-:W1:Y:S02]  /*126f0*/  MUFU.LG2 R0, R6 ;  /* 0x0000000600007308 */ /* 0x000e640000000c00 */
[----:B-1----:R-:W-:-:S04]  /*12700*/  @!P0 FADD R0, R0, -24 ;  /* 0xc1c0000000008421 */ /* 0x002fc80000000000 */
[----:B------:R-:W-:-:S04]  /*12710*/  FMUL R7, R0, 0.69314718246459960938 ;  /* 0x3f31721800077820 */ /* 0x000fc80000400000 */
[----:B------:R-:W-:-:S07]  /*12720*/  FFMA R7, R14, UR4, R7 ;  /* 0x000000040e077c23 */ /* 0x000fce0008000007 */
.L_x_57:
[----:B------:R-:W-:Y:S05]  /*12730*/  BSYNC B0 ;  /* 0x0000000000007941 */ /* 0x000fea0003800000 */
.L_x_56:
[C---:B------:R-:W-:Y:S01]  /*12740*/  LOP3.LUT P0, RZ, R16.reuse, 0x3, RZ, 0xc0, !PT ;  /* 0x0000000310ff7812 */ /* 0x040fe2000780c0ff */
[----:B------:R-:W-:Y:S01]  /*12750*/  ULDC UR4, c[0x0][0x608] ;  /* 0x0001820000047ab9 */ /* 0x000fe20000000800 */
[----:B------:R-:W-:Y:S01]  /*12760*/  LOP3.LUT R17, R16, 0x7f, RZ, 0xc0, !PT ;  /* 0x0000007f10117812 */ /* 0x000fe200078ec0ff */
[----:B------:R-:W-:Y:S01]  /*12770*/  ULDC.64 UR8, c[0x0][0x208] ;  /* 0x0000820000087ab9 */ /* 0x000fe20000000a00 */
[----:B------:R-:W-:Y:S01]  /*12780*/  FMUL R8, R8, UR4 ;  /* 0x0000000408087c20 */ /* 0x000fe20008400000 */
[----:B------:R-:W-:Y:S01]  /*12790*/  BSSY B0, `(.L_x_61) ;  /* 0x0000018000007945 */ /* 0x000fe20003800000 */
[----:B------:R-:W-:-:S07]  /*127a0*/  SHF.R.U32.HI R18, RZ, 0x5, R17 ;  /* 0x00000005ff127819 */ /* 0x000fce0000011611 */
[----:B------:R-:W-:Y:S05]  /*127b0*/  @P0 BRA `(.L_x_62) ;  /* 0x0000000000540947 */ /* 0x000fea0003800000 */
[----:B------:R-:W1:Y:S01]  /*127c0*/  S2UR UR4, SR_CTAID.X ;  /* 0x00000000000479c3 */ /* 0x000e620000002500 */
[----:B------:R-:W-:Y:S02]  /*127d0*/  SHF.R.U32.HI R0, RZ, 0x2, R16 ;  /* 0x00000002ff007819 */ /* 0x000fe40000011610 */
[----:B------:R-:W-:Y:S02]  /*127e0*/  SHF.L.U32 R3, R18, 0x4, RZ ;  /* 0x0000000412037819 */ /* 0x000fe400000006ff */
[----:B------:R-:W-:-:S04]  /*127f0*/  LOP3.LUT R0, R0, 0x7, RZ, 0xc0, !PT ;  /* 0x0000000700007812 */ /* 0x000fc800078ec0ff */
[----:B------:R-:W-:Y:S01]  /*12800*/  LOP3.LUT R0, R3, 0xfffffff0, R0, 0xe2, !PT ;  /* 0xfffffff003007812 */ /* 0x000fe200078ee200 */
[----:B-1----:R-:W-:-:S03]  /*12810*/  USHF.L.U32 UR6, UR4, 0x6, URZ ;  /* 0x0000000604067899 */ /* 0x002fc6000800063f */
[----:B------:R-:W-:Y:S02]  /*12820*/  ULDC.64 UR4, c[0x0][0x688] ;  /* 0x0001a20000047ab9 */ /* 0x000fe40000000a00 */
[----:B------:R-:W-:Y:S02]  /*12830*/  UIMAD UR4, UR36, UR4, UR6 ;  /* 0x00000004240472a4 */ /* 0x000fe4000f8e0206 */
[----:B------:R-:W-:Y:S02]  /*12840*/  LOP3.LUT R3, R0, UR6, RZ, 0xfc, !PT ;  /* 0x0000000600037c12 */ /* 0x000fe4000f8efcff */
[----:B------:R-:W-:Y:S02]  /*12850*/  UIMAD UR4, UR37, UR5, UR4 ;  /* 0x00000005250472a4 */ /* 0x000fe4000f8e0204 */
[C---:B------:R-:W-:Y:S01]  /*12860*/  IADD3 R4, R3.reuse, 0x8, RZ ;  /* 0x0000000803047810 */ /* 0x040fe20007ffe0ff */
[----:B------:R-:W-:Y:S02]  /*12870*/  ULDC UR5, c[0x0][0x288] ;  /* 0x0000a20000057ab9 */ /* 0x000fe40000000800 */
[----:B------:R-:W-:-:S02]  /*12880*/  ISETP.GE.U32.AND P0, PT, R3, UR5, PT ;  /* 0x0000000503007c0c */ /* 0x000fc4000bf06070 */
[----:B------:R-:W-:Y:S02]  /*12890*/  IADD3 R0, P2, R0, UR4, RZ ;  /* 0x0000000400007c10 */ /* 0x000fe4000ff5e0ff */
[----:B------:R-:W-:Y:S01]  /*128a0*/  ISETP.GE.U32.AND P1, PT, R4, UR5, PT ;  /* 0x0000000504007c0c */ /* 0x000fe2000bf26070 */
[----:B------:R-:W-:Y:S02]  /*128b0*/  ULDC.64 UR4, c[0x0][0x680] ;  /* 0x0001a00000047ab9 */ /* 0x000fe40000000a00 */
[----:B------:R-:W-:Y:S01]  /*128c0*/  IMAD.X R3, RZ, RZ, RZ, P2 ;  /* 0x000000ffff037224 */ /* 0x000fe200010e06ff */
[----:B------:R-:W-:-:S04]  /*128d0*/  LEA R4, P2, R0, UR4, 0x2 ;  /* 0x0000000400047c11 */ /* 0x000fc8000f8410ff */
[----:B------:R-:W-:-:S05]  /*128e0*/  LEA.HI.X R5, R0, UR5, R3, 0x2, P2 ;  /* 0x0000000500057c11 */ /* 0x000fca00090f1403 */
[----:B------:R1:W-:Y:S04]  /*128f0*/  @!P0 STG.E desc[UR8][R4.64], R9 ;  /* 0x0000000904008986 */ /* 0x0003e8000c101908 */
[----:B------:R1:W-:Y:S02]  /*12900*/  @!P1 STG.E desc[UR8][R4.64+0x20], R7 ;  /* 0x0000200704009986 */ /* 0x0003e4000c101908 */
.L_x_62:
[----:B------:R-:W-:Y:S05]  /*12910*/  BSYNC B0 ;  /* 0x0000000000007941 */ /* 0x000fea0003800000 */
.L_x_61:
[----:B------:R-:W-:Y:S01]  /*12920*/  ULDC.64 UR4, c[0x0][0x730] ;  /* 0x0001cc0000047ab9 */ /* 0x000fe20000000a00 */
[-C--:B------:R-:W-:Y:S01]  /*12930*/  FMUL R154, R154, R8.reuse ;  /* 0x000000089a9a7220 */ /* 0x080fe20000400000 */
[----:B------:R-:W-:Y:S01]  /*12940*/  ISETP.NE.U32.AND P0, PT, RZ, UR4, PT ;  /* 0x00000004ff007c0c */ /* 0x000fe2000bf05070 */
[-C--:B------:R-:W-:Y:S01]  /*12950*/  FMUL R38, R155, R8.reuse ;  /* 0x000000089b267220 */ /* 0x080fe20000400000 */
[-C--:B------:R-:W-:Y:S01]  /*12960*/  FMUL R158, R158, R8.reuse ;  /* 0x000000089e9e7220 */ /* 0x080fe20000400000 */
[-C--:B------:R-:W-:Y:S01]  /*12970*/  FMUL R40, R159, R8.reuse ;  /* 0x000000089f287220 */ /* 0x080fe20000400000 */
[----:B------:R-:W-:Y:S01]  /*12980*/  ISETP.NE.AND.EX P0, PT, RZ, UR5, PT, P0 ;  /* 0x00000005ff007c0c */ /* 0x000fe2000bf05300 */
        /* <DEDUP_REMOVED lines=12> */
[----:B------:R-:W-:Y:S06]  /*12a50*/  @P0 BRA `(.L_x_63) ;  /* 0x0000000000200947 */ /* 0x000fec0003800000 */
[----:B------:R-:W-:Y:S02]  /*12a60*/  ULDC.64 UR4, c[0x0][0x728] ;  /* 0x0001ca0000047ab9 */ /* 0x000fe40000000a00 */
[----:B------:R-:W-:-:S04]  /*12a70*/  ISETP.NE.U32.AND P0, PT, RZ, UR4, PT ;  /* 0x00000004ff007c0c */ /* 0x000fc8000bf05070 */
[----:B------:R-:W-:-:S13]  /*12a80*/  ISETP.NE.AND.EX P0, PT, RZ, UR5, PT, P0 ;  /* 0x00000005ff007c0c */ /* 0x000fda000bf05300 */
[----:B------:R-:W-:Y:S05]  /*12a90*/  @!P0 BRA `(.L_x_64) ;  /* 0x00000000000c8947 */ /* 0x000fea0003800000 */
[----:B-1----:R-:W1:Y:S02]  /*12aa0*/  LDC.64 R4, c[0x0][0x728] ;  /* 0x0001ca00ff047b82 */ /* 0x002e640000000a00 */
[----:B-1----:R3:W5:Y:S01]  /*12ab0*/  LDG.E R4, desc[UR8][R4.64] ;  /* 0x0000000804047981 */ /* 0x002762000c1e1900 */
[----:B------:R-:W-:Y:S05]  /*12ac0*/  BRA `(.L_x_63) ;  /* 0x0000000000047947 */ /* 0x000fea0003800000 */
.L_x_64:
[----:B-1----:R-:W2:Y:S02]  /*12ad0*/  LDC R4, c[0x0][0x720] ;  /* 0x0001c800ff047b82 */ /* 0x002ea40000000800 */
.L_x_63:
[----:B------:R-:W-:Y:S02]  /*12ae0*/  MOV R0, RZ ;  /* 0x000000ff00007202 */ /* 0x000fe40000000f00 */
[----:B--2--5:R-:W-:Y:S02]  /*12af0*/  MOV R35, R4 ;  /* 0x0000000400237202 */ /* 0x024fe40000000f00 */
[----:B------:R-:W-:-:S13]  /*12b00*/  LOP3.LUT P0, RZ, R0, 0x1bf, RZ, 0xc0, !PT ;  /* 0x000001bf00ff7812 */ /* 0x000fda000780c0ff */
[----:B------:R-:W-:Y:S05]  /*12b10*/  @!P0 BRA `(.L_x_65) ;  /* 0x0000000000408947 */ /* 0x000fea0003800000 */
[----:B------:R-:W-:Y:S01]  /*12b20*/  MOV R0, 0x0 ;  /* 0x0000000000007802 */ /* 0x000fe20000000f00 */
[----:B------:R-:W-:Y:S01]  /*12b30*/  ULDC.64 UR4, c[0x4][0x68] ;  /* 0x01001a0000047ab9 */ /* 0x000fe20000000a00 */
[----:B------:R-:W-:Y:S01]  /*12b40*/  ULDC.64 UR6, c[0x4][0x8] ;  /* 0x0100020000067ab9 */ /* 0x000fe20000000a00 */
[----:B-1----:R-:W-:Y:S01]  /*12b50*/  MOV R4, UR4 ;  /* 0x0000000400047c02 */ /* 0x002fe20008000f00 */
[----:B------:R1:W2:Y:S01]  /*12b60*/  LDC.64 R14, c[0x4][R0] ;  /* 0x01000000000e7b82 */ /* 0x0002a20000000a00 */
[----:B---3--:R-:W-:Y:S01]  /*12b70*/  IMAD.U32 R5, RZ, RZ, UR5 ;  /* 0x00000005ff057e24 */ /* 0x008fe2000f8e00ff */
[----:B------:R-:W-:Y:S01]  /*12b80*/  ULDC.64 UR4, c[0x4][0x70] ;  /* 0x01001c0000047ab9 */ /* 0x000fe20000000a00 */
[----:B------:R-:W-:Y:S01]  /*12b90*/  IMAD.U32 R10, RZ, RZ, UR6 ;  /* 0x00000006ff0a7e24 */ /* 0x000fe2000f8e00ff */
[----:B------:R-:W-:Y:S01]  /*12ba0*/  MOV R6, UR4 ;  /* 0x0000000400067c02 */ /* 0x000fe20008000f00 */
[----:B------:R-:W-:Y:S01]  /*12bb0*/  IMAD.MOV.U32 R12, RZ, RZ, 0x1 ;  /* 0x00000001ff0c7424 */ /* 0x000fe200078e00ff */
[----:B------:R-:W-:-:S02]  /*12bc0*/  MOV R7, UR5 ;  /* 0x0000000500077c02 */ /* 0x000fc40008000f00 */
[----:B------:R-:W-:Y:S02]  /*12bd0*/  MOV R11, UR7 ;  /* 0x00000007000b7c02 */ /* 0x000fe40008000f00 */
[----:B------:R-:W-:Y:S02]  /*12be0*/  MOV R8, 0x70 ;  /* 0x0000007000087802 */ /* 0x000fe40000000f00 */
[----:B-1----:R-:W-:-:S07]  /*12bf0*/  MOV R13, RZ ;  /* 0x000000ff000d7202 */ /* 0x002fce0000000f00 */
[----:B------:R-:W-:-:S07]  /*12c00*/  LEPC R20, `(.L_x_65) ;  /* 0x000000001014794e */ /* 0x000fce0000000000 */
[----:B--2---:R-:W-:Y:S05]  /*12c10*/  CALL.ABS.NOINC R14 ;  /* 0x000000000e007343 */ /* 0x004fea0003c00000 */
.L_x_65:
        /* <DEDUP_REMOVED lines=18> */
.L_x_66:
[----:B------:R-:W-:Y:S01]  /*12d40*/  ULDC.64 UR4, c[0x0][0x730] ;  /* 0x0001cc0000047ab9 */ /* 0x000fe20000000a00 */
[----:B------:R-:W-:Y:S02]  /*12d50*/  SHF.L.U32 R0, R16, 0x5, RZ ;  /* 0x0000000510007819 */ /* 0x000fe400000006ff */
[----:B------:R-:W-:Y:S02]  /*12d60*/  ISETP.NE.U32.AND P0, PT, RZ, UR4, PT ;  /* 0x00000004ff007c0c */ /* 0x000fe4000bf05070 */
[----:B-1----:R-:W-:Y:S02]  /*12d70*/  SHF.R.U32.HI R4, RZ, 0x1, R16 ;  /* 0x00000001ff047819 */ /* 0x002fe40000011610 */
[----:B------:R-:W-:Y:S02]  /*12d80*/  ISETP.NE.AND.EX P0, PT, RZ, UR5, PT, P0 ;  /* 0x00000005ff007c0c */ /* 0x000fe4000bf05300 */
[C---:B------:R-:W-:Y:S02]  /*12d90*/  LOP3.LUT R3, R0.reuse, 0xc0, RZ, 0xc0, !PT ;  /* 0x000000c000037812 */ /* 0x040fe400078ec0ff */
[----:B---3--:R-:W-:-:S02]  /*12da0*/  LOP3.LUT R5, R0, 0x20, RZ, 0xc0, !PT ;  /* 0x0000002000057812 */ /* 0x008fc400078ec0ff */
[----:B------:R-:W-:Y:S01]  /*12db0*/  LOP3.LUT R3, R3, 0x8, R4, 0xf8, !PT ;  /* 0x0000000803037812 */ /* 0x000fe200078ef804 */
[----:B------:R-:W-:Y:S01]  /*12dc0*/  IMAD.SHL.U32 R4, R16, 0x4, RZ ;  /* 0x0000000410047824 */ /* 0x000fe200078e00ff */
[----:B------:R-:W-:Y:S02]  /*12dd0*/  IADD3 R17, R17, 0x1f, RZ ;  /* 0x0000001f11117810 */ /* 0x000fe40007ffe0ff */
[----:B------:R-:W-:Y:S02]  /*12de0*/  LEA R5, R18, R5, 0x9 ;  /* 0x0000000512057211 */ /* 0x000fe400078e48ff */
[----:B------:R-:W-:Y:S01]  /*12df0*/  LOP3.LUT R3, R3, 0x18, R4, 0x78, !PT ;  /* 0x0000001803037812 */ /* 0x000fe200078e7804 */
[----:B------:R-:W1:Y:S01]  /*12e00*/  @P0 LDC R35, c[0x0][0x720] ;  /* 0x0001c800ff230b82 */ /* 0x000e620000000800 */
[----:B------:R-:W-:Y:S02]  /*12e10*/  LOP3.LUT R0, R0, 0x100, RZ, 0xc0, !PT ;  /* 0x0000010000007812 */ /* 0x000fe400078ec0ff */
[----:B------:R-:W-:-:S02]  /*12e20*/  ISETP.GT.U32.AND P1, PT, R17, 0x3e, PT ;  /* 0x0000003e1100780c */ /* 0x000fc40003f24070 */
[----:B------:R-:W-:Y:S02]  /*12e30*/  IADD3 R3, R3, R5, R0 ;  /* 0x0000000503037210 */ /* 0x000fe40007ffe000 */
[----:B------:R-:W-:Y:S02]  /*12e40*/  LOP3.LUT P0, RZ, R16, 0x4, RZ, 0xc0, !PT ;  /* 0x0000000410ff7812 */ /* 0x000fe4000780c0ff */
[----:B------:R-:W-:Y:S01]  /*12e50*/  LEA R3, R3, R2, 0x1 ;  /* 0x0000000203037211 */ /* 0x000fe200078e08ff */
[-C--:B-1----:R-:W-:Y:S01]  /*12e60*/  FMUL R0, R152, R35.reuse ;  /* 0x0000002398007220 */ /* 0x082fe20000400000 */
[-C--:B------:R-:W-:Y:S01]  /*12e70*/  FMUL R5, R22, R35.reuse ;  /* 0x0000002316057220 */ /* 0x080fe20000400000 */
[-C--:B------:R-:W-:Y:S01]  /*12e80*/  FMUL R18, R30, R35.reuse ;  /* 0x000000231e127220 */ /* 0x080fe20000400000 */
[-C--:B------:R-:W-:Y:S01]  /*12e90*/  FMUL R30, R36, R35.reuse ;  /* 0x00000023241e7220 */ /* 0x080fe20000400000 */
[-C--:B------:R-:W-:Y:S01]  /*12ea0*/  FMUL R4, R154, R35.reuse ;  /* 0x000000239a047220 */ /* 0x080fe20000400000 */
[-C--:B------:R-:W-:Y:S01]  /*12eb0*/  FMUL R7, R38, R35.reuse ;  /* 0x0000002326077220 */ /* 0x080fe20000400000 */
[-C--:B------:R-:W-:Y:S01]  /*12ec0*/  FMUL R6, R156, R35.reuse ;  /* 0x000000239c067220 */ /* 0x080fe20000400000 */
[-C--:B------:R-:W-:Y:S01]  /*12ed0*/  FMUL R9, R24, R35.reuse ;  /* 0x0000002318097220 */ /* 0x080fe20000400000 */
[----:B------:R-:W-:Y:S01]  /*12ee0*/  F2FP.F16.F32.PACK_AB R36, R5, R0 ;  /* 0x000000000524723e */ /* 0x000fe200000000ff */
        /* <DEDUP_REMOVED lines=10> */
[----:B------:R-:W-:-:S02]  /*12f90*/  IMAD.MOV.U32 R0, RZ, RZ, 0x10 ;  /* 0x00000010ff007424 */ /* 0x000fc400078e00ff */
        /* <DEDUP_REMOVED lines=14> */
[----:B------:R-:W-:Y:S01]  /*13080*/  FMUL R35, R182, R35 ;  /* 0x00000023b6237220 */ /* 0x000fe20000400000 */
[----:B------:R-:W-:-:S02]  /*13090*/  F2FP.F16.F32.PACK_AB R38, R9, R6 ;  /* 0x000000060926723e */ /* 0x000fc400000000ff */
[----:B------:R-:W-:Y:S02]  /*130a0*/  F2FP.F16.F32.PACK_AB R39, R11, R8 ;  /* 0x000000080b27723e */ /* 0x000fe400000000ff */
[----:B------:R-:W-:Y:S02]  /*130b0*/  F2FP.F16.F32.PACK_AB R4, R13, R10 ;  /* 0x0000000a0d04723e */ /* 0x000fe400000000ff */
[----:B------:R-:W-:Y:S02]  /*130c0*/  F2FP.F16.F32.PACK_AB R5, R15, R12 ;  /* 0x0000000c0f05723e */ /* 0x000fe400000000ff */
[----:B------:R-:W-:Y:S02]  /*130d0*/  F2FP.F16.F32.PACK_AB R6, R17, R14 ;  /* 0x0000000e1106723e */ /* 0x000fe400000000ff */
[----:B------:R-:W-:Y:S02]  /*130e0*/  F2FP.F16.F32.PACK_AB R7, R19, R16 ;  /* 0x000000101307723e */ /* 0x000fe400000000ff */
[----:B------:R-:W-:Y:S01]  /*130f0*/  SEL R0, R0, 0xfffffff0, !P0 ;  /* 0xfffffff000007807 */ /* 0x000fe20004000000 */
[----:B------:R-:W-:Y:S06]  /*13100*/  @P1 BRA `(.L_x_67) ;  /* 0x0000000000041947 */ /* 0x000fec0003800000 */
[----:B------:R-:W-:-:S04]  /*13110*/  DEPBAR.LE SB0, 0x1 ;  /* 0x000080400000791a */ /* 0x000fc80000000000 */
.L_x_67:
[----:B------:R-:W-:Y:S05]  /*13120*/  WARPSYNC.ALL ;  /* 0x0000000000007948 */ /* 0x000fea0003800000 */
[----:B------:R-:W-:Y:S01]  /*13130*/  BAR.SYNC.DEFER_BLOCKING 0x1, 0x80 ;  /* 0x0042000000007b1d */ /* 0x000fe20000010000 */
[----:B------:R-:W-:Y:S02]  /*13140*/  LEA R0, R0, R3, 0x1 ;  /* 0x0000000300007211 */ /* 0x000fe400078e08ff */
[----:B------:R-:W-:Y:S02]  /*13150*/  F2FP.F16.F32.PACK_AB R8, R18, R21 ;  /* 0x000000151208723e */ /* 0x000fe400000000ff */
[----:B------:R-:W-:Y:S01]  /*13160*/  F2FP.F16.F32.PACK_AB R9, R20, R23 ;  /* 0x000000171409723e */ /* 0x000fe200000000ff */
[----:B------:R-:W-:Y:S01]  /*13170*/  BSSY B0, `(.L_x_68) ;  /* 0x000001d000007945 */ /* 0x000fe20003800000 */
[----:B------:R-:W-:-:S02]  /*13180*/  F2FP.F16.F32.PACK_AB R10, R22, R25 ;  /* 0x00000019160a723e */ /* 0x000fc400000000ff */
[----:B------:R-:W-:Y:S02]  /*13190*/  F2FP.F16.F32.PACK_AB R11, R24, R27 ;  /* 0x0000001b180b723e */ /* 0x000fe400000000ff */
[----:B------:R-:W-:Y:S02]  /*131a0*/  F2FP.F16.F32.PACK_AB R12, R26, R29 ;  /* 0x0000001d1a0c723e */ /* 0x000fe400000000ff */
[----:B------:R-:W-:Y:S02]  /*131b0*/  F2FP.F16.F32.PACK_AB R13, R28, R31 ;  /* 0x0000001f1c0d723e */ /* 0x000fe400000000ff */
[----:B------:R-:W-:Y:S02]  /*131c0*/  F2FP.F16.F32.PACK_AB R14, R30, R33 ;  /* 0x000000211e0e723e */ /* 0x000fe400000000ff */
[----:B------:R-:W-:Y:S01]  /*131d0*/  F2FP.F16.F32.PACK_AB R15, R32, R35 ;  /* 0x00000023200f723e */ /* 0x000fe200000000ff */
[----:B------:R1:W-:Y:S04]  /*131e0*/  STSM.16.M88.4 [R3], R36 ;  /* 0x0000002403007844 */ /* 0x0003e80000000200 */
[----:B------:R1:W-:Y:S01]  /*131f0*/  STSM.16.M88.4 [R0], R4 ;  /* 0x0000000400007844 */ /* 0x0003e20000000200 */
[----:B------:R-:W-:Y:S01]  /*13200*/  @!PT LDS RZ, [RZ] ;  /* 0x00000000fffff984 */ /* 0x000fe20000000800 */
[----:B------:R-:W-:Y:S01]  /*13210*/  @!PT LDS RZ, [RZ] ;  /* 0x00000000fffff984 */ /* 0x000fe20000000800 */
[----:B------:R-:W-:Y:S01]  /*13220*/  @!PT LDS RZ, [RZ] ;  /* 0x00000000fffff984 */ /* 0x000fe20000000800 */
[----:B------:R-:W-:Y:S01]  /*13230*/  @!PT LDS RZ, [RZ] ;  /* 0x00000000fffff984 */ /* 0x000fe20000000800 */
[----:B------:R2:W-:Y:S06]  /*13240*/  MEMBAR.ALL.CTA ;  /* 0x0000000000007992 */ /* 0x0005ec0000008000 */
[----:B--2---:R-:W2:Y:S02]  /*13250*/  FENCE.VIEW.ASYNC.S ;  /* 0x00000000000073c6 */ /* 0x004ea40000000000 */
[----:B--2---:R-:W-:Y:S06]  /*13260*/  BAR.SYNC.DEFER_BLOCKING 0x1, 0x80 ;  /* 0x0042000000007b1d */ /* 0x004fec0000010000 */
[----:B------:R-:W-:Y:S05]  /*13270*/  @P1 BRA `(.L_x_69) ;  /* 0x0000000000301947 */ /* 0x000fea0003800000 */
[----:B------:R-:W2:Y:S01]  /*13280*/  S2UR UR10, SR_CTAID.X ;  /* 0x00000000000a79c3 */ /* 0x000ea20000002500 */
[----:B------:R-:W-:Y:S01]  /*13290*/  ULDC.64 UR4, c[0x0][0x198] ;  /* 0x0000660000047ab9 */ /* 0x000fe20000000a00 */
[----:B------:R-:W-:Y:S01]  /*132a0*/  R2UR UR8, R2 ;  /* 0x00000000020872ca */ /* 0x000fe200000e0000 */
[----:B------:R-:W-:Y:S01]  /*132b0*/  UIADD3 UR4, UP0, UR4, 0x670, URZ ;  /* 0x0000067004047890 */ /* 0x000fe2000ff1e03f */
[----:B------:R-:W-:Y:S01]  /*132c0*/  UMOV UR9, URZ ;  /* 0x0000003f00097c82 */ /* 0x000fe20008000000 */
[----:B------:R-:W-:Y:S02]  /*132d0*/  UMOV UR11, UR36 ;  /* 0x00000024000b7c82 */ /* 0x000fe40008000000 */
[----:B------:R-:W-:Y:S01]  /*132e0*/  UIADD3.X UR5, URZ, UR5, URZ, UP0, !UPT ;  /* 0x000000053f057290 */ /* 0x000fe200087fe43f */
[----:B------:R-:W-:Y:S01]  /*132f0*/  UMOV UR12, UR37 ;  /* 0x00000025000c7c82 */ /* 0x000fe20008000000 */
[----:B--2---:R-:W-:-:S09]  /*13300*/  USHF.L.U32 UR10, UR10, 0x6, URZ ;  /* 0x000000060a0a7899 */ /* 0x004fd2000800063f */
[----:B------:R2:W-:Y:S01]  /*13310*/  UTMASTG.4D [UR8], [UR4] ;  /* 0x00000008040073b5 */ /* 0x0005e20008018000 */
[----:B------:R0:W-:Y:S01]  /*13320*/  UTMACMDFLUSH ;  /* 0x00000000000079b7 */ /* 0x0001e20000000000 */
[----:B--2---:R-:W-:-:S04]  /*13330*/  DEPBAR.LE SB0, 0x1 ;  /* 0x000080400000791a */ /* 0x004fc80000000000 */
.L_x_69:
[----:B------:R-:W-:Y:S05]  /*13340*/  BSYNC B0 ;  /* 0x0000000000007941 */ /* 0x000fea0003800000 */
.L_x_68:
[----:B------:R-:W-:Y:S06]  /*13350*/  BAR.SYNC.DEFER_BLOCKING 0x1, 0x80 ;  /* 0x0042000000007b1d */ /* 0x000fec0000010000 */
[----:B------:R-:W-:Y:S01]  /*13360*/  BSSY B0, `(.L_x_70) ;  /* 0x0000017000007945 */ /* 0x000fe20003800000 */
[----:B------:R2:W-:Y:S04]  /*13370*/  STSM.16.M88.4 [R3+0x1000], R8 ;  /* 0x0010000803007844 */ /* 0x0005e80000000200 */
[----:B------:R2:W-:Y:S01]  /*13380*/  STSM.16.M88.4 [R0+0x1000], R12 ;  /* 0x0010000c00007844 */ /* 0x0005e20000000200 */
[----:B------:R-:W-:Y:S01]  /*13390*/  @!PT LDS RZ, [RZ] ;  /* 0x00000000fffff984 */ /* 0x000fe20000000800 */
[----:B------:R-:W-:Y:S01]  /*133a0*/  @!PT LDS RZ, [RZ] ;  /* 0x00000000fffff984 */ /* 0x000fe20000000800 */
[----:B------:R-:W-:Y:S01]  /*133b0*/  @!PT LDS RZ, [RZ] ;  /* 0x00000000fffff984 */ /* 0x000fe20000000800 */
[----:B------:R-:W-:Y:S01]  /*133c0*/  @!PT LDS RZ, [RZ] ;  /* 0x00000000fffff984 */ /* 0x000fe20000000800 */
[----:B------:R3:W-:Y:S06]  /*133d0*/  MEMBAR.ALL.CTA ;  /* 0x0000000000007992 */ /* 0x0007ec0000008000 */
[----:B---3--:R-:W3:Y:S02]  /*133e0*/  FENCE.VIEW.ASYNC.S ;  /* 0x00000000000073c6 */ /* 0x008ee40000000000 */
[----:B---3--:R-:W-:Y:S06]  /*133f0*/  BAR.SYNC.DEFER_BLOCKING 0x1, 0x80 ;  /* 0x0042000000007b1d */ /* 0x008fec0000010000 */
[----:B------:R-:W-:Y:S05]  /*13400*/  @P1 BRA `(.L_x_71) ;  /* 0x0000000000301947 */ /* 0x000fea0003800000 */
[----:B------:R-:W3:Y:S01]  /*13410*/  S2UR UR10, SR_CTAID.X ;  /* 0x00000000000a79c3 */ /* 0x000ee20000002500 */
[----:B------:R-:W-:Y:S01]  /*13420*/  R2UR UR8, R2 ;  /* 0x00000000020872ca */ /* 0x000fe200000e0000 */
[----:B------:R-:W-:Y:S01]  /*13430*/  ULDC.64 UR4, c[0x0][0x198] ;  /* 0x0000660000047ab9 */ /* 0x000fe20000000a00 */
[----:B------:R-:W-:Y:S01]  /*13440*/  UMOV UR9, 0x20 ;  /* 0x0000002000097882 */ /* 0x000fe20000000000 */
[----:B------:R-:W-:Y:S01]  /*13450*/  UIADD3 UR4, UP0, UR4, 0x670, URZ ;  /* 0x0000067004047890 */ /* 0x000fe2000ff1e03f */
[----:B------:R-:W-:Y:S01]  /*13460*/  UMOV UR11, UR36 ;  /* 0x00000024000b7c82 */ /* 0x000fe20008000000 */
[----:B------:R-:W-:Y:S02]  /*13470*/  UMOV UR12, UR37 ;  /* 0x00000025000c7c82 */ /* 0x000fe40008000000 */
[----:B------:R-:W-:-:S06]  /*13480*/  UIADD3.X UR5, URZ, UR5, URZ, UP0, !UPT ;  /* 0x000000053f057290 */ /* 0x000fcc00087fe43f */
[----:B------:R-:W-:Y:S02]  /*13490*/  UIADD3 UR8, UR8, 0x1000, URZ ;  /* 0x0000100008087890 */ /* 0x000fe4000fffe03f */
[----:B---3--:R-:W-:-:S09]  /*134a0*/  USHF.L.U32 UR10, UR10, 0x6, URZ ;  /* 0x000000060a0a7899 */ /* 0x008fd2000800063f */
[----:B------:R3:W-:Y:S02]  /*134b0*/  UTMASTG.4D [UR8], [UR4] ;  /* 0x00000008040073b5 */ /* 0x0007e40008018000 */
[----:B---3--:R0:W-:Y:S02]  /*134c0*/  UTMACMDFLUSH ;  /* 0x00000000000079b7 */ /* 0x0081e40000000000 */
.L_x_71:
[----:B------:R-:W-:Y:S05]  /*134d0*/  BSYNC B0 ;  /* 0x0000000000007941 */ /* 0x000fea0003800000 */
.L_x_70:
[----:B------:R-:W-:-:S04]  /*134e0*/  DEPBAR.LE SB0, 0x0 ;  /* 0x000080000000791a */ /* 0x000fc80000000000 */
[----:B------:R-:W-:Y:S05]  /*134f0*/  EXIT ;  /* 0x000000000000794d */ /* 0x000fea0003800000 */
.L_x_7:
[----:B-1----:R1:W2:Y:S02]  /*13500*/  SYNCS.PHASECHK.TRANS64.TRYWAIT P2, [R3+URZ+0x22048], R2 ;  /* 0x02204802030075a7 */ /* 0x0022a4000804017f */
[----:B--2---:R-:W-:Y:S05]  /*13510*/  @!P2 NANOSLEEP.SYNCS 0x989680 ;  /* 0x009896800000a95d */ /* 0x004fea0003900000 */
[----:B------:R-:W2:Y:S02]  /*13520*/  @!P2 SYNCS.PHASECHK.TRANS64 P2, [R3+URZ+0x22048], R2 ;  /* 0x022048020300a5a7 */ /* 0x000ea4000804007f */
[----:B--2---:R-:W-:Y:S05]  /*13530*/  @!P2 BRA `(.L_x_7) ;  /* 0xfffffffc00f0a947 */ /* 0x004fea000383ffff */
[----:B------:R-:W-:Y:S05]  /*13540*/  BRA `(.L_x_72) ;  /* 0xfffffed000607947 */ /* 0x000fea000383ffff */
.L_x_12:
[----:B-1----:R1:W2:Y:S02]  /*13550*/  SYNCS.PHASECHK.TRANS64.TRYWAIT P1, [R3+URZ+0x22020], R2 ;  /* 0x02202002030075a7 */ /* 0x0022a4000802017f */
[----:B--2---:R-:W-:Y:S05]  /*13560*/  @!P1 NANOSLEEP.SYNCS 0x989680 ;  /* 0x009896800000995d */ /* 0x004fea0003900000 */
[----:B------:R-:W2:Y:S02]  /*13570*/  @!P1 SYNCS.PHASECHK.TRANS64 P1, [R3+URZ+0x22020], R2 ;  /* 0x02202002030095a7 */ /* 0x000ea4000802007f */
[----:B--2---:R-:W-:Y:S05]  /*13580*/  @!P1 BRA `(.L_x_12) ;  /* 0xfffffffc00f09947 */ /* 0x004fea000383ffff */
[----:B------:R-:W-:Y:S05]  /*13590*/  BRA `(.L_x_73) ;  /* 0xfffffed400007947 */ /* 0x000fea000383ffff */
.L_x_14:
[----:B-1----:R1:W2:Y:S02]  /*135a0*/  SYNCS.PHASECHK.TRANS64.TRYWAIT P1, [R2+URZ+0x22020], R3 ;  /* 0x02202003020075a7 */ /* 0x0022a4000802017f */
[----:B--2---:R-:W-:Y:S05]  /*135b0*/  @!P1 NANOSLEEP.SYNCS 0x989680 ;  /* 0x009896800000995d */ /* 0x004fea0003900000 */
[----:B------:R-:W2:Y:S02]  /*135c0*/  @!P1 SYNCS.PHASECHK.TRANS64 P1, [R2+URZ+0x22020], R3 ;  /* 0x02202003020095a7 */ /* 0x000ea4000802007f */
[----:B--2---:R-:W-:Y:S05]  /*135d0*/  @!P1 BRA `(.L_x_14) ;  /* 0xfffffffc00f09947 */ /* 0x004fea000383ffff */
[----:B------:R-:W-:Y:S05]  /*135e0*/  BRA `(.L_x_74) ;  /* 0xfffffed400587947 */ /* 0x000fea000383ffff */
.L_x_17:
[----:B-1----:R1:W2:Y:S02]  /*135f0*/  SYNCS.PHASECHK.TRANS64.TRYWAIT P1, [R3+URZ+0x22020], R4 ;  /* 0x02202004030075a7 */ /* 0x0022a4000802017f */
[----:B--2---:R-:W-:Y:S05]  /*13600*/  @!P1 NANOSLEEP.SYNCS 0x989680 ;  /* 0x009896800000995d */ /* 0x004fea0003900000 */
[----:B------:R-:W2:Y:S02]  /*13610*/  @!P1 SYNCS.PHASECHK.TRANS64 P1, [R3+URZ+0x22020], R4 ;  /* 0x02202004030095a7 */ /* 0x000ea4000802007f */
[----:B--2---:R-:W-:Y:S05]  /*13620*/  @!P1 BRA `(.L_x_17) ;  /* 0xfffffffc00f09947 */ /* 0x004fea000383ffff */
[----:B------:R-:W-:Y:S05]  /*13630*/  BRA `(.L_x_75) ;  /* 0xfffffed400cc7947 */ /* 0x000fea000383ffff */
.L_x_19:
[----:B-1----:R1:W2:Y:S02]  /*13640*/  SYNCS.PHASECHK.TRANS64.TRYWAIT P1, [R3+URZ+0x22020], R2 ;  /* 0x02202002030075a7 */ /* 0x0022a4000802017f */
[----:B--2---:R-:W-:Y:S05]  /*13650*/  @!P1 NANOSLEEP.SYNCS 0x989680 ;  /* 0x009896800000995d */ /* 0x004fea0003900000 */
[----:B------:R-:W2:Y:S02]  /*13660*/  @!P1 SYNCS.PHASECHK.TRANS64 P1, [R3+URZ+0x22020], R2 ;  /* 0x02202002030095a7 */ /* 0x000ea4000802007f */
[----:B--2---:R-:W-:Y:S05]  /*13670*/  @!P1 BRA `(.L_x_19) ;  /* 0xfffffffc00f09947 */ /* 0x004fea000383ffff */
[----:B------:R-:W-:Y:S05]  /*13680*/  BRA `(.L_x_76) ;  /* 0xfffffed8003c7947 */ /* 0x000fea000383ffff */
.L_x_21:
[----:B-1----:R1:W2:Y:S02]  /*13690*/  SYNCS.PHASECHK.TRANS64.TRYWAIT P1, [R2+URZ+0x22040], R11 ;  /* 0x0220400b020075a7 */ /* 0x0022a4000802017f */
[----:B--2---:R-:W-:Y:S05]  /*136a0*/  @!P1 NANOSLEEP.SYNCS 0x989680 ;  /* 0x009896800000995d */ /* 0x004fea0003900000 */
[----:B------:R-:W2:Y:S02]  /*136b0*/  @!P1 SYNCS.PHASECHK.TRANS64 P1, [R2+URZ+0x22040], R11 ;  /* 0x0220400b020095a7 */ /* 0x000ea4000802007f */
[----:B--2---:R-:W-:Y:S05]  /*136c0*/  @!P1 BRA `(.L_x_21) ;  /* 0xfffffffc00f09947 */ /* 0x004fea000383ffff */
[----:B------:R-:W-:Y:S05]  /*136d0*/  BRA `(.L_x_77) ;  /* 0xfffffed800b47947 */ /* 0x000fea000383ffff */
.L_x_22:
[----:B--2---:R2:W3:Y:S02]  /*136e0*/  SYNCS.PHASECHK.TRANS64.TRYWAIT P1, [R2+URZ+0x22000], R11 ;  /* 0x0220000b020075a7 */ /* 0x0044e4000802017f */
[----:B---3--:R-:W-:Y:S05]  /*136f0*/  @!P1 NANOSLEEP.SYNCS 0x989680 ;  /* 0x009896800000995d */ /* 0x008fea0003900000 */
[----:B------:R-:W3:Y:S02]  /*13700*/  @!P1 SYNCS.PHASECHK.TRANS64 P1, [R2+URZ+0x22000], R11 ;  /* 0x0220000b020095a7 */ /* 0x000ee4000802007f */
[----:B---3--:R-:W-:Y:S05]  /*13710*/  @!P1 BRA `(.L_x_22) ;  /* 0xfffffffc00f09947 */ /* 0x008fea000383ffff */
[----:B------:R-:W-:Y:S05]  /*13720*/  BRA `(.L_x_78) ;  /* 0xfffffed800c07947 */ /* 0x000fea000383ffff */
.L_x_23:
[----:B-1----:R1:W3:Y:S02]  /*13730*/  SYNCS.PHASECHK.TRANS64.TRYWAIT P6, [R2+URZ+0x22008], R11 ;  /* 0x0220080b020075a7 */ /* 0x0022e400080c017f */
[----:B---3--:R-:W-:Y:S05]  /*13740*/  @!P6 NANOSLEEP.SYNCS 0x989680 ;  /* 0x009896800000e95d */ /* 0x008fea0003900000 */
[----:B------:R-:W3:Y:S02]  /*13750*/  @!P6 SYNCS.PHASECHK.TRANS64 P6, [R2+URZ+0x22008], R11 ;  /* 0x0220080b0200e5a7 */ /* 0x000ee400080c007f */
[----:B---3--:R-:W-:Y:S05]  /*13760*/  @!P6 BRA `(.L_x_23) ;  /* 0xfffffffc00f0e947 */ /* 0x008fea000383ffff */
[----:B------:R-:W-:Y:S05]  /*13770*/  BRA `(.L_x_79) ;  /* 0xffffff0c00047947 */ /* 0x000fea000383ffff */
.L_x_25:
[----:B-1----:R1:W2:Y:S02]  /*13780*/  SYNCS.PHASECHK.TRANS64.TRYWAIT P2, [R17+URZ+0x22000], R14 ;  /* 0x0220000e110075a7 */ /* 0x0022a4000804017f */
[----:B--2---:R-:W-:Y:S05]  /*13790*/  @!P2 NANOSLEEP.SYNCS 0x989680 ;  /* 0x009896800000a95d */ /* 0x004fea0003900000 */
[----:B------:R-:W2:Y:S02]  /*137a0*/  @!P2 SYNCS.PHASECHK.TRANS64 P2, [R17+URZ+0x22000], R14 ;  /* 0x0220000e1100a5a7 */ /* 0x000ea4000804007f */
[----:B--2---:R-:W-:Y:S05]  /*137b0*/  @!P2 BRA `(.L_x_25) ;  /* 0xfffffffc00f0a947 */ /* 0x004fea000383ffff */
[----:B------:R-:W-:Y:S05]  /*137c0*/  BRA `(.L_x_80) ;  /* 0xffffff3c00147947 */ /* 0x000fea000383ffff */
.L_x_28:
[----:B-1----:R1:W2:Y:S02]  /*137d0*/  SYNCS.PHASECHK.TRANS64.TRYWAIT P3, [R14+URZ+0x22020], R17 ;  /* 0x022020110e0075a7 */ /* 0x0022a4000806017f */
[----:B--2---:R-:W-:Y:S05]  /*137e0*/  @!P3 NANOSLEEP.SYNCS 0x989680 ;  /* 0x009896800000b95d */ /* 0x004fea0003900000 */
[----:B------:R-:W2:Y:S02]  /*137f0*/  @!P3 SYNCS.PHASECHK.TRANS64 P3, [R14+URZ+0x22020], R17 ;  /* 0x022020110e00b5a7 */ /* 0x000ea4000806007f */
[----:B--2---:R-:W-:Y:S05]  /*13800*/  @!P3 BRA `(.L_x_28) ;  /* 0xfffffffc00f0b947 */ /* 0x004fea000383ffff */
[----:B------:R-:W-:Y:S05]  /*13810*/  BRA `(.L_x_81) ;  /* 0xffffff3c00887947 */ /* 0x000fea000383ffff */
.L_x_30:
[----:B-1----:R1:W2:Y:S02]  /*13820*/  SYNCS.PHASECHK.TRANS64.TRYWAIT P4, [R187+URZ+0x22000], R186 ;  /* 0x022000babb0075a7 */ /* 0x0022a4000808017f */
[----:B--2---:R-:W-:Y:S05]  /*13830*/  @!P4 NANOSLEEP.SYNCS 0x989680 ;  /* 0x009896800000c95d */ /* 0x004fea0003900000 */
[----:B------:R-:W2:Y:S02]  /*13840*/  @!P4 SYNCS.PHASECHK.TRANS64 P4, [R187+URZ+0x22000], R186 ;  /* 0x022000babb00c5a7 */ /* 0x000ea4000808007f */
[----:B--2---:R-:W-:Y:S05]  /*13850*/  @!P4 BRA `(.L_x_30) ;  /* 0xfffffffc00f0c947 */ /* 0x004fea000383ffff */
[----:B------:R-:W-:Y:S05]  /*13860*/  BRA `(.L_x_82) ;  /* 0xffffff4800747947 */ /* 0x000fea000383ffff */
.L_x_34:
[----:B-1----:R1:W2:Y:S02]  /*13870*/  SYNCS.PHASECHK.TRANS64.TRYWAIT P2, [R19+URZ+0x22020], R20 ;  /* 0x02202014130075a7 */ /* 0x0022a4000804017f */
[----:B--2---:R-:W-:Y:S05]  /*13880*/  @!P2 NANOSLEEP.SYNCS 0x989680 ;  /* 0x009896800000a95d */ /* 0x004fea0003900000 */
[----:B------:R-:W2:Y:S02]  /*13890*/  @!P2 SYNCS.PHASECHK.TRANS64 P2, [R19+URZ+0x22020], R20 ;  /* 0x022020141300a5a7 */ /* 0x000ea4000804007f */
[----:B--2---:R-:W-:Y:S05]  /*138a0*/  @!P2 BRA `(.L_x_34) ;  /* 0xfffffffc00f0a947 */ /* 0x004fea000383ffff */
[----:B------:R-:W-:Y:S05]  /*138b0*/  BRA `(.L_x_83) ;  /* 0xffffff8400bc7947 */ /* 0x000fea000383ffff */
.L_x_38:
[----:B-1----:R1:W2:Y:S02]  /*138c0*/  SYNCS.PHASECHK.TRANS64.TRYWAIT P1, [R17+URZ+0x22000], R14 ;  /* 0x0220000e110075a7 */ /* 0x0022a4000802017f */
[----:B--2---:R-:W-:Y:S05]  /*138d0*/  @!P1 NANOSLEEP.SYNCS 0x989680 ;  /* 0x009896800000995d */ /* 0x004fea0003900000 */
[----:B------:R-:W2:Y:S02]  /*138e0*/  @!P1 SYNCS.PHASECHK.TRANS64 P1, [R17+URZ+0x22000], R14 ;  /* 0x0220000e110095a7 */ /* 0x000ea4000802007f */
[----:B--2---:R-:W-:Y:S05]  /*138f0*/  @!P1 BRA `(.L_x_38) ;  /* 0xfffffffc00f09947 */ /* 0x004fea000383ffff */
[----:B------:R-:W-:Y:S05]  /*13900*/  BRA `(.L_x_84) ;  /* 0xffffff8800587947 */ /* 0x000fea000383ffff */
.L_x_41:
[----:B-1----:R1:W2:Y:S02]  /*13910*/  SYNCS.PHASECHK.TRANS64.TRYWAIT P2, [R14+URZ+0x22020], R17 ;  /* 0x022020110e0075a7 */ /* 0x0022a4000804017f */
[----:B--2---:R-:W-:Y:S05]  /*13920*/  @!P2 NANOSLEEP.SYNCS 0x989680 ;  /* 0x009896800000a95d */ /* 0x004fea0003900000 */
[----:B------:R-:W2:Y:S02]  /*13930*/  @!P2 SYNCS.PHASECHK.TRANS64 P2, [R14+URZ+0x22020], R17 ;  /* 0x022020110e00a5a7 */ /* 0x000ea4000804007f */
[----:B--2---:R-:W-:Y:S05]  /*13940*/  @!P2 BRA `(.L_x_41) ;  /* 0xfffffffc00f0a947 */ /* 0x004fea000383ffff */
[----:B------:R-:W-:Y:S05]  /*13950*/  BRA `(.L_x_85) ;  /* 0xffffff8800e87947 */ /* 0x000fea000383ffff */
.L_x_44:
[----:B-1----:R1:W4:Y:S02]  /*13960*/  SYNCS.PHASECHK.TRANS64.TRYWAIT P4, [R189+URZ+0x22000], R24 ;  /* 0x02200018bd0075a7 */ /* 0x002324000808017f */
[----:B----4-:R-:W-:Y:S05]  /*13970*/  @!P4 NANOSLEEP.SYNCS 0x989680 ;  /* 0x009896800000c95d */ /* 0x010fea0003900000 */
[----:B------:R-:W4:Y:S02]  /*13980*/  @!P4 SYNCS.PHASECHK.TRANS64 P4, [R189+URZ+0x22000], R24 ;  /* 0x02200018bd00c5a7 */ /* 0x000f24000808007f */
[----:B----4-:R-:W-:Y:S05]  /*13990*/  @!P4 BRA `(.L_x_44) ;  /* 0xfffffffc00f0c947 */ /* 0x010fea000383ffff */
[----:B------:R-:W-:Y:S05]  /*139a0*/  BRA `(.L_x_86) ;  /* 0xffffffa400f07947 */ /* 0x000fea000383ffff */
.L_x_48:
[----:B-1----:R1:W2:Y:S02]  /*139b0*/  SYNCS.PHASECHK.TRANS64.TRYWAIT P1, [R6+URZ+0x22020], R19 ;  /* 0x02202013060075a7 */ /* 0x0022a4000802017f */
[----:B--2---:R-:W-:Y:S05]  /*139c0*/  @!P1 NANOSLEEP.SYNCS 0x989680 ;  /* 0x009896800000995d */ /* 0x004fea0003900000 */
[----:B------:R-:W2:Y:S02]  /*139d0*/  @!P1 SYNCS.PHASECHK.TRANS64 P1, [R6+URZ+0x22020], R19 ;  /* 0x02202013060095a7 */ /* 0x000ea4000802007f */
[----:B--2---:R-:W-:Y:S05]  /*139e0*/  @!P1 BRA `(.L_x_48) ;  /* 0xfffffffc00f09947 */ /* 0x004fea000383ffff */
[----:B------:R-:W-:Y:S05]  /*139f0*/  BRA `(.L_x_87) ;  /* 0xffffffe400547947 */ /* 0x000fea000383ffff */
        .weak           $__internal_0_$__cuda_sm20_rcp_rn_f32_slowpath
        .type           $__internal_0_$__cuda_sm20_rcp_rn_f32_slowpath,@function
        .size           $__internal_0_$__cuda_sm20_rcp_rn_f32_slowpath,(.L_x_93 - $__internal_0_$__cuda_sm20_rcp_rn_f32_slowpath)
$__internal_0_$__cuda_sm20_rcp_rn_f32_slowpath:
[----:B------:R-:W-:Y:S01]  /*13a00*/  IMAD.SHL.U32 R0, R3, 0x2, RZ ;  /* 0x0000000203007824 */ /* 0x000fe200078e00ff */
[----:B------:R-:W-:Y:S04]  /*13a10*/  BSSY B2, `(.L_x_88) ;  /* 0x0000030000027945 */ /* 0x000fe80003800000 */
[----:B------:R-:W-:-:S04]  /*13a20*/  SHF.R.U32.HI R13, RZ, 0x18, R0 ;  /* 0x00000018ff0d7819 */ /* 0x000fc80000011600 */
[----:B------:R-:W-:-:S13]  /*13a30*/  ISETP.NE.U32.AND P0, PT, R13, RZ, PT ;  /* 0x000000ff0d00720c */ /* 0x000fda0003f05070 */
[----:B------:R-:W-:Y:S05]  /*13a40*/  @P0 BRA `(.L_x_89) ;  /* 0x0000000000280947 */ /* 0x000fea0003800000 */
[----:B------:R-:W-:-:S04]  /*13a50*/  SHF.L.U32 R0, R3, 0x1, RZ ;  /* 0x0000000103007819 */ /* 0x000fc800000006ff */
[----:B------:R-:W-:-:S13]  /*13a60*/  ISETP.NE.AND P0, PT, R0, RZ, PT ;  /* 0x000000ff0000720c */ /* 0x000fda0003f05270 */
[----:B------:R-:W-:Y:S01]  /*13a70*/  @P0 FFMA R5, R3, 1.84467440737095516160e+19, RZ ;  /* 0x5f80000003050823 */ /* 0x000fe200000000ff */
[----:B------:R-:W-:Y:S08]  /*13a80*/  @!P0 MUFU.RCP R4, R3 ;  /* 0x0000000300048308 */ /* 0x000ff00000001000 */
[----:B------:R-:W1:Y:S02]  /*13a90*/  @P0 MUFU.RCP R0, R5 ;  /* 0x0000000500000308 */ /* 0x000e640000001000 */
[----:B-1----:R-:W-:-:S04]  /*13aa0*/  @P0 FFMA R10, R5, R0, -1 ;  /* 0xbf800000050a0423 */ /* 0x002fc80000000000 */
[----:B------:R-:W-:-:S04]  /*13ab0*/  @P0 FADD.FTZ R11, -R10, -RZ ;  /* 0x800000ff0a0b0221 */ /* 0x000fc80000010100 */
[----:B------:R-:W-:-:S04]  /*13ac0*/  @P0 FFMA R0, R0, R11, R0 ;  /* 0x0000000b00000223 */ /* 0x000fc80000000000 */
[----:B------:R-:W-:Y:S01]  /*13ad0*/  @P0 FFMA R4, R0, 1.84467440737095516160e+19, RZ ;  /* 0x5f80000000040823 */ /* 0x000fe200000000ff */
[----:B------:R-:W-:Y:S06]  /*13ae0*/  BRA `(.L_x_90) ;  /* 0x0000000000887947 */ /* 0x000fec0003800000 */
.L_x_89:
[----:B------:R-:W-:-:S04]  /*13af0*/  IADD3 R20, R13, -0xfd, RZ ;  /* 0xffffff030d147810 */ /* 0x000fc80007ffe0ff */
[----:B------:R-:W-:-:S13]  /*13b00*/  ISETP.GT.U32.AND P0, PT, R20, 0x1, PT ;  /* 0x000000011400780c */ /* 0x000fda0003f04070 */
[----:B------:R-:W-:Y:S05]  /*13b10*/  @P0 BRA `(.L_x_91) ;  /* 0x0000000000780947 */ /* 0x000fea0003800000 */
[----:B------:R-:W-:Y:S01]  /*13b20*/  LOP3.LUT R0, R3, 0x7fffff, RZ, 0xc0, !PT ;  /* 0x007fffff03007812 */ /* 0x000fe200078ec0ff */
[----:B------:R-:W-:-:S03]  /*13b30*/  IMAD.MOV.U32 R11, RZ, RZ, 0x3 ;  /* 0x00000003ff0b7424 */ /* 0x000fc600078e00ff */
[----:B------:R-:W-:Y:S02]  /*13b40*/  LOP3.LUT R0, R0, 0x3f800000, RZ, 0xfc, !PT ;  /* 0x3f80000000007812 */ /* 0x000fe400078efcff */
[----:B------:R-:W-:Y:S02]  /*13b50*/  SHF.L.U32 R11, R11, R20, RZ ;  /* 0x000000140b0b7219 */ /* 0x000fe400000006ff */
[----:B------:R-:W1:Y:S02]  /*13b60*/  MUFU.RCP R5, R0 ;  /* 0x0000000000057308 */ /* 0x000e640000001000 */
[----:B-1----:R-:W-:-:S04]  /*13b70*/  FFMA R4, R0, R5, -1 ;  /* 0xbf80000000047423 */ /* 0x002fc80000000005 */
[----:B------:R-:W-:-:S04]  /*13b80*/  FADD.FTZ R4, -R4, -RZ ;  /* 0x800000ff04047221 */ /* 0x000fc80000010100 */
[CCC-:B------:R-:W-:Y:S01]  /*13b90*/  FFMA.RM R10, R5.reuse, R4.reuse, R5.reuse ;  /* 0x00000004050a7223 */ /* 0x1c0fe20000004005 */
[----:B------:R-:W-:-:S04]  /*13ba0*/  FFMA.RP R5, R5, R4, R5 ;  /* 0x0000000405057223 */ /* 0x000fc80000008005 */
[C---:B------:R-:W-:Y:S02]  /*13bb0*/  LOP3.LUT R4, R10.reuse, 0x7fffff, RZ, 0xc0, !PT ;  /* 0x007fffff0a047812 */ /* 0x040fe400078ec0ff */
[----:B------:R-:W-:Y:S02]  /*13bc0*/  FSETP.NEU.FTZ.AND P0, PT, R10, R5, PT ;  /* 0x000000050a00720b */ /* 0x000fe40003f1d000 */
[----:B------:R-:W-:Y:S02]  /*13bd0*/  LOP3.LUT R4, R4, 0x800000, RZ, 0xfc, !PT ;  /* 0x0080000004047812 */ /* 0x000fe400078efcff */
[----:B------:R-:W-:Y:S02]  /*13be0*/  SEL R5, RZ, 0xffffffff, !P0 ;  /* 0xffffffffff057807 */ /* 0x000fe40004000000 */
[----:B------:R-:W-:Y:S02]  /*13bf0*/  LOP3.LUT R11, R11, R4, RZ, 0xc0, !PT ;  /* 0x000000040b0b7212 */ /* 0x000fe400078ec0ff */
[----:B------:R-:W-:-:S02]  /*13c00*/  IADD3 R5, -R5, RZ, RZ ;  /* 0x000000ff05057210 */ /* 0x000fc40007ffe1ff */
[-C--:B------:R-:W-:Y:S02]  /*13c10*/  SHF.R.U32.HI R11, RZ, R20.reuse, R11 ;  /* 0x00000014ff0b7219 */ /* 0x080fe4000001160b */
[--C-:B------:R-:W-:Y:S01]  /*13c20*/  LOP3.LUT P1, RZ, R5, R20, R4.reuse, 0xf8, !PT ;  /* 0x0000001405ff7212 */ /* 0x100fe2000782f804 */
[----:B------:R-:W-:Y:S01]  /*13c30*/  VIADD R5, R13, 0xffffff04 ;  /* 0xffffff040d057836 */ /* 0x000fe20000000000 */
[C---:B------:R-:W-:Y:S02]  /*13c40*/  LOP3.LUT P0, RZ, R11.reuse, 0x1, RZ, 0xc0, !PT ;  /* 0x000000010bff7812 */ /* 0x040fe4000780c0ff */
[----:B------:R-:W-:Y:S02]  /*13c50*/  LOP3.LUT P2, RZ, R11, 0x2, RZ, 0xc0, !PT ;  /* 0x000000020bff7812 */ /* 0x000fe4000784c0ff */
[----:B------:R-:W-:Y:S02]  /*13c60*/  SHF.R.U32.HI R4, RZ, R5, R4 ;  /* 0x00000005ff047219 */ /* 0x000fe40000011604 */
[----:B------:R-:W-:-:S02]  /*13c70*/  PLOP3.LUT P0, PT, P0, P1, P2, 0xe0, 0x0 ;  /* 0x000000000000781c */ /* 0x000fc40000703c20 */
[----:B------:R-:W-:Y:S02]  /*13c80*/  LOP3.LUT P1, RZ, R3, 0x7fffff, RZ, 0xc0, !PT ;  /* 0x007fffff03ff7812 */ /* 0x000fe4000782c0ff */
[----:B------:R-:W-:-:S04]  /*13c90*/  SEL R0, RZ, 0x1, !P0 ;  /* 0x00000001ff007807 */ /* 0x000fc80004000000 */
[----:B------:R-:W-:-:S04]  /*13ca0*/  IADD3 R0, -R0, RZ, RZ ;  /* 0x000000ff00007210 */ /* 0x000fc80007ffe1ff */
[----:B------:R-:W-:-:S13]  /*13cb0*/  ISETP.GE.AND P0, PT, R0, RZ, PT ;  /* 0x000000ff0000720c */ /* 0x000fda0003f06270 */
[----:B------:R-:W-:-:S04]  /*13cc0*/  @!P0 IADD3 R4, R4, 0x1, RZ ;  /* 0x0000000104048810 */ /* 0x000fc80007ffe0ff */
[----:B------:R-:W-:-:S04]  /*13cd0*/  @!P1 SHF.L.U32 R4, R4, 0x1, RZ ;  /* 0x0000000104049819 */ /* 0x000fc800000006ff */
[----:B------:R-:W-:Y:S01]  /*13ce0*/  LOP3.LUT R4, R4, 0x80000000, R3, 0xf8, !PT ;  /* 0x8000000004047812 */ /* 0x000fe200078ef803 */
[----:B------:R-:W-:Y:S06]  /*13cf0*/  BRA `(.L_x_90) ;  /* 0x0000000000047947 */ /* 0x000fec0003800000 */
.L_x_91:
[----:B------:R1:W2:Y:S02]  /*13d00*/  MUFU.RCP R4, R3 ;  /* 0x0000000300047308 */ /* 0x0002a40000001000 */
.L_x_90:
[----:B------:R-:W-:Y:S05]  /*13d10*/  BSYNC B2 ;  /* 0x0000000000027941 */ /* 0x000fea0003800000 */
.L_x_88:
[----:B--2---:R-:W-:Y:S01]  /*13d20*/  IMAD.MOV.U32 R0, RZ, RZ, R4 ;  /* 0x000000ffff007224 */ /* 0x004fe200078e0004 */
[----:B------:R-:W-:Y:S02]  /*13d30*/  MOV R4, R12 ;  /* 0x0000000c00047202 */ /* 0x000fe40000000f00 */
[----:B------:R-:W-:-:S04]  /*13d40*/  MOV R5, 0x0 ;  /* 0x0000000000057802 */ /* 0x000fc80000000f00 */
[----:B-1----:R-:W-:Y:S05]  /*13d50*/  RET.REL.NODEC R4 `(_ZN7cutlass13device_kernelINS_4fmha6kernel13FmhaKernelTmaINS1_10collective15FmhaMainloopTmaINS_6half_tEfN4cute5tupleIJNS7_1CILi64EEENS9_ILi256EEESA_EEENS4_14ResidualFusionEJEEENS4_15FmhaFwdEpilogueIS6_fNS8_IJSA_SA_SB_EEEEEJEEEEEvNT_6ParamsE) ;  /* 0xfffffec004a87950 */ /* 0x002fea0003c3ffff */
.L_x_92:
[----:B------:R-:W-:-:S00]  /*13d60*/  BRA `(.L_x_92) ;  /* 0xfffffffc00fc7947 */ /* 0x000fc0000383ffff */
[----:B------:R-:W-:-:S00]  /*13d70*/  NOP ;  /* 0x0000000000007918 */ /* 0x000fc00000000000 */
        /* <DEDUP_REMOVED lines=8> */
.L_x_93:


//--------------------- .nv.global.init           --------------------------
	.section	.nv.global.init,"aw",@progbits
.nv.global.init:
	.type		$str$23,@object
	.size		$str$23,($str$24 - $str$23)
$str$23:
        /*0000*/ 	.byte	0x28, 0x61, 0x64, 0x64, 0x72, 0x65, 0x73, 0x73, 0x20, 0x26, 0x20, 0x6d, 0x61, 0x73, 0x6b, 0x29
        /*0010*/ 	.byte	0x20, 0x3d, 0x3d, 0x20, 0x30, 0x00
	.type		$str$24,@object
	.size		$str$24,(__unnamed_1 - $str$24)
$str$24:
        /*0016*/ 	.byte	0x2f, 0x74, 0x6d, 0x70, 0x2f, 0x63, 0x75, 0x74, 0x6c, 0x61, 0x73, 0x73, 0x5f, 0x73, 0x77, 0x65
        /*0026*/ 	.byte	0x65, 0x70, 0x5f, 0x73, 0x72, 0x63, 0x2f, 0x69, 0x6e, 0x63, 0x6c, 0x75, 0x64, 0x65, 0x2f, 0x63
        /*0036*/ 	.byte	0x75, 0x74, 0x65, 0x2f, 0x70, 0x6f, 0x69, 0x6e, 0x74, 0x65, 0x72, 0x5f, 0x66, 0x6c, 0x61, 0x67
        /*0046*/ 	.byte	0x67, 0x65, 0x64, 0x2e, 0x68, 0x70, 0x70, 0x00
	.type		__unnamed_1,@object
	.size		__unnamed_1,(.L_0 - __unnamed_1)
__unnamed_1:
        /*004e*/ 	.byte	0x61, 0x75, 0x74, 0x6f, 0x20, 0x63, 0x75, 0x74, 0x65, 0x3a, 0x3a, 0x61, 0x73, 0x5f, 0x70, 0x6f
        /* <DEDUP_REMOVED lines=27> */
        /*020e*/ 	.byte	0x3e, 0x3e, 0x3e, 0x3e, 0x3e, 0x5d, 0x00
.L_0:


//--------------------- .nv.shared._ZN7cutlass13device_kernelINS_4fmha6kernel13FmhaKernelTmaINS1_10collective15FmhaMainloopTmaINS_6half_tEfN4cute5tupleIJNS7_1CILi64EEENS9_ILi256EEESA_EEENS4_14ResidualFusionEJEEENS4_15FmhaFwdEpilogueIS6_fNS8_IJSA_SA_SB_EEEEEJEEEEEvNT_6ParamsE --------------------------
	.section	.nv.shared._ZN7cutlass13device_kernelINS_4fmha6kernel13FmhaKernelTmaINS1_10collective15FmhaMainloopTmaINS_6half_tEfN4cute5tupleIJNS7_1CILi64EEENS9_ILi256EEESA_EEENS4_14ResidualFusionEJEEENS4_15FmhaFwdEpilogueIS6_fNS8_IJSA_SA_SB_EEEEEJEEEEEvNT_6ParamsE,"aw",@nobits
	.sectionflags	@""
	.align	16
	.zero		1024


//--------------------- .nv.shared.reserved.0     --------------------------
	.section	.nv.shared.reserved.0,"aw",@nobits
	.weak		__nv_reservedSMEM_offset_0_alias
	.size		__nv_reservedSMEM_offset_0_alias, 0, 0
	.other		__nv_reservedSMEM_offset_0_alias,@"STO_CUDA_RESERVED_SHARED STV_DEFAULT"
__nv_reservedSMEM_offset_0_alias:
	.zero		0


//--------------------- .nv.global                --------------------------
	.section	.nv.global,"aw",@nobits
.nv.global:
	.type		_ZN39_INTERNAL_e30826df_4_k_cu_8bbb62c8_31544cute1_E,@object
	.size		_ZN39_INTERNAL_e30826df_4_k_cu_8bbb62c8_31544cute1_E,(_ZN39_INTERNAL_e30826df_4_k_cu_8bbb62c8_31544cuda3std3__45__cpo6cbeginE - _ZN39_INTERNAL_e30826df_4_k_cu_8bbb62c8_31544cute1_E)
_ZN39_INTERNAL_e30826df_4_k_cu_8bbb62c8_31544cute1_E:
	.zero		1
	.type		_ZN39_INTERNAL_e30826df_4_k_cu_8bbb62c8_31544cuda3std3__45__cpo6cbeginE,@object
	.size		_ZN39_INTERNAL_e30826df_4_k_cu_8bbb62c8_31544cuda3std3__45__cpo6cbeginE,(_ZN39_INTERNAL_e30826df_4_k_cu_8bbb62c8_31544cuda3std3__48in_placeE - _ZN39_INTERNAL_e30826df_4_k_cu_8bbb62c8_31544cuda3std3__45__cpo6cbeginE)
_ZN39_INTERNAL_e30826df_4_k_cu_8bbb62c8_31544cuda3std3__45__cpo6cbeginE:
	.zero		1
	.type		_ZN39_INTERNAL_e30826df_4_k_cu_8bbb62c8_31544cuda3std3__48in_placeE,@object
	.size		_ZN39_INTERNAL_e30826df_4_k_cu_8bbb62c8_31544cuda3std3__48in_placeE,(_ZN39_INTERNAL_e30826df_4_k_cu_8bbb62c8_31544cuda3std6ranges3__45__cpo9iter_moveE - _ZN39_INTERNAL_e30826df_4_k_cu_8bbb62c8_31544cuda3std3__48in_placeE)
_ZN39_INTERNAL_e30826df_4_k_cu_8bbb62c8_31544cuda3std3__48in_placeE:
	.zero		1
	.type		_ZN39_INTERNAL_e30826df_4_k_cu_8bbb62c8_31544cuda3std6ranges3__45__cpo9iter_moveE,@object
	.size		_ZN39_INTERNAL_e30826df_4_k_cu_8bbb62c8_31544cuda3std6ranges3__45__cpo9iter_moveE,(_ZN39_INTERNAL_e30826df_4_k_cu_8bbb62c8_31544cuda3std3__45__cpo5beginE - _ZN39_INTERNAL_e30826df_4_k_cu_8bbb62c8_31544cuda3std6ranges3__45__cpo9iter_moveE)
_ZN39_INTERNAL_e30826df_4_k_cu_8bbb62c8_31544cuda3std6ranges3__45__cpo9iter_moveE:
	.zero		1
	.type		_ZN39_INTERNAL_e30826df_4_k_cu_8bbb62c8_31544cuda3std3__45__cpo5beginE,@object
	.size		_ZN39_INTERNAL_e30826df_4_k_cu_8bbb62c8_31544cuda3std3__45__cpo5beginE,(_ZN39_INTERNAL_e30826df_4_k_cu_8bbb62c8_31544cuda3std3__441_GLOBAL__N__e30826df_4_k_cu_8bbb62c8_31546ignoreE - _ZN39_INTERNAL_e30826df_4_k_cu_8bbb62c8_31544cuda3std3__45__cpo5beginE)
_ZN39_INTERNAL_e30826df_4_k_cu_8bbb62c8_31544cuda3std3__45__cpo5beginE:
	.zero		1
	.type		_ZN39_INTERNAL_e30826df_4_k_cu_8bbb62c8_31544cuda3std3__441_GLOBAL__N__e30826df_4_k_cu_8bbb62c8_31546ignoreE,@object
	.size		_ZN39_INTERNAL_e30826df_4_k_cu_8bbb62c8_31544cuda3std3__441_GLOBAL__N__e30826df_4_k_cu_8bbb62c8_31546ignoreE,(_ZN39_INTERNAL_e30826df_4_k_cu_8bbb62c8_31544cute7productE - _ZN39_INTERNAL_e30826df_4_k_cu_8bbb62c8_31544cuda3std3__441_GLOBAL__N__e30826df_4_k_cu_8bbb62c8_31546ignoreE)
_ZN39_INTERNAL_e30826df_4_k_cu_8bbb62c8_31544cuda3std3__441_GLOBAL__N__e30826df_4_k_cu_8bbb62c8_31546ignoreE:
	.zero		1
	.type		_ZN39_INTERNAL_e30826df_4_k_cu_8bbb62c8_31544cute7productE,@object
	.size		_ZN39_INTERNAL_e30826df_4_k_cu_8bbb62c8_31544cute7productE,(_ZN39_INTERNAL_e30826df_4_k_cu_8bbb62c8_31544cuda3std3__45__cpo3endE - _ZN39_INTERNAL_e30826df_4_k_cu_8bbb62c8_31544cute7productE)
_ZN39_INTERNAL_e30826df_4_k_cu_8bbb62c8_31544cute7productE:
	.zero		1
	.type		_ZN39_INTERNAL_e30826df_4_k_cu_8bbb62c8_31544cuda3std3__45__cpo3endE,@object
	.size		_ZN39_INTERNAL_e30826df_4_k_cu_8bbb62c8_31544cuda3std3__45__cpo3endE,(_ZN39_INTERNAL_e30826df_4_k_cu_8bbb62c8_31544cuda3std3__419piecewise_constructE - _ZN39_INTERNAL_e30826df_4_k_cu_8bbb62c8_31544cuda3std3__45__cpo3endE)
_ZN39_INTERNAL_e30826df_4_k_cu_8bbb62c8_31544cuda3std3__45__cpo3endE:
	.zero		1
	.type		_ZN39_INTERNAL_e30826df_4_k_cu_8bbb62c8_31544cuda3std3__419piecewise_constructE,@object
	.size		_ZN39_INTERNAL_e30826df_4_k_cu_8bbb62c8_31544cuda3std3__419piecewise_constructE,(_ZN39_INTERNAL_e30826df_4_k_cu_8bbb62c8_31544cuda3std3__45__cpo4cendE - _ZN39_INTERNAL_e30826df_4_k_cu_8bbb62c8_31544cuda3std3__419piecewise_constructE)
_ZN39_INTERNAL_e30826df_4_k_cu_8bbb62c8_31544cuda3std3__419piecewise_constructE:
	.zero		1
	.type		_ZN39_INTERNAL_e30826df_4_k_cu_8bbb62c8_31544cuda3std3__45__cpo4cendE,@object
	.size		_ZN39_INTERNAL_e30826df_4_k_cu_8bbb62c8_31544cuda3std3__45__cpo4cendE,(_ZN39_INTERNAL_e30826df_4_k_cu_8bbb62c8_31544cuda3std6ranges3__45__cpo4swapE - _ZN39_INTERNAL_e30826df_4_k_cu_8bbb62c8_31544cuda3std3__45__cpo4cendE)
_ZN39_INTERNAL_e30826df_4_k_cu_8bbb62c8_31544cuda3std3__45__cpo4cendE:
	.zero		1
	.type		_ZN39_INTERNAL_e30826df_4_k_cu_8bbb62c8_31544cuda3std6ranges3__45__cpo4swapE,@object
	.size		_ZN39_INTERNAL_e30826df_4_k_cu_8bbb62c8_31544cuda3std6ranges3__45__cpo4swapE,(.L_8 - _ZN39_INTERNAL_e30826df_4_k_cu_8bbb62c8_31544cuda3std6ranges3__45__cpo4swapE)
_ZN39_INTERNAL_e30826df_4_k_cu_8bbb62c8_31544cuda3std6ranges3__45__cpo4swapE:
	.zero		1
.L_8:


//--------------------- .nv.constant0._ZN7cutlass13device_kernelINS_4fmha6kernel13FmhaKernelTmaINS1_10collective15FmhaMainloopTmaINS_6half_tEfN4cute5tupleIJNS7_1CILi64EEENS9_ILi256EEESA_EEENS4_14ResidualFusionEJEEENS4_15FmhaFwdEpilogueIS6_fNS8_IJSA_SA_SB_EEEEEJEEEEEvNT_6ParamsE --------------------------
	.section	.nv.constant0._ZN7cutlass13device_kernelINS_4fmha6kernel13FmhaKernelTmaINS1_10collective15FmhaMainloopTmaINS_6half_tEfN4cute5tupleIJNS7_1CILi64EEENS9_ILi256EEESA_EEENS4_14ResidualFusionEJEEENS4_15FmhaFwdEpilogueIS6_fNS8_IJSA_SA_SB_EEEEEJEEEEEvNT_6ParamsE,"a",@progbits
	.sectionflags	@""
	.align	4
.nv.constant0._ZN7cutlass13device_kernelINS_4fmha6kernel13FmhaKernelTmaINS1_10collective15FmhaMainloopTmaINS_6half_tEfN4cute5tupleIJNS7_1CILi64EEENS9_ILi256EEESA_EEENS4_14ResidualFusionEJEEENS4_15FmhaFwdEpilogueIS6_fNS8_IJSA_SA_SB_EEEEEJEEEEEvNT_6ParamsE:
	.zero		2688


//--------------------- SYMBOLS --------------------------

	.type		.nv.reservedSmem.offset0,@object
	.size		.nv.reservedSmem.offset0,0x4
	.type		__assertfail,@function
